	.target	sm_90a

	.elftype	@"ET_EXEC"


//--------------------- .note.nv.tkinfo           --------------------------
	.section	.note.nv.tkinfo,"",@"SHT_NOTE"
	.sectionflags	@"SHF_NOTE_NV_TKINFO"
	.tkinfo
        /*0018*/ 	.word	0x00000002
        /*0030*/ 	.string	""
        /*0030*/ 	.string	"ptxas"
        /*0030*/ 	.string	"Cuda compilation tools, release 13.0, V13.0.88"
        /*0030*/ 	.string	"Build cuda_13.0.r13.0/compiler.36424714_0"
        /*0030*/ 	.string	"-v  -suppress-debug-info  -lineinfo  -arch sm_90a "



//--------------------- .note.nv.cuinfo           --------------------------
	.section	.note.nv.cuinfo,"",@"SHT_NOTE"
	.sectionflags	@"SHF_NOTE_NV_CUINFO"
        /*0018*/ 	.short	0x0002
        /*001a*/ 	.short	0x005a
        /*001c*/ 	.short	0x0082
	.zero		2


//--------------------- .nv.info                  --------------------------
	.section	.nv.info,"",@"SHT_CUDA_INFO"
	.align	4


	//----- nvinfo : EIATTR_REGCOUNT
	.align		4
        /*0000*/ 	.byte	0x04, 0x2f
        /*0002*/ 	.short	(.L_1 - .L_0)
	.align		4
.L_0:
        /*0004*/ 	.word	index@(matmul_kernel)
        /*0008*/ 	.word	0x00000020


	//----- nvinfo : EIATTR_FRAME_SIZE
	.align		4
.L_1:
        /*000c*/ 	.byte	0x04, 0x11
        /*000e*/ 	.short	(.L_3 - .L_2)
	.align		4
.L_2:
        /*0010*/ 	.word	index@(matmul_kernel)
        /*0014*/ 	.word	0x000016d0


	//----- nvinfo : EIATTR_MIN_STACK_SIZE
	.align		4
.L_3:
        /*0018*/ 	.byte	0x04, 0x12
        /*001a*/ 	.short	(.L_5 - .L_4)
	.align		4
.L_4:
        /*001c*/ 	.word	index@(matmul_kernel)
        /*0020*/ 	.word	0x000016d0
.L_5:


//--------------------- .nv.compat                --------------------------
	.section	.nv.compat,"",@"SHT_CUDA_COMPAT_INFO"
	.align	4
        /*0000*/ 	.byte	0x02, 0x09, 0x01, 0x00, 0x02, 0x02, 0x01, 0x00, 0x02, 0x05, 0x05, 0x00, 0x03, 0x07, 0x01, 0x01
        /*0010*/ 	.byte	0x02, 0x03, 0x00, 0x00, 0x02, 0x06, 0x01, 0x00, 0x04, 0x0b, 0x08, 0x00, 0x00, 0x00, 0x00, 0x00
        /*0020*/ 	.byte	0x00, 0x00, 0x00, 0x00


//--------------------- .nv.info.matmul_kernel    --------------------------
	.section	.nv.info.matmul_kernel,"",@"SHT_CUDA_INFO"
	.sectionflags	@""
	.align	4


	//----- nvinfo : EIATTR_CUDA_API_VERSION
	.align		4
        /*0000*/ 	.byte	0x04, 0x37
        /*0002*/ 	.short	(.L_7 - .L_6)
.L_6:
        /*0004*/ 	.word	0x00000082


	//----- nvinfo : EIATTR_KPARAM_INFO
	.align		4
.L_7:
        /*0008*/ 	.byte	0x04, 0x17
        /*000a*/ 	.short	(.L_9 - .L_8)
.L_8:
        /*000c*/ 	.word	0x00000000
        /*0010*/ 	.short	0x000d
        /*0012*/ 	.short	0x0048
        /*0014*/ 	.byte	0x00, 0xf4, 0x21, 0x00


	//----- nvinfo : EIATTR_KPARAM_INFO
	.align		4
.L_9:
        /*0018*/ 	.byte	0x04, 0x17
        /*001a*/ 	.short	(.L_11 - .L_10)
.L_10:
        /*001c*/ 	.word	0x00000000
        /*0020*/ 	.short	0x000c
        /*0022*/ 	.short	0x0040
        /*0024*/ 	.byte	0x00, 0xf4, 0x21, 0x00


	//----- nvinfo : EIATTR_KPARAM_INFO
	.align		4
.L_11:
        /*0028*/ 	.byte	0x04, 0x17
        /*002a*/ 	.short	(.L_13 - .L_12)
.L_12:
        /*002c*/ 	.word	0x00000000
        /*0030*/ 	.short	0x000b
        /*0032*/ 	.short	0x0038
        /*0034*/ 	.byte	0x00, 0xf0, 0x11, 0x00


	//----- nvinfo : EIATTR_KPARAM_INFO
	.align		4
.L_13:
        /*0038*/ 	.byte	0x04, 0x17
        /*003a*/ 	.short	(.L_15 - .L_14)
.L_14:
        /*003c*/ 	.word	0x00000000
        /*0040*/ 	.short	0x000a
        /*0042*/ 	.short	0x0034
        /*0044*/ 	.byte	0x00, 0xf0, 0x11, 0x00


	//----- nvinfo : EIATTR_KPARAM_INFO
	.align		4
.L_15:
        /*0048*/ 	.byte	0x04, 0x17
        /*004a*/ 	.short	(.L_17 - .L_16)
.L_16:
        /*004c*/ 	.word	0x00000000
        /*0050*/ 	.short	0x0009
        /*0052*/ 	.short	0x0030
        /*0054*/ 	.byte	0x00, 0xf0, 0x11, 0x00


	//----- nvinfo : EIATTR_KPARAM_INFO
	.align		4
.L_17:
        /*0058*/ 	.byte	0x04, 0x17
        /*005a*/ 	.short	(.L_19 - .L_18)
.L_18:
        /*005c*/ 	.word	0x00000000
        /*0060*/ 	.short	0x0008
        /*0062*/ 	.short	0x002c
        /*0064*/ 	.byte	0x00, 0xf0, 0x11, 0x00


	//----- nvinfo : EIATTR_KPARAM_INFO
	.align		4
.L_19:
        /*0068*/ 	.byte	0x04, 0x17
        /*006a*/ 	.short	(.L_21 - .L_20)
.L_20:
        /*006c*/ 	.word	0x00000000
        /*0070*/ 	.short	0x0007
        /*0072*/ 	.short	0x0028
        /*0074*/ 	.byte	0x00, 0xf0, 0x11, 0x00


	//----- nvinfo : EIATTR_KPARAM_INFO
	.align		4
.L_21:
        /*0078*/ 	.byte	0x04, 0x17
        /*007a*/ 	.short	(.L_23 - .L_22)
.L_22:
        /*007c*/ 	.word	0x00000000
        /*0080*/ 	.short	0x0006
        /*0082*/ 	.short	0x0024
        /*0084*/ 	.byte	0x00, 0xf0, 0x11, 0x00


	//----- nvinfo : EIATTR_KPARAM_INFO
	.align		4
.L_23:
        /*0088*/ 	.byte	0x04, 0x17
        /*008a*/ 	.short	(.L_25 - .L_24)
.L_24:
        /*008c*/ 	.word	0x00000000
        /*0090*/ 	.short	0x0005
        /*0092*/ 	.short	0x0020
        /*0094*/ 	.byte	0x00, 0xf0, 0x11, 0x00


	//----- nvinfo : EIATTR_KPARAM_INFO
	.align		4
.L_25:
        /*0098*/ 	.byte	0x04, 0x17
        /*009a*/ 	.short	(.L_27 - .L_26)
.L_26:
        /*009c*/ 	.word	0x00000000
        /*00a0*/ 	.short	0x0004
        /*00a2*/ 	.short	0x001c
        /*00a4*/ 	.byte	0x00, 0xf0, 0x11, 0x00


	//----- nvinfo : EIATTR_KPARAM_INFO
	.align		4
.L_27:
        /*00a8*/ 	.byte	0x04, 0x17
        /*00aa*/ 	.short	(.L_29 - .L_28)
.L_28:
        /*00ac*/ 	.word	0x00000000
        /*00b0*/ 	.short	0x0003
        /*00b2*/ 	.short	0x0018
        /*00b4*/ 	.byte	0x00, 0xf0, 0x11, 0x00


	//----- nvinfo : EIATTR_KPARAM_INFO
	.align		4
.L_29:
        /*00b8*/ 	.byte	0x04, 0x17
        /*00ba*/ 	.short	(.L_31 - .L_30)
.L_30:
        /*00bc*/ 	.word	0x00000000
        /*00c0*/ 	.short	0x0002
        /*00c2*/ 	.short	0x0010
        /*00c4*/ 	.byte	0x00, 0xf4, 0x21, 0x00


	//----- nvinfo : EIATTR_KPARAM_INFO
	.align		4
.L_31:
        /*00c8*/ 	.byte	0x04, 0x17
        /*00ca*/ 	.short	(.L_33 - .L_32)
.L_32:
        /*00cc*/ 	.word	0x00000000
        /*00d0*/ 	.short	0x0001
        /*00d2*/ 	.short	0x0008
        /*00d4*/ 	.byte	0x00, 0xf4, 0x21, 0x00


	//----- nvinfo : EIATTR_KPARAM_INFO
	.align		4
.L_33:
        /*00d8*/ 	.byte	0x04, 0x17
        /*00da*/ 	.short	(.L_35 - .L_34)
.L_34:
        /*00dc*/ 	.word	0x00000000
        /*00e0*/ 	.short	0x0000
        /*00e2*/ 	.short	0x0000
        /*00e4*/ 	.byte	0x00, 0xf4, 0x21, 0x00


	//----- nvinfo : EIATTR_SPARSE_MMA_MASK
	.align		4
.L_35:
        /*00e8*/ 	.byte	0x03, 0x50
        /*00ea*/ 	.short	0x0000


	//----- nvinfo : EIATTR_MAXREG_COUNT
	.align		4
        /*00ec*/ 	.byte	0x03, 0x1b
        /*00ee*/ 	.short	0x00ff


	//----- nvinfo : EIATTR_NUM_BARRIERS
	.align		4
        /*00f0*/ 	.byte	0x02, 0x4c
        /*00f2*/ 	.byte	0x01
	.zero		1


	//----- nvinfo : EIATTR_ANNOTATIONS
	.align		4
        /*00f4*/ 	.byte	0x04, 0x55
        /*00f6*/ 	.short	(.L_37 - .L_36)


	//   ....[0]....
.L_36:
        /*00f8*/ 	.word	0x00000001
        /*00fc*/ 	.byte	0xe0, 0x00, 0x00, 0x00, 0x01, 0x00, 0x00, 0x00, 0x00, 0x01, 0x00, 0x00, 0x01, 0x00, 0x00, 0x00
        /* <DEDUP_REMOVED lines=2304> */
        /*910c*/ 	.byte	0xa0, 0x0f, 0x02, 0x00


	//----- nvinfo : EIATTR_MERCURY_ISA_VERSION
	.align		4
.L_37:
        /*9110*/ 	.byte	0x03, 0x5f
        /*9112*/ 	.short	0x0101


	//----- nvinfo : EIATTR_EXIT_INSTR_OFFSETS
	.align		4
        /*9114*/ 	.byte	0x04, 0x1c
        /*9116*/ 	.short	(.L_39 - .L_38)


	//   ....[0]....
.L_38:
        /*9118*/ 	.word	0x000210b0


	//   ....[1]....
        /*911c*/ 	.word	0x000210e0


	//----- nvinfo : EIATTR_REQNTID
	.align		4
.L_39:
        /*9120*/ 	.byte	0x04, 0x10
        /*9122*/ 	.short	(.L_41 - .L_40)
.L_40:
        /*9124*/ 	.word	0x00000040
        /*9128*/ 	.word	0x00000001
        /*912c*/ 	.word	0x00000001


	//----- nvinfo : EIATTR_CBANK_PARAM_SIZE
	.align		4
.L_41:
        /*9130*/ 	.byte	0x03, 0x19
        /*9132*/ 	.short	0x0050


	//----- nvinfo : EIATTR_PARAM_CBANK
	.align		4
        /*9134*/ 	.byte	0x04, 0x0a
        /*9136*/ 	.short	(.L_43 - .L_42)
	.align		4
.L_42:
        /*9138*/ 	.word	index@(.nv.constant0.matmul_kernel)
        /*913c*/ 	.short	0x0210
        /*913e*/ 	.short	0x0050


	//----- nvinfo : EIATTR_SW_WAR
	.align		4
.L_43:
        /*9140*/ 	.byte	0x04, 0x36
        /*9142*/ 	.short	(.L_45 - .L_44)
.L_44:
        /*9144*/ 	.word	0x00000008
.L_45:


//--------------------- .nv.callgraph             --------------------------
	.section	.nv.callgraph,"",@"SHT_CUDA_CALLGRAPH"
	.align	4
	.sectionentsize	8
	.align		4
        /*0000*/ 	.word	0x00000000
	.align		4
        /*0004*/ 	.word	0xffffffff
	.align		4
        /*0008*/ 	.word	0x00000000
	.align		4
        /*000c*/ 	.word	0xfffffffe
	.align		4
        /*0010*/ 	.word	0x00000000
	.align		4
        /*0014*/ 	.word	0xfffffffd
	.align		4
        /*0018*/ 	.word	0x00000000
	.align		4
        /*001c*/ 	.word	0xfffffffc


//--------------------- .text.matmul_kernel       --------------------------
	.section	.text.matmul_kernel,"ax",@progbits
	.align	128
        .global         matmul_kernel
        .type           matmul_kernel,@function
        .size           matmul_kernel,(.L_x_3 - matmul_kernel)
        .other          matmul_kernel,@"STO_CUDA_ENTRY STV_DEFAULT"
matmul_kernel:
.text.matmul_kernel:
[----:B------:R-:W0:Y:S08]  /*0000*/  LDC R1, c[0x0][0x28] ;  /* 0x00000a00ff017b82 */ /* 0x000e300000000800 */
[----:B------:R-:W1:Y:S01]  /*0010*/  LDC.64 R2, c[0x0][0x228] ;  /* 0x00008a00ff027b82 */ /* 0x000e620000000a00 */
[----:B0-----:R-:W-:Y:S01]  /*0020*/  VIADD R1, R1, 0xffffe930 ;  /* 0xffffe93001017836 */ /* 0x001fe20000000000 */
[----:B------:R-:W0:Y:S01]  /*0030*/  S2R R27, SR_TID.X ;  /* 0x00000000001b7919 */ /* 0x000e220000002100 */
[----:B------:R-:W-:Y:S01]  /*0040*/  UMOV UR4, 0x400 ;  /* 0x0000040000047882 */ /* 0x000fe20000000000 */
[----:B------:R-:W-:-:S02]  /*0050*/  CS2R R14, SRZ ;  /* 0x00000000000e7805 */ /* 0x000fc4000001ff00 */
[----:B------:R-:W-:Y:S02]  /*0060*/  CS2R R16, SRZ ;  /* 0x0000000000107805 */ /* 0x000fe4000001ff00 */
[----:B------:R-:W-:Y:S02]  /*0070*/  CS2R R18, SRZ ;  /* 0x0000000000127805 */ /* 0x000fe4000001ff00 */
[----:B------:R-:W-:Y:S01]  /*0080*/  CS2R R20, SRZ ;  /* 0x0000000000147805 */ /* 0x000fe2000001ff00 */
[----:B------:R-:W2:Y:S01]  /*0090*/  LDC R29, c[0x0][0x230] ;  /* 0x00008c00ff1d7b82 */ /* 0x000ea20000000800 */
[----:B------:R-:W-:Y:S02]  /*00a0*/  CS2R R22, SRZ ;  /* 0x0000000000167805 */ /* 0x000fe4000001ff00 */
[----:B------:R-:W-:-:S05]  /*00b0*/  CS2R R24, SRZ ;  /* 0x0000000000187805 */ /* 0x000fca000001ff00 */
[----:B------:R-:W3:Y:S01]  /*00c0*/  S2UR UR5, SR_CgaCtaId ;  /* 0x00000000000579c3 */ /* 0x000ee20000008800 */
[----:B-1----:R-:W-:Y:S01]  /*00d0*/  VIADD R0, R3, 0xf ;  /* 0x0000000f03007836 */ /* 0x002fe20000000000 */
[----:B------:R0:W-:Y:S04]  /*00e0*/  STL [R1+0xe38], R3 ;  /* 0x000e380301007387 */ /* 0x0001e80000100800 */
[----:B------:R-:W-:Y:S01]  /*00f0*/  SHF.R.S32.HI R5, RZ, 0x1f, R0 ;  /* 0x0000001fff057819 */ /* 0x000fe20000011400 */
[----:B------:R-:W-:Y:S01]  /*0100*/  STL [R1+0x90], RZ ;  /* 0x000090ff01007387 */ /* 0x000fe20000100800 */
[----:B--2---:R-:W-:Y:S02]  /*0110*/  VIADD R29, R29, 0x1f ;  /* 0x0000001f1d1d7836 */ /* 0x004fe40000000000 */
[----:B------:R-:W-:Y:S01]  /*0120*/  LEA.HI R5, R5, R0, RZ, 0x4 ;  /* 0x0000000005057211 */ /* 0x000fe200078f20ff */
[----:B------:R-:W-:Y:S01]  /*0130*/  STL [R1+0x94], RZ ;  /* 0x000094ff01007387 */ /* 0x000fe20000100800 */
[----:B0-----:R-:W-:Y:S01]  /*0140*/  LOP3.LUT R3, R27, 0x3f, RZ, 0xc0, !PT ;  /* 0x0000003f1b037812 */ /* 0x001fe200078ec0ff */
[----:B------:R-:W-:Y:S01]  /*0150*/  ULDC.64 UR8, c[0x0][0x208] ;  /* 0x0000820000087ab9 */ /* 0x000fe20000000a00 */
[----:B------:R-:W-:Y:S01]  /*0160*/  SHF.R.S32.HI R0, RZ, 0x4, R5 ;  /* 0x00000004ff007819 */ /* 0x000fe20000011405 */
[----:B------:R-:W-:Y:S01]  /*0170*/  STL [R1+0x98], RZ ;  /* 0x000098ff01007387 */ /* 0x000fe20000100800 */
[----:B------:R-:W-:Y:S01]  /*0180*/  CS2R R26, SRZ ;  /* 0x00000000001a7805 */ /* 0x000fe2000001ff00 */
[----:B---3--:R-:W-:-:S02]  /*0190*/  ULEA UR4, UR5, UR4, 0x18 ;  /* 0x0000000405047291 */ /* 0x008fc4000f8ec03f */
[----:B------:R-:W-:Y:S01]  /*01a0*/  IMAD.SHL.U32 R0, R0, 0x8, RZ ;  /* 0x0000000800007824 */ /* 0x000fe200078e00ff */
[----:B------:R-:W0:Y:S04]  /*01b0*/  S2R R5, SR_CTAID.X ;  /* 0x0000000000057919 */ /* 0x000e280000002500 */
[-C--:B------:R-:W-:Y:S01]  /*01c0*/  IABS R9, R0.reuse ;  /* 0x0000000000097213 */ /* 0x080fe20000000000 */
[----:B------:R-:W-:Y:S01]  /*01d0*/  STL [R1+0x9c], RZ ;  /* 0x00009cff01007387 */ /* 0x000fe20000100800 */
[----:B------:R-:W-:Y:S02]  /*01e0*/  IABS R12, R0 ;  /* 0x00000000000c7213 */ /* 0x000fe40000000000 */
[----:B------:R-:W1:Y:S01]  /*01f0*/  I2F.RP R4, R9 ;  /* 0x0000000900047306 */ /* 0x000e620000209400 */
[----:B------:R-:W-:Y:S04]  /*0200*/  STL [R1+0x80], RZ ;  /* 0x000080ff01007387 */ /* 0x000fe80000100800 */
[----:B------:R-:W-:Y:S04]  /*0210*/  STL [R1+0x84], RZ ;  /* 0x000084ff01007387 */ /* 0x000fe80000100800 */
[----:B------:R-:W-:Y:S04]  /*0220*/  STL [R1+0x88], RZ ;  /* 0x000088ff01007387 */ /* 0x000fe80000100800 */
[----:B------:R-:W-:Y:S01]  /*0230*/  STL [R1+0x8c], RZ ;  /* 0x00008cff01007387 */ /* 0x000fe20000100800 */
[----:B-1----:R-:W1:Y:S03]  /*0240*/  MUFU.RCP R4, R4 ;  /* 0x0000000400047308 */ /* 0x002e660000001000 */
[----:B------:R-:W-:Y:S04]  /*0250*/  STL [R1+0x70], RZ ;  /* 0x000070ff01007387 */ /* 0x000fe80000100800 */
[----:B------:R-:W-:Y:S01]  /*0260*/  STL [R1+0x74], RZ ;  /* 0x000074ff01007387 */ /* 0x000fe20000100800 */
[----:B0-----:R-:W-:-:S03]  /*0270*/  IABS R10, R5 ;  /* 0x00000005000a7213 */ /* 0x001fc60000000000 */
[----:B------:R-:W-:Y:S04]  /*0280*/  STL [R1+0x78], RZ ;  /* 0x000078ff01007387 */ /* 0x000fe80000100800 */
[----:B------:R-:W-:Y:S01]  /*0290*/  STL [R1+0x7c], RZ ;  /* 0x00007cff01007387 */ /* 0x000fe20000100800 */
[----:B-1----:R-:W-:-:S03]  /*02a0*/  VIADD R6, R4, 0xffffffe ;  /* 0x0ffffffe04067836 */ /* 0x002fc60000000000 */
[----:B------:R-:W-:Y:S01]  /*02b0*/  STL [R1+0x60], RZ ;  /* 0x000060ff01007387 */ /* 0x000fe20000100800 */
[----:B------:R-:W-:Y:S01]  /*02c0*/  IMAD.MOV R4, RZ, RZ, -R12 ;  /* 0x000000ffff047224 */ /* 0x000fe200078e0a0c */
[----:B------:R-:W-:Y:S01]  /*02d0*/  CS2R R12, SRZ ;  /* 0x00000000000c7805 */ /* 0x000fe2000001ff00 */
[----:B------:R0:W1:Y:S01]  /*02e0*/  F2I.FTZ.U32.TRUNC.NTZ R7, R6 ;  /* 0x0000000600077305 */ /* 0x000062000021f000 */
[----:B------:R-:W-:Y:S04]  /*02f0*/  STL [R1+0x64], RZ ;  /* 0x000064ff01007387 */ /* 0x000fe80000100800 */
[----:B------:R-:W-:Y:S01]  /*0300*/  STL [R1+0x68], RZ ;  /* 0x000068ff01007387 */ /* 0x000fe20000100800 */
[----:B0-----:R-:W-:-:S03]  /*0310*/  IMAD.MOV.U32 R6, RZ, RZ, RZ ;  /* 0x000000ffff067224 */ /* 0x001fc600078e00ff */
[----:B------:R-:W-:Y:S04]  /*0320*/  STL [R1+0x6c], RZ ;  /* 0x00006cff01007387 */ /* 0x000fe80000100800 */
[----:B------:R-:W-:Y:S01]  /*0330*/  STL [R1+0x50], RZ ;  /* 0x000050ff01007387 */ /* 0x000fe20000100800 */
[----:B-1----:R-:W-:-:S03]  /*0340*/  IMAD.MOV R8, RZ, RZ, -R7 ;  /* 0x000000ffff087224 */ /* 0x002fc600078e0a07 */
[----:B------:R-:W-:Y:S01]  /*0350*/  STL [R1+0x54], RZ ;  /* 0x000054ff01007387 */ /* 0x000fe20000100800 */
[----:B------:R-:W-:Y:S02]  /*0360*/  IMAD R11, R8, R9, RZ ;  /* 0x00000009080b7224 */ /* 0x000fe400078e02ff */
[----:B------:R-:W-:Y:S01]  /*0370*/  IMAD.MOV.U32 R8, RZ, RZ, R10 ;  /* 0x000000ffff087224 */ /* 0x000fe200078e000a */
[----:B------:R-:W-:Y:S01]  /*0380*/  STL [R1+0x58], RZ ;  /* 0x000058ff01007387 */ /* 0x000fe20000100800 */
[----:B------:R-:W-:-:S03]  /*0390*/  IMAD.HI.U32 R7, R7, R11, R6 ;  /* 0x0000000b07077227 */ /* 0x000fc600078e0006 */
[----:B------:R-:W-:Y:S03]  /*03a0*/  STL [R1+0x5c], RZ ;  /* 0x00005cff01007387 */ /* 0x000fe60000100800 */
[----:B------:R-:W-:Y:S01]  /*03b0*/  IMAD.HI.U32 R7, R7, R8, RZ ;  /* 0x0000000807077227 */ /* 0x000fe200078e00ff */
[----:B------:R-:W-:Y:S03]  /*03c0*/  STL [R1+0x40], RZ ;  /* 0x000040ff01007387 */ /* 0x000fe60000100800 */
[----:B------:R-:W-:Y:S01]  /*03d0*/  IMAD R4, R7, R4, R8 ;  /* 0x0000000407047224 */ /* 0x000fe200078e0208 */
[----:B------:R-:W-:Y:S04]  /*03e0*/  STL [R1+0x44], RZ ;  /* 0x000044ff01007387 */ /* 0x000fe80000100800 */
[----:B------:R-:W-:Y:S01]  /*03f0*/  ISETP.GT.U32.AND P1, PT, R9, R4, PT ;  /* 0x000000040900720c */ /* 0x000fe20003f24070 */
[----:B------:R-:W-:Y:S04]  /*0400*/  STL [R1+0x48], RZ ;  /* 0x000048ff01007387 */ /* 0x000fe80000100800 */
[----:B------:R-:W-:Y:S04]  /*0410*/  STL [R1+0x4c], RZ ;  /* 0x00004cff01007387 */ /* 0x000fe80000100800 */
[----:B------:R-:W-:Y:S04]  /*0420*/  STL [R1+0x30], RZ ;  /* 0x000030ff01007387 */ /* 0x000fe80000100800 */
[----:B------:R-:W-:Y:S01]  /*0430*/  @!P1 IMAD.IADD R4, R4, 0x1, -R9 ;  /* 0x0000000104049824 */ /* 0x000fe200078e0a09 */
[----:B------:R-:W-:Y:S01]  /*0440*/  STL [R1+0x34], RZ ;  /* 0x000034ff01007387 */ /* 0x000fe20000100800 */
[----:B------:R-:W-:Y:S01]  /*0450*/  @!P1 VIADD R7, R7, 0x1 ;  /* 0x0000000107079836 */ /* 0x000fe20000000000 */
[----:B------:R-:W-:-:S02]  /*0460*/  ISETP.NE.AND P1, PT, R0, RZ, PT ;  /* 0x000000ff0000720c */ /* 0x000fc40003f25270 */
[----:B------:R-:W-:Y:S01]  /*0470*/  ISETP.GE.U32.AND P0, PT, R4, R9, PT ;  /* 0x000000090400720c */ /* 0x000fe20003f06070 */
[----:B------:R-:W-:Y:S01]  /*0480*/  STL [R1+0x38], RZ ;  /* 0x000038ff01007387 */ /* 0x000fe20000100800 */
[----:B------:R-:W-:-:S03]  /*0490*/  LOP3.LUT R4, R5, R0, RZ, 0x3c, !PT ;  /* 0x0000000005047212 */ /* 0x000fc600078e3cff */
[----:B------:R-:W-:Y:S01]  /*04a0*/  STL [R1+0x3c], RZ ;  /* 0x00003cff01007387 */ /* 0x000fe20000100800 */
[----:B------:R-:W-:Y:S01]  /*04b0*/  ISETP.GE.AND P2, PT, R4, RZ, PT ;  /* 0x000000ff0400720c */ /* 0x000fe20003f46270 */
[----:B------:R-:W-:Y:S02]  /*04c0*/  VIADD R4, R2, 0x1ff ;  /* 0x000001ff02047836 */ /* 0x000fe40000000000 */
[----:B------:R-:W-:Y:S04]  /*04d0*/  STL [R1+0x20], RZ ;  /* 0x000020ff01007387 */ /* 0x000fe80000100800 */
[----:B------:R-:W-:Y:S01]  /*04e0*/  @P0 VIADD R7, R7, 0x1 ;  /* 0x0000000107070836 */ /* 0x000fe20000000000 */
[----:B------:R-:W-:Y:S03]  /*04f0*/  STL [R1+0x24], RZ ;  /* 0x000024ff01007387 */ /* 0x000fe60000100800 */
[----:B------:R-:W-:Y:S01]  /*0500*/  IMAD.MOV.U32 R6, RZ, RZ, R7 ;  /* 0x000000ffff067224 */ /* 0x000fe200078e0007 */
[----:B------:R-:W-:Y:S01]  /*0510*/  SHF.R.S32.HI R7, RZ, 0x1f, R4 ;  /* 0x0000001fff077819 */ /* 0x000fe20000011404 */
[----:B------:R-:W-:Y:S02]  /*0520*/  STL [R1+0x28], RZ ;  /* 0x000028ff01007387 */ /* 0x000fe40000100800 */
[----:B------:R-:W-:Y:S01]  /*0530*/  @!P2 IMAD.MOV R6, RZ, RZ, -R6 ;  /* 0x000000ffff06a224 */ /* 0x000fe200078e0a06 */
[----:B------:R-:W-:Y:S01]  /*0540*/  @!P1 LOP3.LUT R6, RZ, R0, RZ, 0x33, !PT ;  /* 0x00000000ff069212 */ /* 0x000fe200078e33ff */
[----:B------:R-:W-:Y:S01]  /*0550*/  STL [R1+0x2c], RZ ;  /* 0x00002cff01007387 */ /* 0x000fe20000100800 */
[----:B------:R-:W-:-:S03]  /*0560*/  LEA.HI R7, R7, R4, RZ, 0x9 ;  /* 0x0000000407077211 */ /* 0x000fc600078f48ff */
[----:B------:R-:W-:Y:S01]  /*0570*/  IMAD.SHL.U32 R28, R6, 0x8, RZ ;  /* 0x00000008061c7824 */ /* 0x000fe200078e00ff */
[----:B------:R-:W-:Y:S01]  /*0580*/  STL [R1+0x10], RZ ;  /* 0x000010ff01007387 */ /* 0x000fe20000100800 */
[----:B------:R-:W-:-:S03]  /*0590*/  IMAD.MOV R6, RZ, RZ, -R6 ;  /* 0x000000ffff067224 */ /* 0x000fc600078e0a06 */
[----:B------:R-:W-:Y:S01]  /*05a0*/  LEA.HI.SX32 R4, R7, -R28, 0x17 ;  /* 0x8000001c07047211 */ /* 0x000fe200078fbaff */
[----:B------:R-:W-:Y:S01]  /*05b0*/  IMAD R11, R0, R6, R5 ;  /* 0x00000006000b7224 */ /* 0x000fe200078e0205 */
[----:B------:R-:W-:Y:S01]  /*05c0*/  STL [R1+0x14], RZ ;  /* 0x000014ff01007387 */ /* 0x000fe20000100800 */
[----:B------:R-:W-:Y:S01]  /*05d0*/  IMAD.MOV.U32 R6, RZ, RZ, RZ ;  /* 0x000000ffff067224 */ /* 0x000fe200078e00ff */
[----:B------:R-:W-:Y:S02]  /*05e0*/  VIMNMX R4, R4, 0x8, PT ;  /* 0x0000000804047848 */ /* 0x000fe40003fe0100 */
[----:B------:R-:W-:Y:S02]  /*05f0*/  STL [R1+0x18], RZ ;  /* 0x000018ff01007387 */ /* 0x000fe40000100800 */
[-C--:B------:R-:W-:Y:S02]  /*0600*/  IABS R10, R4.reuse ;  /* 0x00000004000a7213 */ /* 0x080fe40000000000 */
[----:B------:R-:W-:Y:S01]  /*0610*/  IABS R0, R4 ;  /* 0x0000000400007213 */ /* 0x000fe20000000000 */
[----:B------:R-:W-:Y:S01]  /*0620*/  STL [R1+0x1c], RZ ;  /* 0x00001cff01007387 */ /* 0x000fe20000100800 */
[----:B------:R-:W0:Y:S03]  /*0630*/  I2F.RP R8, R10 ;  /* 0x0000000a00087306 */ /* 0x000e260000209400 */
[----:B------:R-:W-:Y:S04]  /*0640*/  STL [R1], RZ ;  /* 0x000000ff01007387 */ /* 0x000fe80000100800 */
[----:B------:R-:W-:Y:S04]  /*0650*/  STL [R1+0x4], RZ ;  /* 0x000004ff01007387 */ /* 0x000fe80000100800 */
[----:B------:R-:W-:Y:S01]  /*0660*/  STL [R1+0x8], RZ ;  /* 0x000008ff01007387 */ /* 0x000fe20000100800 */
[----:B0-----:R-:W0:Y:S03]  /*0670*/  MUFU.RCP R8, R8 ;  /* 0x0000000800087308 */ /* 0x001e260000001000 */
[----:B------:R-:W-:Y:S01]  /*0680*/  STL [R1+0xc], RZ ;  /* 0x00000cff01007387 */ /* 0x000fe20000100800 */
[----:B0-----:R-:W-:-:S06]  /*0690*/  VIADD R7, R8, 0xffffffe ;  /* 0x0ffffffe08077836 */ /* 0x001fcc0000000000 */
[----:B------:R-:W0:Y:S02]  /*06a0*/  F2I.FTZ.U32.TRUNC.NTZ R7, R7 ;  /* 0x0000000700077305 */ /* 0x000e24000021f000 */
[----:B0-----:R-:W-:-:S04]  /*06b0*/  IMAD.MOV R9, RZ, RZ, -R7 ;  /* 0x000000ffff097224 */ /* 0x001fc800078e0a07 */
[----:B------:R-:W-:Y:S01]  /*06c0*/  IMAD.MOV.U32 R5, RZ, RZ, R9 ;  /* 0x000000ffff057224 */ /* 0x000fe200078e0009 */
[----:B------:R-:W-:-:S03]  /*06d0*/  IABS R9, R11 ;  /* 0x0000000b00097213 */ /* 0x000fc60000000000 */
[----:B------:R-:W-:-:S04]  /*06e0*/  IMAD R5, R5, R10, RZ ;  /* 0x0000000a05057224 */ /* 0x000fc800078e02ff */
[----:B------:R-:W-:-:S04]  /*06f0*/  IMAD.HI.U32 R6, R7, R5, R6 ;  /* 0x0000000507067227 */ /* 0x000fc800078e0006 */
[----:B------:R-:W-:Y:S02]  /*0700*/  IMAD.MOV R5, RZ, RZ, -R0 ;  /* 0x000000ffff057224 */ /* 0x000fe400078e0a00 */
[----:B------:R-:W-:Y:S01]  /*0710*/  IMAD.HI.U32 R0, R6, R9, RZ ;  /* 0x0000000906007227 */ /* 0x000fe200078e00ff */
[----:B------:R-:W-:-:S03]  /*0720*/  CS2R R6, SRZ ;  /* 0x0000000000067805 */ /* 0x000fc6000001ff00 */
[----:B------:R-:W-:Y:S01]  /*0730*/  IMAD R5, R0, R5, R9 ;  /* 0x0000000500057224 */ /* 0x000fe200078e0209 */
[----:B------:R-:W-:-:S04]  /*0740*/  CS2R R8, SRZ ;  /* 0x0000000000087805 */ /* 0x000fc8000001ff00 */
[----:B------:R-:W-:-:S13]  /*0750*/  ISETP.GT.U32.AND P1, PT, R10, R5, PT ;  /* 0x000000050a00720c */ /* 0x000fda0003f24070 */
[----:B------:R-:W-:Y:S02]  /*0760*/  @!P1 IMAD.IADD R5, R5, 0x1, -R10 ;  /* 0x0000000105059824 */ /* 0x000fe400078e0a0a */
[----:B------:R-:W-:Y:S01]  /*0770*/  @!P1 VIADD R0, R0, 0x1 ;  /* 0x0000000100009836 */ /* 0x000fe20000000000 */
[----:B------:R-:W-:Y:S02]  /*0780*/  ISETP.NE.AND P1, PT, R4, RZ, PT ;  /* 0x000000ff0400720c */ /* 0x000fe40003f25270 */
[----:B------:R-:W-:Y:S02]  /*0790*/  ISETP.GE.U32.AND P0, PT, R5, R10, PT ;  /* 0x0000000a0500720c */ /* 0x000fe40003f06070 */
[----:B------:R-:W-:-:S04]  /*07a0*/  LOP3.LUT R5, R11, R4, RZ, 0x3c, !PT ;  /* 0x000000040b057212 */ /* 0x000fc800078e3cff */
[----:B------:R-:W-:-:S07]  /*07b0*/  ISETP.GE.AND P2, PT, R5, RZ, PT ;  /* 0x000000ff0500720c */ /* 0x000fce0003f46270 */
[----:B------:R-:W-:-:S06]  /*07c0*/  @P0 VIADD R0, R0, 0x1 ;  /* 0x0000000100000836 */ /* 0x000fcc0000000000 */
[----:B------:R-:W-:Y:S01]  /*07d0*/  @!P2 IMAD.MOV R0, RZ, RZ, -R0 ;  /* 0x000000ffff00a224 */ /* 0x000fe200078e0a00 */
[----:B------:R-:W-:-:S05]  /*07e0*/  @!P1 LOP3.LUT R0, RZ, R4, RZ, 0x33, !PT ;  /* 0x00000004ff009212 */ /* 0x000fca00078e33ff */
[----:B------:R-:W-:-:S04]  /*07f0*/  IMAD.MOV R5, RZ, RZ, -R0 ;  /* 0x000000ffff057224 */ /* 0x000fc800078e0a00 */
[----:B------:R-:W-:Y:S01]  /*0800*/  IMAD R5, R4, R5, R11 ;  /* 0x0000000504057224 */ /* 0x000fe200078e020b */
[----:B------:R-:W-:Y:S02]  /*0810*/  ISETP.GE.AND P0, PT, R29, 0x20, PT ;  /* 0x000000201d00780c */ /* 0x000fe40003f06270 */
[----:B------:R-:W-:Y:S01]  /*0820*/  CS2R R10, SRZ ;  /* 0x00000000000a7805 */ /* 0x000fe2000001ff00 */
[----:B------:R-:W-:Y:S01]  /*0830*/  IMAD.IADD R28, R28, 0x1, R5 ;  /* 0x000000011c1c7824 */ /* 0x000fe200078e0205 */
[----:B------:R-:W-:-:S03]  /*0840*/  CS2R R4, SRZ ;  /* 0x0000000000047805 */ /* 0x000fc6000001ff00 */
[----:B------:R-:W-:Y:S02]  /*0850*/  IMAD R28, R28, 0x200, R3 ;  /* 0x000002001c1c7824 */ /* 0x000fe400078e0203 */
[----:B------:R-:W-:Y:S01]  /*0860*/  IMAD.SHL.U32 R29, R0, 0x10, RZ ;  /* 0x00000010001d7824 */ /* 0x000fe200078e00ff */
[----:B------:R0:W5:Y:S01]  /*0870*/  LDL.LU R3, [R1+0xe38] ;  /* 0x000e380001037983 */ /* 0x0001620000300800 */
[----:B------:R-:W-:-:S03]  /*0880*/  VIADD R0, R28, 0x40 ;  /* 0x000000401c007836 */ /* 0x000fc60000000000 */
[----:B------:R-:W-:Y:S04]  /*0890*/  STL [R1+0xdf0], R28 ;  /* 0x000df01c01007387 */ /* 0x000fe80000100800 */
[----:B------:R1:W-:Y:S04]  /*08a0*/  STL [R1+0xe14], R29 ;  /* 0x000e141d01007387 */ /* 0x0003e80000100800 */
[----:B------:R2:W-:Y:S01]  /*08b0*/  STL [R1+0xe18], R0 ;  /* 0x000e180001007387 */ /* 0x0005e20000100800 */
[C---:B-1----:R-:W-:Y:S02]  /*08c0*/  VIADD R29, R28.reuse, 0x80 ;  /* 0x000000801c1d7836 */ /* 0x042fe40000000000 */
[----:B--2---:R-:W-:-:S03]  /*08d0*/  VIADD R0, R28, 0xc0 ;  /* 0x000000c01c007836 */ /* 0x004fc60000000000 */
[----:B------:R1:W-:Y:S04]  /*08e0*/  STL [R1+0xe1c], R29 ;  /* 0x000e1c1d01007387 */ /* 0x0003e80000100800 */
[----:B------:R2:W-:Y:S01]  /*08f0*/  STL [R1+0xe20], R0 ;  /* 0x000e200001007387 */ /* 0x0005e20000100800 */
[C---:B-1----:R-:W-:Y:S02]  /*0900*/  VIADD R29, R28.reuse, 0x100 ;  /* 0x000001001c1d7836 */ /* 0x042fe40000000000 */
[----:B--2---:R-:W-:-:S05]  /*0910*/  VIADD R0, R28, 0x140 ;  /* 0x000001401c007836 */ /* 0x004fca0000000000 */
[----:B------:R1:W-:Y:S02]  /*0920*/  STL [R1+0xe28], R0 ;  /* 0x000e280001007387 */ /* 0x0003e40000100800 */
[C---:B-1----:R-:W-:Y:S02]  /*0930*/  VIADD R0, R28.reuse, 0x180 ;  /* 0x000001801c007836 */ /* 0x042fe40000000000 */
[----:B------:R-:W-:-:S05]  /*0940*/  VIADD R28, R28, 0x1c0 ;  /* 0x000001c01c1c7836 */ /* 0x000fca0000000000 */
[----:B------:R1:W-:Y:S04]  /*0950*/  STL [R1+0xe2c], R28 ;  /* 0x000e2c1c01007387 */ /* 0x0003e80000100800 */
[----:B------:R0:W-:Y:S04]  /*0960*/  STL [R1+0xe24], R29 ;  /* 0x000e241d01007387 */ /* 0x0001e80000100800 */
[----:B------:R0:W-:Y:S01]  /*0970*/  STL [R1+0xe30], R0 ;  /* 0x000e300001007387 */ /* 0x0001e20000100800 */
[----:B-1----:R-:W1:Y:S02]  /*0980*/  S2R R28, SR_TID.X ;  /* 0x00000000001c7919 */ /* 0x002e640000002100 */
[----:B-1----:R-:W-:Y:S01]  /*0990*/  LOP3.LUT R28, R28, 0x20, RZ, 0xc0, !PT ;  /* 0x000000201c1c7812 */ /* 0x002fe200078ec0ff */
[----:B0-----:R-:W-:Y:S06]  /*09a0*/  @!P0 BRA `(.L_x_0) ;  /* 0x000001c400d48947 */ /* 0x001fec0003800000 */
[----:B------:R-:W2:Y:S04]  /*09b0*/  LDL R24, [R1+0xe14] ;  /* 0x000e140001187983 */ /* 0x000ea80000100800 */
[----:B------:R-:W3:Y:S01]  /*09c0*/  LDL R25, [R1+0xe28] ;  /* 0x000e280001197983 */ /* 0x000ee20000100800 */
[----:B-----5:R-:W-:Y:S01]  /*09d0*/  IABS R27, R3 ;  /* 0x00000003001b7213 */ /* 0x020fe20000000000 */
[----:B------:R-:W-:Y:S01]  /*09e0*/  IMAD.MOV.U32 R26, RZ, RZ, R0 ;  /* 0x000000ffff1a7224 */ /* 0x000fe200078e0000 */
[----:B------:R-:W-:Y:S01]  /*09f0*/  IABS R15, R2 ;  /* 0x00000002000f7213 */ /* 0x000fe20000000000 */
[----:B------:R0:W-:Y:S01]  /*0a00*/  STL [R1+0xe40], R2 ;  /* 0x000e400201007387 */ /* 0x0001e20000100800 */
[----:B------:R-:W1:Y:S01]  /*0a10*/  I2F.RP R0, R27 ;  /* 0x0000001b00007306 */ /* 0x000e620000209400 */
[----:B------:R-:W-:Y:S01]  /*0a20*/  ULDC UR5, c[0x0][0x23c] ;  /* 0x00008f0000057ab9 */ /* 0x000fe20000000800 */
[----:B------:R-:W-:Y:S01]  /*0a30*/  ULDC.64 UR6, c[0x0][0x218] ;  /* 0x0000860000067ab9 */ /* 0x000fe20000000a00 */
[----:B------:R-:W-:-:S05]  /*0a40*/  ULDC.64 UR10, c[0x0][0x210] ;  /* 0x00008400000a7ab9 */ /* 0x000fca0000000a00 */
[----:B------:R-:W4:Y:S01]  /*0a50*/  I2F.RP R6, R15 ;  /* 0x0000000f00067306 */ /* 0x000f220000209400 */
[----:B0-----:R-:W3:Y:S07]  /*0a60*/  LDL R2, [R1+0xe2c] ;  /* 0x000e2c0001027983 */ /* 0x001eee0000100800 */
[----:B-1----:R-:W0:Y:S08]  /*0a70*/  MUFU.RCP R0, R0 ;  /* 0x0000000000007308 */ /* 0x002e300000001000 */
[----:B----4-:R-:W1:Y:S01]  /*0a80*/  MUFU.RCP R6, R6 ;  /* 0x0000000600067308 */ /* 0x010e620000001000 */
[----:B0-----:R-:W-:-:S07]  /*0a90*/  VIADD R4, R0, 0xffffffe ;  /* 0x0ffffffe00047836 */ /* 0x001fce0000000000 */
[----:B------:R0:W4:Y:S01]  /*0aa0*/  F2I.FTZ.U32.TRUNC.NTZ R5, R4 ;  /* 0x0000000400057305 */ /* 0x000122000021f000 */
[----:B-1----:R-:W-:-:S07]  /*0ab0*/  VIADD R20, R6, 0xffffffe ;  /* 0x0ffffffe06147836 */ /* 0x002fce0000000000 */
[----:B------:R-:W1:Y:S01]  /*0ac0*/  F2I.FTZ.U32.TRUNC.NTZ R21, R20 ;  /* 0x0000001400157305 */ /* 0x000e62000021f000 */
[----:B0-----:R-:W-:Y:S02]  /*0ad0*/  IMAD.MOV.U32 R4, RZ, RZ, RZ ;  /* 0x000000ffff047224 */ /* 0x001fe400078e00ff */
[----:B----4-:R-:W-:-:S04]  /*0ae0*/  IMAD.MOV R8, RZ, RZ, -R5 ;  /* 0x000000ffff087224 */ /* 0x010fc800078e0a05 */
[----:B------:R-:W-:Y:S02]  /*0af0*/  IMAD R7, R8, R27, RZ ;  /* 0x0000001b08077224 */ /* 0x000fe400078e02ff */
[----:B------:R-:W-:Y:S02]  /*0b00*/  IMAD.MOV.U32 R8, RZ, RZ, R26 ;  /* 0x000000ffff087224 */ /* 0x000fe400078e001a */
[----:B------:R-:W-:-:S04]  /*0b10*/  IMAD.HI.U32 R5, R5, R7, R4 ;  /* 0x0000000705057227 */ /* 0x000fc800078e0004 */
[----:B-1----:R-:W-:Y:S02]  /*0b20*/  IMAD.MOV R6, RZ, RZ, -R21 ;  /* 0x000000ffff067224 */ /* 0x002fe400078e0a15 */
[----:B------:R-:W-:Y:S02]  /*0b30*/  IMAD.MOV.U32 R20, RZ, RZ, RZ ;  /* 0x000000ffff147224 */ /* 0x000fe400078e00ff */
[----:B------:R-:W-:-:S04]  /*0b40*/  IMAD R6, R6, R15, RZ ;  /* 0x0000000f06067224 */ /* 0x000fc800078e02ff */
[----:B------:R-:W-:Y:S01]  /*0b50*/  IMAD.HI.U32 R20, R21, R6, R20 ;  /* 0x0000000615147227 */ /* 0x000fe200078e0014 */
[----:B------:R-:W-:Y:S02]  /*0b60*/  IABS R8, R8 ;  /* 0x0000000800087213 */ /* 0x000fe40000000000 */
[----:B--2---:R-:W-:Y:S01]  /*0b70*/  LEA.HI R10, R28, R24, RZ, 0x1b ;  /* 0x000000181c0a7211 */ /* 0x004fe200078fd8ff */
[----:B---3--:R-:W-:-:S04]  /*0b80*/  IMAD.MOV.U32 R28, RZ, RZ, R25 ;  /* 0x000000ffff1c7224 */ /* 0x008fc800078e0019 */
[C---:B------:R-:W-:Y:S02]  /*0b90*/  VIADD R17, R10.reuse, 0xe ;  /* 0x0000000e0a117836 */ /* 0x040fe40000000000 */
[----:B------:R-:W-:-:S03]  /*0ba0*/  VIADD R26, R10, 0xc ;  /* 0x0000000c0a1a7836 */ /* 0x000fc60000000000 */
[----:B------:R-:W-:Y:S02]  /*0bb0*/  IABS R19, R17 ;  /* 0x0000001100137213 */ /* 0x000fe40000000000 */
[----:B------:R-:W-:Y:S01]  /*0bc0*/  IABS R22, R26 ;  /* 0x0000001a00167213 */ /* 0x000fe20000000000 */
[C---:B------:R-:W-:Y:S02]  /*0bd0*/  VIADD R25, R10.reuse, 0xa ;  /* 0x0000000a0a197836 */ /* 0x040fe40000000000 */
[----:B------:R-:W-:Y:S02]  /*0be0*/  VIADD R24, R10, 0x8 ;  /* 0x000000080a187836 */ /* 0x000fe40000000000 */
[----:B------:R-:W-:-:S04]  /*0bf0*/  IMAD.HI.U32 R4, R5, R19, RZ ;  /* 0x0000001305047227 */ /* 0x000fc800078e00ff */
[----:B------:R-:W-:Y:S01]  /*0c00*/  IMAD.HI.U32 R0, R5, R22, RZ ;  /* 0x0000001605007227 */ /* 0x000fe200078e00ff */
[----:B------:R-:W-:Y:S02]  /*0c10*/  IABS R16, R25 ;  /* 0x0000001900107213 */ /* 0x000fe40000000000 */
[----:B------:R-:W-:Y:S01]  /*0c20*/  IABS R14, R24 ;  /* 0x00000018000e7213 */ /* 0x000fe20000000000 */
[----:B------:R-:W-:Y:S02]  /*0c30*/  IMAD.MOV R4, RZ, RZ, -R4 ;  /* 0x000000ffff047224 */ /* 0x000fe400078e0a04 */
[----:B------:R-:W-:Y:S02]  /*0c40*/  IMAD.MOV R0, RZ, RZ, -R0 ;  /* 0x000000ffff007224 */ /* 0x000fe400078e0a00 */
[C---:B------:R-:W-:Y:S02]  /*0c50*/  IMAD R19, R27.reuse, R4, R19 ;  /* 0x000000041b137224 */ /* 0x040fe400078e0213 */
[----:B------:R-:W-:-:S02]  /*0c60*/  IMAD R22, R27, R0, R22 ;  /* 0x000000001b167224 */ /* 0x000fc400078e0216 */
[C---:B------:R-:W-:Y:S02]  /*0c70*/  VIADD R21, R10.reuse, 0x6 ;  /* 0x000000060a157836 */ /* 0x040fe40000000000 */
[C---:B------:R-:W-:Y:S02]  /*0c80*/  VIADD R23, R10.reuse, 0x4 ;  /* 0x000000040a177836 */ /* 0x040fe40000000000 */
[----:B------:R-:W-:Y:S02]  /*0c90*/  VIADD R18, R10, 0x2 ;  /* 0x000000020a127836 */ /* 0x000fe40000000000 */
[----:B------:R-:W-:-:S04]  /*0ca0*/  IMAD.HI.U32 R4, R5, R16, RZ ;  /* 0x0000001005047227 */ /* 0x000fc800078e00ff */
[----:B------:R-:W-:Y:S01]  /*0cb0*/  IMAD.HI.U32 R0, R5, R14, RZ ;  /* 0x0000000e05007227 */ /* 0x000fe200078e00ff */
[----:B------:R-:W-:Y:S02]  /*0cc0*/  IABS R13, R21 ;  /* 0x00000015000d7213 */ /* 0x000fe40000000000 */
[----:B------:R-:W-:Y:S01]  /*0cd0*/  IABS R12, R23 ;  /* 0x00000017000c7213 */ /* 0x000fe20000000000 */
[----:B------:R-:W-:Y:S01]  /*0ce0*/  IMAD.MOV R4, RZ, RZ, -R4 ;  /* 0x000000ffff047224 */ /* 0x000fe200078e0a04 */
[----:B------:R-:W-:Y:S01]  /*0cf0*/  IABS R11, R18 ;  /* 0x00000012000b7213 */ /* 0x000fe20000000000 */
[----:B------:R-:W-:Y:S01]  /*0d00*/  IMAD.MOV R0, RZ, RZ, -R0 ;  /* 0x000000ffff007224 */ /* 0x000fe200078e0a00 */
[----:B------:R-:W-:Y:S02]  /*0d10*/  ISETP.GE.AND P0, PT, R10, RZ, PT ;  /* 0x000000ff0a00720c */ /* 0x000fe40003f06270 */
[----:B------:R-:W-:Y:S01]  /*0d20*/  IABS R10, R10 ;  /* 0x0000000a000a7213 */ /* 0x000fe20000000000 */
[----:B------:R-:W-:-:S02]  /*0d30*/  IMAD R16, R27, R4, R16 ;  /* 0x000000041b107224 */ /* 0x000fc400078e0210 */
[----:B------:R-:W-:Y:S02]  /*0d40*/  IMAD R14, R27, R0, R14 ;  /* 0x000000001b0e7224 */ /* 0x000fe400078e020e */
[----:B------:R-:W-:-:S04]  /*0d50*/  IMAD.HI.U32 R6, R5, R13, RZ ;  /* 0x0000000d05067227 */ /* 0x000fc800078e00ff */
[----:B------:R-:W-:-:S04]  /*0d60*/  IMAD.HI.U32 R4, R5, R12, RZ ;  /* 0x0000000c05047227 */ /* 0x000fc800078e00ff */
[----:B------:R-:W-:-:S04]  /*0d70*/  IMAD.HI.U32 R0, R5, R11, RZ ;  /* 0x0000000b05007227 */ /* 0x000fc800078e00ff */
[----:B------:R-:W-:-:S04]  /*0d80*/  IMAD.HI.U32 R5, R5, R10, RZ ;  /* 0x0000000a05057227 */ /* 0x000fc800078e00ff */
[----:B------:R-:W-:Y:S02]  /*0d90*/  IMAD.MOV R4, RZ, RZ, -R4 ;  /* 0x000000ffff047224 */ /* 0x000fe400078e0a04 */
[----:B------:R-:W-:Y:S02]  /*0da0*/  IMAD.MOV R5, RZ, RZ, -R5 ;  /* 0x000000ffff057224 */ /* 0x000fe400078e0a05 */
[C---:B------:R-:W-:Y:S01]  /*0db0*/  IMAD R12, R27.reuse, R4, R12 ;  /* 0x000000041b0c7224 */ /* 0x040fe200078e020c */
[----:B------:R-:W-:Y:S01]  /*0dc0*/  IABS R4, R29 ;  /* 0x0000001d00047213 */ /* 0x000fe20000000000 */
[----:B------:R-:W-:Y:S02]  /*0dd0*/  IMAD R10, R27, R5, R10 ;  /* 0x000000051b0a7224 */ /* 0x000fe400078e020a */
[----:B------:R-:W2:Y:S01]  /*0de0*/  LDL R5, [R1+0xe20] ;  /* 0x000e200001057983 */ /* 0x000ea20000100800 */
[----:B------:R-:W-:-:S04]  /*0df0*/  IMAD.HI.U32 R29, R20, R8, RZ ;  /* 0x00000008141d7227 */ /* 0x000fc800078e00ff */
[----:B------:R-:W-:-:S04]  /*0e00*/  IMAD.MOV R29, RZ, RZ, -R29 ;  /* 0x000000ffff1d7224 */ /* 0x000fc800078e0a1d */
[----:B------:R-:W-:Y:S02]  /*0e10*/  IMAD R8, R15, R29, R8 ;  /* 0x0000001d0f087224 */ /* 0x000fe400078e0208 */
[----:B------:R-:W3:Y:S01]  /*0e20*/  LDL R29, [R1+0xe18] ;  /* 0x000e1800011d7983 */ /* 0x000ee20000100800 */
[----:B------:R-:W-:Y:S01]  /*0e30*/  IABS R9, R2 ;  /* 0x0000000200097213 */ /* 0x000fe20000000000 */
[----:B------:R-:W-:-:S04]  /*0e40*/  IMAD.MOV R0, RZ, RZ, -R0 ;  /* 0x000000ffff007224 */ /* 0x000fc800078e0a00 */
[----:B------:R-:W-:Y:S02]  /*0e50*/  IMAD R11, R27, R0, R11 ;  /* 0x000000001b0b7224 */ /* 0x000fe400078e020b */
[----:B------:R-:W-:-:S04]  /*0e60*/  IMAD.HI.U32 R0, R20, R9, RZ ;  /* 0x0000000914007227 */ /* 0x000fc800078e00ff */
[----:B------:R-:W-:Y:S02]  /*0e70*/  IMAD.MOV R0, RZ, RZ, -R0 ;  /* 0x000000ffff007224 */ /* 0x000fe400078e0a00 */
[----:B------:R-:W-:Y:S02]  /*0e80*/  IMAD.MOV R6, RZ, RZ, -R6 ;  /* 0x000000ffff067224 */ /* 0x000fe400078e0a06 */
[----:B------:R-:W-:Y:S02]  /*0e90*/  IMAD R9, R15, R0, R9 ;  /* 0x000000000f097224 */ /* 0x000fe400078e0209 */
[----:B------:R-:W-:Y:S02]  /*0ea0*/  IMAD R13, R27, R6, R13 ;  /* 0x000000061b0d7224 */ /* 0x000fe400078e020d */
[----:B------:R-:W4:Y:S01]  /*0eb0*/  LDL R6, [R1+0xe1c] ;  /* 0x000e1c0001067983 */ /* 0x000f220000100800 */
[----:B--2---:R-:W-:Y:S01]  /*0ec0*/  IABS R0, R5 ;  /* 0x0000000500007213 */ /* 0x004fe20000000000 */
[----:B------:R-:W-:-:S04]  /*0ed0*/  IMAD.HI.U32 R5, R20, R4, RZ ;  /* 0x0000000414057227 */ /* 0x000fc800078e00ff */
[----:B------:R-:W-:-:S04]  /*0ee0*/  IMAD.MOV R5, RZ, RZ, -R5 ;  /* 0x000000ffff057224 */ /* 0x000fc800078e0a05 */
[----:B------:R-:W-:Y:S01]  /*0ef0*/  IMAD R4, R15, R5, R4 ;  /* 0x000000050f047224 */ /* 0x000fe200078e0204 */
[----:B---3--:R-:W-:Y:S01]  /*0f00*/  IABS R5, R29 ;  /* 0x0000001d00057213 */ /* 0x008fe20000000000 */
[----:B------:R-:W-:-:S04]  /*0f10*/  IMAD.HI.U32 R29, R20, R0, RZ ;  /* 0x00000000141d7227 */ /* 0x000fc800078e00ff */
[----:B------:R-:W-:-:S04]  /*0f20*/  IMAD.MOV R29, RZ, RZ, -R29 ;  /* 0x000000ffff1d7224 */ /* 0x000fc800078e0a1d */
[----:B------:R-:W-:Y:S02]  /*0f30*/  IMAD R0, R15, R29, R0 ;  /* 0x0000001d0f007224 */ /* 0x000fe400078e0200 */
[----:B------:R-:W2:Y:S01]  /*0f40*/  LDL R29, [R1+0xdf0] ;  /* 0x000df000011d7983 */ /* 0x000ea20000100800 */
[C---:B------:R-:W-:Y:S02]  /*0f50*/  ISETP.GT.U32.AND P1, PT, R27.reuse, R19, PT ;  /* 0x000000131b00720c */ /* 0x040fe40003f24070 */
[C---:B------:R-:W-:Y:S02]  /*0f60*/  ISETP.GT.U32.AND P2, PT, R27.reuse, R22, PT ;  /* 0x000000161b00720c */ /* 0x040fe40003f44070 */
[----:B------:R-:W-:Y:S02]  /*0f70*/  ISETP.GT.U32.AND P3, PT, R27, R16, PT ;  /* 0x000000101b00720c */ /* 0x000fe40003f64070 */
[----:B------:R-:W-:-:S07]  /*0f80*/  IABS R7, R28 ;  /* 0x0000001c00077213 */ /* 0x000fce0000000000 */
[--C-:B------:R-:W-:Y:S02]  /*0f90*/  @!P1 IMAD.IADD R19, R19, 0x1, -R27.reuse ;  /* 0x0000000113139824 */ /* 0x100fe400078e0a1b */
[--C-:B------:R-:W-:Y:S02]  /*0fa0*/  @!P2 IMAD.IADD R22, R22, 0x1, -R27.reuse ;  /* 0x000000011616a824 */ /* 0x100fe400078e0a1b */
[----:B------:R-:W-:Y:S01]  /*0fb0*/  @!P3 IMAD.IADD R16, R16, 0x1, -R27 ;  /* 0x000000011010b824 */ /* 0x000fe200078e0a1b */
[C---:B------:R-:W-:Y:S02]  /*0fc0*/  ISETP.GT.U32.AND P1, PT, R27.reuse, R19, PT ;  /* 0x000000131b00720c */ /* 0x040fe40003f24070 */
[C---:B------:R-:W-:Y:S01]  /*0fd0*/  ISETP.GT.U32.AND P5, PT, R27.reuse, R22, PT ;  /* 0x000000161b00720c */ /* 0x040fe20003fa4070 */
[----:B------:R-:W-:Y:S01]  /*0fe0*/  IMAD.HI.U32 R28, R20, R7, RZ ;  /* 0x00000007141c7227 */ /* 0x000fe200078e00ff */
[C---:B------:R-:W-:Y:S02]  /*0ff0*/  ISETP.GT.U32.AND P2, PT, R27.reuse, R16, PT ;  /* 0x000000101b00720c */ /* 0x040fe40003f44070 */
[----:B------:R-:W-:-:S02]  /*1000*/  ISETP.GT.U32.AND P3, PT, R27, R14, PT ;  /* 0x0000000e1b00720c */ /* 0x000fc40003f64070 */
[C---:B------:R-:W-:Y:S02]  /*1010*/  ISETP.GT.U32.AND P4, PT, R27.reuse, R13, PT ;  /* 0x0000000d1b00720c */ /* 0x040fe40003f84070 */
[----:B------:R-:W-:Y:S01]  /*1020*/  ISETP.GT.U32.AND P6, PT, R27, R12, PT ;  /* 0x0000000c1b00720c */ /* 0x000fe20003fc4070 */
[----:B------:R-:W-:Y:S02]  /*1030*/  IMAD.MOV R28, RZ, RZ, -R28 ;  /* 0x000000ffff1c7224 */ /* 0x000fe400078e0a1c */
[----:B------:R-:W-:Y:S01]  /*1040*/  @!P1 IMAD.IADD R19, R19, 0x1, -R27 ;  /* 0x0000000113139824 */ /* 0x000fe200078e0a1b */
[----:B------:R-:W-:Y:S01]  /*1050*/  ISETP.GT.U32.AND P1, PT, R27, R11, PT ;  /* 0x0000000b1b00720c */ /* 0x000fe20003f24070 */
[----:B------:R-:W-:Y:S02]  /*1060*/  IMAD R7, R15, R28, R7 ;  /* 0x0000001c0f077224 */ /* 0x000fe400078e0207 */
[--C-:B------:R-:W-:Y:S01]  /*1070*/  @!P5 IMAD.IADD R22, R22, 0x1, -R27.reuse ;  /* 0x000000011616d824 */ /* 0x100fe200078e0a1b */
[----:B------:R-:W-:Y:S01]  /*1080*/  ISETP.GT.U32.AND P5, PT, R27, R10, PT ;  /* 0x0000000a1b00720c */ /* 0x000fe20003fa4070 */
[--C-:B------:R-:W-:Y:S01]  /*1090*/  @!P2 IMAD.IADD R16, R16, 0x1, -R27.reuse ;  /* 0x000000011010a824 */ /* 0x100fe200078e0a1b */
[----:B----4-:R-:W-:Y:S01]  /*10a0*/  IABS R6, R6 ;  /* 0x0000000600067213 */ /* 0x010fe20000000000 */
[--C-:B------:R-:W-:Y:S01]  /*10b0*/  @!P3 IMAD.IADD R14, R14, 0x1, -R27.reuse ;  /* 0x000000010e0eb824 */ /* 0x100fe200078e0a1b */
[----:B------:R-:W-:Y:S01]  /*10c0*/  ISETP.GT.U32.AND P2, PT, R15, R9, PT ;  /* 0x000000090f00720c */ /* 0x000fe20003f44070 */
[--C-:B------:R-:W-:Y:S01]  /*10d0*/  @!P4 IMAD.IADD R13, R13, 0x1, -R27.reuse ;  /* 0x000000010d0dc824 */ /* 0x100fe200078e0a1b */
[C---:B------:R-:W-:Y:S01]  /*10e0*/  ISETP.GT.U32.AND P3, PT, R15.reuse, R8, PT ;  /* 0x000000080f00720c */ /* 0x040fe20003f64070 */
[----:B------:R-:W-:Y:S01]  /*10f0*/  @!P6 IMAD.IADD R12, R12, 0x1, -R27 ;  /* 0x000000010c0ce824 */ /* 0x000fe200078e0a1b */
[----:B------:R-:W-:-:S02]  /*1100*/  ISETP.GT.U32.AND P4, PT, R15, R7, PT ;  /* 0x000000070f00720c */ /* 0x000fc40003f84070 */
[----:B------:R-:W-:Y:S01]  /*1110*/  ISETP.GT.U32.AND P6, PT, R15, R4, PT ;  /* 0x000000040f00720c */ /* 0x000fe20003fc4070 */
[----:B------:R-:W-:-:S04]  /*1120*/  IMAD.HI.U32 R28, R20, R6, RZ ;  /* 0x00000006141c7227 */ /* 0x000fc800078e00ff */
[----:B------:R-:W-:Y:S02]  /*1130*/  IMAD.MOV R28, RZ, RZ, -R28 ;  /* 0x000000ffff1c7224 */ /* 0x000fe400078e0a1c */
[--C-:B------:R-:W-:Y:S02]  /*1140*/  @!P1 IMAD.IADD R11, R11, 0x1, -R27.reuse ;  /* 0x000000010b0b9824 */ /* 0x100fe400078e0a1b */
[----:B------:R-:W-:Y:S02]  /*1150*/  @!P5 IMAD.IADD R10, R10, 0x1, -R27 ;  /* 0x000000010a0ad824 */ /* 0x000fe400078e0a1b */
[----:B------:R-:W-:Y:S01]  /*1160*/  IMAD R6, R15, R28, R6 ;  /* 0x0000001c0f067224 */ /* 0x000fe200078e0206 */
[----:B------:R-:W-:Y:S01]  /*1170*/  ISETP.GT.U32.AND P5, PT, R27, R14, PT ;  /* 0x0000000e1b00720c */ /* 0x000fe20003fa4070 */
[--C-:B------:R-:W-:Y:S01]  /*1180*/  @!P2 IMAD.IADD R9, R9, 0x1, -R15.reuse ;  /* 0x000000010909a824 */ /* 0x100fe200078e0a0f */
[C---:B------:R-:W-:Y:S01]  /*1190*/  ISETP.GT.U32.AND P2, PT, R27.reuse, R13, PT ;  /* 0x0000000d1b00720c */ /* 0x040fe20003f44070 */
[--C-:B------:R-:W-:Y:S01]  /*11a0*/  @!P3 IMAD.IADD R8, R8, 0x1, -R15.reuse ;  /* 0x000000010808b824 */ /* 0x100fe200078e0a0f */
[----:B------:R-:W-:Y:S01]  /*11b0*/  ISETP.GT.U32.AND P3, PT, R27, R12, PT ;  /* 0x0000000c1b00720c */ /* 0x000fe20003f64070 */
[--C-:B------:R-:W-:Y:S01]  /*11c0*/  @!P4 IMAD.IADD R7, R7, 0x1, -R15.reuse ;  /* 0x000000010707c824 */ /* 0x100fe200078e0a0f */
[C---:B------:R-:W-:Y:S01]  /*11d0*/  ISETP.GT.U32.AND P4, PT, R27.reuse, R11, PT ;  /* 0x0000000b1b00720c */ /* 0x040fe20003f84070 */
[----:B------:R-:W-:Y:S01]  /*11e0*/  @!P6 IMAD.IADD R4, R4, 0x1, -R15 ;  /* 0x000000010404e824 */ /* 0x000fe200078e0a0f */
[----:B------:R-:W-:-:S05]  /*11f0*/  ISETP.GT.U32.AND P6, PT, R27, R10, PT ;  /* 0x0000000a1b00720c */ /* 0x000fca0003fc4070 */
[--C-:B------:R-:W-:Y:S02]  /*1200*/  @!P5 IMAD.IADD R14, R14, 0x1, -R27.reuse ;  /* 0x000000010e0ed824 */ /* 0x100fe400078e0a1b */
[--C-:B------:R-:W-:Y:S02]  /*1210*/  @!P2 IMAD.IADD R13, R13, 0x1, -R27.reuse ;  /* 0x000000010d0da824 */ /* 0x100fe400078e0a1b */
[--C-:B------:R-:W-:Y:S02]  /*1220*/  @!P3 IMAD.IADD R12, R12, 0x1, -R27.reuse ;  /* 0x000000010c0cb824 */ /* 0x100fe400078e0a1b */
[--C-:B------:R-:W-:Y:S02]  /*1230*/  @!P4 IMAD.IADD R11, R11, 0x1, -R27.reuse ;  /* 0x000000010b0bc824 */ /* 0x100fe400078e0a1b */
[----:B------:R-:W-:Y:S02]  /*1240*/  @!P6 IMAD.IADD R10, R10, 0x1, -R27 ;  /* 0x000000010a0ae824 */ /* 0x000fe400078e0a1b */
[----:B------:R-:W0:Y:S01]  /*1250*/  LDC R27, c[0x0][0x230] ;  /* 0x00008c00ff1b7b82 */ /* 0x000e220000000800 */
[----:B------:R-:W-:-:S02]  /*1260*/  ISETP.GT.U32.AND P1, PT, R15, R0, PT ;  /* 0x000000000f00720c */ /* 0x000fc40003f24070 */
[C---:B------:R-:W-:Y:S02]  /*1270*/  ISETP.GT.U32.AND P2, PT, R15.reuse, R8, PT ;  /* 0x000000080f00720c */ /* 0x040fe40003f44070 */
[----:B------:R-:W-:-:S09]  /*1280*/  ISETP.GT.U32.AND P3, PT, R15, R7, PT ;  /* 0x000000070f00720c */ /* 0x000fd20003f64070 */
[----:B------:R-:W-:Y:S01]  /*1290*/  @!P1 IMAD.IADD R0, R0, 0x1, -R15 ;  /* 0x0000000100009824 */ /* 0x000fe200078e0a0f */
[----:B------:R-:W-:Y:S01]  /*12a0*/  ISETP.GT.U32.AND P1, PT, R15, R9, PT ;  /* 0x000000090f00720c */ /* 0x000fe20003f24070 */
[----:B0-----:R-:W-:-:S03]  /*12b0*/  VIADD R27, R27, 0x1f ;  /* 0x0000001f1b1b7836 */ /* 0x001fc60000000000 */
[----:B------:R-:W-:-:S09]  /*12c0*/  ISETP.GT.U32.AND P5, PT, R15, R0, PT ;  /* 0x000000000f00720c */ /* 0x000fd20003fa4070 */
[--C-:B------:R-:W-:Y:S01]  /*12d0*/  @!P1 IMAD.IADD R9, R9, 0x1, -R15.reuse ;  /* 0x0000000109099824 */ /* 0x100fe200078e0a0f */
[C---:B------:R-:W-:Y:S01]  /*12e0*/  ISETP.GT.U32.AND P4, PT, R15.reuse, R4, PT ;  /* 0x000000040f00720c */ /* 0x040fe20003f84070 */
[--C-:B------:R-:W-:Y:S01]  /*12f0*/  @!P2 IMAD.IADD R8, R8, 0x1, -R15.reuse ;  /* 0x000000010808a824 */ /* 0x100fe200078e0a0f */
[----:B------:R-:W-:Y:S02]  /*1300*/  ISETP.GT.U32.AND P6, PT, R15, R6, PT ;  /* 0x000000060f00720c */ /* 0x000fe40003fc4070 */
[----:B------:R-:W-:Y:S01]  /*1310*/  ISETP.GE.AND P2, PT, R17, RZ, PT ;  /* 0x000000ff1100720c */ /* 0x000fe20003f46270 */
[--C-:B------:R-:W-:Y:S02]  /*1320*/  @!P3 IMAD.IADD R7, R7, 0x1, -R15.reuse ;  /* 0x000000010707b824 */ /* 0x100fe400078e0a0f */
[----:B------:R-:W-:Y:S01]  /*1330*/  @!P5 IMAD.IADD R0, R0, 0x1, -R15 ;  /* 0x000000010000d824 */ /* 0x000fe200078e0a0f */
[----:B------:R-:W-:-:S05]  /*1340*/  ISETP.GE.AND P5, PT, R25, RZ, PT ;  /* 0x000000ff1900720c */ /* 0x000fca0003fa6270 */
[--C-:B------:R-:W-:Y:S01]  /*1350*/  @!P4 IMAD.IADD R4, R4, 0x1, -R15.reuse ;  /* 0x000000010404c824 */ /* 0x100fe200078e0a0f */
[----:B------:R-:W-:Y:S01]  /*1360*/  ISETP.GE.AND P4, PT, R26, RZ, PT ;  /* 0x000000ff1a00720c */ /* 0x000fe20003f86270 */
[----:B------:R-:W-:Y:S01]  /*1370*/  @!P6 IMAD.IADD R6, R6, 0x1, -R15 ;  /* 0x000000010606e824 */ /* 0x000fe200078e0a0f */
[----:B------:R-:W-:Y:S01]  /*1380*/  ISETP.GE.AND P6, PT, R24, RZ, PT ;  /* 0x000000ff1800720c */ /* 0x000fe20003fc6270 */
[----:B------:R-:W-:Y:S02]  /*1390*/  @!P2 IMAD.MOV R19, RZ, RZ, -R19 ;  /* 0x000000ffff13a224 */ /* 0x000fe400078e0a13 */
[----:B------:R-:W-:-:S08]  /*13a0*/  IMAD.MOV.U32 R17, RZ, RZ, R22 ;  /* 0x000000ffff117224 */ /* 0x000fd000078e0016 */
[----:B------:R-:W-:Y:S01]  /*13b0*/  @!P4 IMAD.MOV R17, RZ, RZ, -R17 ;  /* 0x000000ffff11c224 */ /* 0x000fe200078e0a11 */
[----:B--2---:R-:W-:Y:S01]  /*13c0*/  IABS R28, R29 ;  /* 0x0000001d001c7213 */ /* 0x004fe20000000000 */
[----:B------:R-:W-:-:S04]  /*13d0*/  IMAD.HI.U32 R29, R20, R5, RZ ;  /* 0x00000005141d7227 */ /* 0x000fc800078e00ff */
[----:B------:R-:W-:-:S04]  /*13e0*/  IMAD.MOV R29, RZ, RZ, -R29 ;  /* 0x000000ffff1d7224 */ /* 0x000fc800078e0a1d */
[----:B------:R-:W-:Y:S02]  /*13f0*/  IMAD R5, R15, R29, R5 ;  /* 0x0000001d0f057224 */ /* 0x000fe400078e0205 */
[----:B------:R-:W0:Y:S01]  /*1400*/  LDC R29, c[0x0][0x230] ;  /* 0x00008c00ff1d7b82 */ /* 0x000e220000000800 */
[----:B------:R-:W-:-:S04]  /*1410*/  IMAD.HI.U32 R20, R20, R28, RZ ;  /* 0x0000001c14147227 */ /* 0x000fc800078e00ff */
[----:B0-----:R-:W-:-:S05]  /*1420*/  VIADD R29, R29, 0x1f ;  /* 0x0000001f1d1d7836 */ /* 0x001fca0000000000 */
[----:B------:R-:W-:-:S04]  /*1430*/  SHF.R.S32.HI R29, RZ, 0x1f, R29 ;  /* 0x0000001fff1d7819 */ /* 0x000fc8000001141d */
[----:B------:R-:W-:Y:S02]  /*1440*/  LEA.HI R29, R29, R27, RZ, 0x5 ;  /* 0x0000001b1d1d7211 */ /* 0x000fe400078f28ff */
[----:B------:R-:W0:Y:S01]  /*1450*/  S2R R27, SR_TID.X ;  /* 0x00000000001b7919 */ /* 0x000e220000002100 */
[----:B------:R-:W-:Y:S01]  /*1460*/  IMAD.MOV R20, RZ, RZ, -R20 ;  /* 0x000000ffff147224 */ /* 0x000fe200078e0a14 */
[----:B------:R-:W-:-:S03]  /*1470*/  ISETP.GT.U32.AND P1, PT, R15, R5, PT ;  /* 0x000000050f00720c */ /* 0x000fc60003f24070 */
[----:B------:R-:W-:-:S05]  /*1480*/  IMAD R20, R15, R20, R28 ;  /* 0x000000140f147224 */ /* 0x000fca00078e021c */
[----:B------:R-:W-:-:S05]  /*1490*/  ISETP.GT.U32.AND P3, PT, R15, R20, PT ;  /* 0x000000140f00720c */ /* 0x000fca0003f64070 */
[----:B------:R-:W-:-:S05]  /*14a0*/  @!P1 IMAD.IADD R5, R5, 0x1, -R15 ;  /* 0x0000000105059824 */ /* 0x000fca00078e0a0f */
[----:B------:R-:W-:-:S03]  /*14b0*/  ISETP.GT.U32.AND P2, PT, R15, R5, PT ;  /* 0x000000050f00720c */ /* 0x000fc60003f44070 */
[----:B------:R-:W-:Y:S01]  /*14c0*/  @!P3 IMAD.IADD R20, R20, 0x1, -R15 ;  /* 0x000000011414b824 */ /* 0x000fe200078e0a0f */
[----:B------:R-:W-:Y:S01]  /*14d0*/  ISETP.GE.AND P3, PT, R21, RZ, PT ;  /* 0x000000ff1500720c */ /* 0x000fe20003f66270 */
[C---:B0-----:R-:W-:Y:S01]  /*14e0*/  IMAD.SHL.U32 R25, R27.reuse, 0x2, RZ ;  /* 0x000000021b197824 */ /* 0x041fe200078e00ff */
[C---:B------:R-:W-:Y:S01]  /*14f0*/  LOP3.LUT R24, R27.reuse, 0x7, RZ, 0xc0, !PT ;  /* 0x000000071b187812 */ /* 0x040fe200078ec0ff */
[----:B------:R-:W-:-:S03]  /*1500*/  IMAD.SHL.U32 R26, R27, 0x8, RZ ;  /* 0x000000081b1a7824 */ /* 0x000fc600078e00ff */
[----:B------:R-:W-:Y:S01]  /*1510*/  LOP3.LUT R28, R25, 0x10, RZ, 0xc0, !PT ;  /* 0x00000010191c7812 */ /* 0x000fe200078ec0ff */
[----:B------:R-:W-:Y:S01]  /*1520*/  IMAD R22, R24, 0x410, RZ ;  /* 0x0000041018167824 */ /* 0x000fe200078e02ff */
[----:B------:R-:W-:Y:S02]  /*1530*/  LOP3.LUT R21, R26, 0x30, RZ, 0xc0, !PT ;  /* 0x000000301a157812 */ /* 0x000fe400078ec0ff */
[----:B------:R-:W-:Y:S02]  /*1540*/  ISETP.GT.U32.AND P1, PT, R15, R6, PT ;  /* 0x000000060f00720c */ /* 0x000fe40003f24070 */
[----:B------:R-:W-:Y:S01]  /*1550*/  LOP3.LUT R28, R28, 0x20, R27, 0xf8, !PT ;  /* 0x000000201c1c7812 */ /* 0x000fe200078ef81b */
[----:B------:R-:W-:Y:S02]  /*1560*/  IMAD R21, R24, 0x40, R21 ;  /* 0x0000004018157824 */ /* 0x000fe400078e0215 */
[----:B------:R-:W-:Y:S01]  /*1570*/  @!P2 IMAD.IADD R5, R5, 0x1, -R15 ;  /* 0x000000010505a824 */ /* 0x000fe200078e0a0f */
[----:B------:R-:W-:Y:S01]  /*1580*/  LOP3.LUT R28, R22, R28, RZ, 0x3c, !PT ;  /* 0x0000001c161c7212 */ /* 0x000fe200078e3cff */
[----:B------:R-:W-:Y:S01]  /*1590*/  IMAD.SHL.U32 R22, R27, 0x200, RZ ;  /* 0x000002001b167824 */ /* 0x000fe200078e00ff */
[----:B------:R-:W-:Y:S01]  /*15a0*/  ISETP.GE.AND P2, PT, R18, RZ, PT ;  /* 0x000000ff1200720c */ /* 0x000fe20003f46270 */
[----:B------:R-:W2:Y:S01]  /*15b0*/  LDL R24, [R1+0xe1c] ;  /* 0x000e1c0001187983 */ /* 0x000ea20000100800 */
[----:B------:R-:W-:-:S02]  /*15c0*/  LOP3.LUT R18, R21, 0x30, R25, 0x78, !PT ;  /* 0x0000003015127812 */ /* 0x000fc400078e7819 */
[----:B------:R-:W-:Y:S01]  /*15d0*/  LOP3.LUT R28, R28, 0x2000, R22, 0xf8, !PT ;  /* 0x000020001c1c7812 */ /* 0x000fe200078ef816 */
[--C-:B------:R-:W-:Y:S01]  /*15e0*/  @!P1 IMAD.IADD R6, R6, 0x1, -R15.reuse ;  /* 0x0000000106069824 */ /* 0x100fe200078e0a0f */
[----:B------:R-:W3:Y:S01]  /*15f0*/  LDL R25, [R1+0xe20] ;  /* 0x000e200001197983 */ /* 0x000ee20000100800 */
[----:B------:R-:W-:Y:S02]  /*1600*/  ISETP.GE.AND P1, PT, R23, RZ, PT ;  /* 0x000000ff1700720c */ /* 0x000fe40003f26270 */
[----:B------:R-:W-:Y:S01]  /*1610*/  ISETP.GT.U32.AND P4, PT, R15, R20, PT ;  /* 0x000000140f00720c */ /* 0x000fe20003f84070 */
[----:B------:R-:W-:Y:S04]  /*1620*/  STL [R1+0xdec], R18 ;  /* 0x000dec1201007387 */ /* 0x000fe80000100800 */
[----:B------:R-:W4:Y:S04]  /*1630*/  LDL R23, [R1+0xe18] ;  /* 0x000e180001177983 */ /* 0x000f280000100800 */
[----:B------:R-:W4:Y:S04]  /*1640*/  LDL R22, [R1+0xe24] ;  /* 0x000e240001167983 */ /* 0x000f280000100800 */
[----:B------:R0:W-:Y:S01]  /*1650*/  STL.64 [R1+0xe38], R28 ;  /* 0x000e381c01007387 */ /* 0x0001e20000100a00 */
[----:B------:R-:W-:-:S03]  /*1660*/  @!P4 IMAD.IADD R20, R20, 0x1, -R15 ;  /* 0x000000011414c824 */ /* 0x000fc600078e0a0f */
[----:B0-----:R-:W4:Y:S01]  /*1670*/  LDL R28, [R1+0xe30] ;  /* 0x000e3000011c7983 */ /* 0x001f220000100800 */
[----:B------:R-:W-:-:S03]  /*1680*/  ISETP.GE.AND P4, PT, R2, RZ, PT ;  /* 0x000000ff0200720c */ /* 0x000fc60003f86270 */
[----:B------:R-:W4:Y:S04]  /*1690*/  LDL R29, [R1+0xe28] ;  /* 0x000e2800011d7983 */ /* 0x000f280000100800 */
[----:B------:R-:W4:Y:S04]  /*16a0*/  LDL.LU R2, [R1+0xe40] ;  /* 0x000e400001027983 */ /* 0x000f280000300800 */
[----:B------:R-:W4:Y:S01]  /*16b0*/  LDL R26, [R1+0xdf0] ;  /* 0x000df000011a7983 */ /* 0x000f220000100800 */
[----:B------:R-:W-:Y:S02]  /*16c0*/  IMAD.MOV.U32 R21, RZ, RZ, R16 ;  /* 0x000000ffff157224 */ /* 0x000fe400078e0010 */
[----:B------:R-:W-:Y:S01]  /*16d0*/  @!P6 IMAD.MOV R14, RZ, RZ, -R14 ;  /* 0x000000ffff0ee224 */ /* 0x000fe200078e0a0e */
[----:B------:R-:W-:Y:S01]  /*16e0*/  LOP3.LUT R16, RZ, R3, RZ, 0x33, !PT ;  /* 0x00000003ff107212 */ /* 0x000fe200078e33ff */
[----:B------:R-:W-:Y:S01]  /*16f0*/  @!P5 IMAD.MOV R21, RZ, RZ, -R21 ;  /* 0x000000ffff15d224 */ /* 0x000fe200078e0a15 */
[----:B------:R-:W-:Y:S01]  /*1700*/  ISETP.NE.AND P5, PT, R3, RZ, PT ;  /* 0x000000ff0300720c */ /* 0x000fe20003fa5270 */
[----:B------:R-:W-:-:S02]  /*1710*/  IMAD.MOV.U32 R3, RZ, RZ, R13 ;  /* 0x000000ffff037224 */ /* 0x000fc400078e000d */
[----:B------:R-:W-:Y:S02]  /*1720*/  @!P1 IMAD.MOV R12, RZ, RZ, -R12 ;  /* 0x000000ffff0c9224 */ /* 0x000fe400078e0a0c */
[----:B------:R-:W-:Y:S02]  /*1730*/  @!P2 IMAD.MOV R11, RZ, RZ, -R11 ;  /* 0x000000ffff0ba224 */ /* 0x000fe400078e0a0b */
[----:B------:R-:W-:Y:S02]  /*1740*/  @!P3 IMAD.MOV R3, RZ, RZ, -R3 ;  /* 0x000000ffff03b224 */ /* 0x000fe400078e0a03 */
[----:B------:R-:W-:Y:S01]  /*1750*/  @!P0 IMAD.MOV R10, RZ, RZ, -R10 ;  /* 0x000000ffff0a8224 */ /* 0x000fe200078e0a0a */
[C---:B------:R-:W-:Y:S02]  /*1760*/  SEL R13, R16.reuse, R14, !P5 ;  /* 0x0000000e100d7207 */ /* 0x040fe40006800000 */
[C---:B------:R-:W-:Y:S02]  /*1770*/  SEL R14, R16.reuse, R12, !P5 ;  /* 0x0000000c100e7207 */ /* 0x040fe40006800000 */
[C---:B------:R-:W-:Y:S01]  /*1780*/  SEL R12, R16.reuse, R11, !P5 ;  /* 0x0000000b100c7207 */ /* 0x040fe20006800000 */
[----:B------:R-:W-:Y:S01]  /*1790*/  @!P4 IMAD.MOV R9, RZ, RZ, -R9 ;  /* 0x000000ffff09c224 */ /* 0x000fe200078e0a09 */
[----:B------:R-:W-:-:S02]  /*17a0*/  SEL R18, R16, R19, !P5 ;  /* 0x0000001310127207 */ /* 0x000fc40006800000 */
[C---:B------:R-:W-:Y:S02]  /*17b0*/  SEL R17, R16.reuse, R17, !P5 ;  /* 0x0000001110117207 */ /* 0x040fe40006800000 */
[C---:B------:R-:W-:Y:S02]  /*17c0*/  SEL R15, R16.reuse, R21, !P5 ;  /* 0x00000015100f7207 */ /* 0x040fe40006800000 */
[C---:B------:R-:W-:Y:S02]  /*17d0*/  SEL R3, R16.reuse, R3, !P5 ;  /* 0x0000000310037207 */ /* 0x040fe40006800000 */
[----:B------:R-:W-:Y:S02]  /*17e0*/  SEL R11, R16, R10, !P5 ;  /* 0x0000000a100b7207 */ /* 0x000fe40006800000 */
[----:B------:R-:W-:Y:S01]  /*17f0*/  LOP3.LUT R10, R27, 0x1f, RZ, 0xc0, !PT ;  /* 0x0000001f1b0a7812 */ /* 0x000fe200078ec0ff */
[----:B------:R-:W-:-:S04]  /*1800*/  IMAD.MOV.U32 R21, RZ, RZ, R4 ;  /* 0x000000ffff157224 */ /* 0x000fc800078e0004 */
[----:B------:R-:W-:Y:S01]  /*1810*/  IMAD R10, R10, UR5, RZ ;  /* 0x000000050a0a7c24 */ /* 0x000fe2000f8e02ff */
[----:B--2---:R-:W-:Y:S02]  /*1820*/  ISETP.GE.AND P3, PT, R24, RZ, PT ;  /* 0x000000ff1800720c */ /* 0x004fe40003f66270 */
[----:B---3--:R-:W-:Y:S02]  /*1830*/  ISETP.GE.AND P5, PT, R25, RZ, PT ;  /* 0x000000ff1900720c */ /* 0x008fe40003fa6270 */
[----:B----4-:R-:W-:Y:S02]  /*1840*/  ISETP.GE.AND P4, PT, R23, RZ, PT ;  /* 0x000000ff1700720c */ /* 0x010fe40003f86270 */
[----:B------:R-:W-:Y:S02]  /*1850*/  ISETP.GE.AND P0, PT, R22, RZ, PT ;  /* 0x000000ff1600720c */ /* 0x000fe40003f06270 */
[----:B------:R-:W-:Y:S02]  /*1860*/  ISETP.GE.AND P6, PT, R28, RZ, PT ;  /* 0x000000ff1c00720c */ /* 0x000fe40003fc6270 */
[----:B------:R-:W-:-:S05]  /*1870*/  ISETP.GE.AND P2, PT, R29, RZ, PT ;  /* 0x000000ff1d00720c */ /* 0x000fca0003f46270 */
[----:B------:R-:W-:Y:S01]  /*1880*/  @!P5 IMAD.MOV R0, RZ, RZ, -R0 ;  /* 0x000000ffff00d224 */ /* 0x000fe200078e0a00 */
[----:B------:R-:W0:Y:S05]  /*1890*/  LDC R23, c[0x0][0x238] ;  /* 0x00008e00ff177b82 */ /* 0x000e2a0000000800 */
[----:B------:R-:W-:Y:S01]  /*18a0*/  @!P6 IMAD.MOV R8, RZ, RZ, -R8 ;  /* 0x000000ffff08e224 */ /* 0x000fe200078e0a08 */
[----:B------:R-:W-:Y:S01]  /*18b0*/  ISETP.GE.AND P6, PT, R26, RZ, PT ;  /* 0x000000ff1a00720c */ /* 0x000fe20003fc6270 */
[----:B------:R-:W-:Y:S01]  /*18c0*/  IMAD.MOV.U32 R22, RZ, RZ, R5 ;  /* 0x000000ffff167224 */ /* 0x000fe200078e0005 */
[----:B------:R-:W-:Y:S01]  /*18d0*/  ISETP.NE.AND P1, PT, R2, RZ, PT ;  /* 0x000000ff0200720c */ /* 0x000fe20003f25270 */
[----:B------:R-:W-:Y:S01]  /*18e0*/  @!P2 IMAD.MOV R7, RZ, RZ, -R7 ;  /* 0x000000ffff07a224 */ /* 0x000fe200078e0a07 */
[----:B------:R-:W-:Y:S01]  /*18f0*/  LOP3.LUT R2, RZ, R2, RZ, 0x33, !PT ;  /* 0x00000002ff027212 */ /* 0x000fe200078e33ff */
[----:B------:R-:W-:Y:S01]  /*1900*/  @!P3 IMAD.MOV R6, RZ, RZ, -R6 ;  /* 0x000000ffff06b224 */ /* 0x000fe200078e0a06 */
[----:B------:R-:W-:Y:S01]  /*1910*/  LEA R16, P2, R10, UR6, 0x1 ;  /* 0x000000060a107c11 */ /* 0x000fe2000f8408ff */
[----:B------:R-:W-:Y:S01]  /*1920*/  @!P0 IMAD.MOV R21, RZ, RZ, -R21 ;  /* 0x000000ffff158224 */ /* 0x000fe200078e0a15 */
[----:B------:R-:W-:Y:S01]  /*1930*/  ULDC UR6, c[0x0][0x240] ;  /* 0x0000900000067ab9 */ /* 0x000fe20000000800 */
[----:B------:R-:W-:Y:S01]  /*1940*/  @!P4 IMAD.MOV R22, RZ, RZ, -R22 ;  /* 0x000000ffff16c224 */ /* 0x000fe200078e0a16 */
[----:B------:R-:W-:Y:S01]  /*1950*/  SEL R19, R2, R9, !P1 ;  /* 0x0000000902137207 */ /* 0x000fe20004800000 */
[----:B------:R-:W-:-:S02]  /*1960*/  IMAD R18, R18, UR6, RZ ;  /* 0x0000000612127c24 */ /* 0x000fc4000f8e02ff */
[----:B------:R-:W-:Y:S01]  /*1970*/  @!P6 IMAD.MOV R20, RZ, RZ, -R20 ;  /* 0x000000ffff14e224 */ /* 0x000fe200078e0a14 */
[C---:B------:R-:W-:Y:S01]  /*1980*/  SEL R5, R2.reuse, R8, !P1 ;  /* 0x0000000802057207 */ /* 0x040fe20004800000 */
[----:B------:R-:W-:Y:S01]  /*1990*/  IMAD R17, R17, UR6, RZ ;  /* 0x0000000611117c24 */ /* 0x000fe2000f8e02ff */
[C---:B------:R-:W-:Y:S02]  /*19a0*/  SEL R4, R2.reuse, R7, !P1 ;  /* 0x0000000702047207 */ /* 0x040fe40004800000 */
[C---:B------:R-:W-:Y:S02]  /*19b0*/  SEL R8, R2.reuse, R0, !P1 ;  /* 0x0000000002087207 */ /* 0x040fe40004800000 */
[----:B------:R-:W-:Y:S02]  /*19c0*/  SEL R7, R2, R6, !P1 ;  /* 0x0000000602077207 */ /* 0x000fe40004800000 */
[----:B------:R-:W-:Y:S01]  /*19d0*/  LEA.HI.X.SX32 R10, R10, UR7, 0x1, P2 ;  /* 0x000000070a0a7c11 */ /* 0x000fe200090f0eff */
[----:B------:R-:W-:Y:S01]  /*19e0*/  ULDC UR7, c[0x0][0x234] ;  /* 0x00008d0000077ab9 */ /* 0x000fe20000000800 */
[----:B------:R-:W-:-:S02]  /*19f0*/  SEL R9, R2, R21, !P1 ;  /* 0x0000001502097207 */ /* 0x000fc40004800000 */
[C---:B------:R-:W-:Y:S02]  /*1a00*/  SEL R0, R2.reuse, R22, !P1 ;  /* 0x0000001602007207 */ /* 0x040fe40004800000 */
[----:B------:R-:W-:Y:S01]  /*1a10*/  SEL R6, R2, R20, !P1 ;  /* 0x0000001402067207 */ /* 0x000fe20004800000 */
[----:B------:R-:W-:Y:S01]  /*1a20*/  IMAD R2, R14, UR6, RZ ;  /* 0x000000060e027c24 */ /* 0x000fe2000f8e02ff */
[-C--:B------:R-:W-:Y:S01]  /*1a30*/  LEA R21, P4, R18, R16.reuse, 0x1 ;  /* 0x0000001012157211 */ /* 0x080fe200078808ff */
[----:B------:R-:W-:Y:S02]  /*1a40*/  IMAD R15, R15, UR6, RZ ;  /* 0x000000060f0f7c24 */ /* 0x000fe4000f8e02ff */
[----:B------:R-:W-:Y:S01]  /*1a50*/  IMAD R14, R19, UR7, RZ ;  /* 0x00000007130e7c24 */ /* 0x000fe2000f8e02ff */
[-C--:B------:R-:W-:Y:S01]  /*1a60*/  LEA R19, P6, R17, R16.reuse, 0x1 ;  /* 0x0000001011137211 */ /* 0x080fe200078c08ff */
[----:B------:R-:W-:Y:S02]  /*1a70*/  IMAD R13, R13, UR6, RZ ;  /* 0x000000060d0d7c24 */ /* 0x000fe4000f8e02ff */
[----:B------:R-:W-:Y:S01]  /*1a80*/  IMAD R3, R3, UR6, RZ ;  /* 0x0000000603037c24 */ /* 0x000fe2000f8e02ff */
[----:B------:R-:W-:Y:S01]  /*1a90*/  LEA R22, P5, R15, R16, 0x1 ;  /* 0x000000100f167211 */ /* 0x000fe200078a08ff */
[----:B------:R1:W-:Y:S01]  /*1aa0*/  STL [R1+0xd84], R21 ;  /* 0x000d841501007387 */ /* 0x0003e20000100800 */
[----:B------:R-:W-:-:S03]  /*1ab0*/  IMAD R12, R12, UR6, RZ ;  /* 0x000000060c0c7c24 */ /* 0x000fc6000f8e02ff */
[----:B------:R2:W-:Y:S01]  /*1ac0*/  STL [R1+0xd8c], R19 ;  /* 0x000d8c1301007387 */ /* 0x0005e20000100800 */
[----:B------:R-:W-:Y:S01]  /*1ad0*/  IMAD R11, R11, UR6, RZ ;  /* 0x000000060b0b7c24 */ /* 0x000fe2000f8e02ff */
[-C--:B-1----:R-:W-:Y:S02]  /*1ae0*/  LEA R21, P0, R13, R16.reuse, 0x1 ;  /* 0x000000100d157211 */ /* 0x082fe400078008ff */
[----:B------:R1:W-:Y:S01]  /*1af0*/  STL [R1+0xda4], R22 ;  /* 0x000da41601007387 */ /* 0x0003e20000100800 */
[----:B--2---:R-:W-:-:S03]  /*1b00*/  LEA R19, P3, R3, R16, 0x1 ;  /* 0x0000001003137211 */ /* 0x004fc600078608ff */
[----:B------:R2:W-:Y:S04]  /*1b10*/  STL [R1+0xdc4], R21 ;  /* 0x000dc41501007387 */ /* 0x0005e80000100800 */
[----:B------:R3:W-:Y:S01]  /*1b20*/  STL [R1+0xdcc], R19 ;  /* 0x000dcc1301007387 */ /* 0x0007e20000100800 */
[-C--:B-1----:R-:W-:Y:S02]  /*1b30*/  LEA R22, P2, R2, R16.reuse, 0x1 ;  /* 0x0000001002167211 */ /* 0x082fe400078408ff */
[----:B--2---:R-:W-:Y:S02]  /*1b40*/  LEA R21, P1, R12, R16, 0x1 ;  /* 0x000000100c157211 */ /* 0x004fe400078208ff */
[----:B---3--:R-:W-:Y:S02]  /*1b50*/  LEA.HI.X.SX32 R19, R18, R10, 0x1, P4 ;  /* 0x0000000a12137211 */ /* 0x008fe400020f0eff */
[----:B------:R-:W-:-:S02]  /*1b60*/  LEA R28, P4, R14, UR10, 0x1 ;  /* 0x0000000a0e1c7c11 */ /* 0x000fc4000f8808ff */
[----:B------:R-:W-:Y:S01]  /*1b70*/  LEA.HI.X.SX32 R18, R17, R10, 0x1, P6 ;  /* 0x0000000a11127211 */ /* 0x000fe200030f0eff */
[----:B------:R-:W-:Y:S01]  /*1b80*/  STL [R1+0xdd4], R22 ;  /* 0x000dd41601007387 */ /* 0x000fe20000100800 */
[----:B------:R-:W-:Y:S02]  /*1b90*/  LEA R17, P6, R11, R16, 0x1 ;  /* 0x000000100b117211 */ /* 0x000fe400078c08ff */
[-C--:B------:R-:W-:Y:S01]  /*1ba0*/  LEA.HI.X.SX32 R16, R15, R10.reuse, 0x1, P5 ;  /* 0x0000000a0f107211 */ /* 0x080fe200028f0eff */
[----:B------:R-:W-:Y:S01]  /*1bb0*/  STL [R1+0xde4], R21 ;  /* 0x000de41501007387 */ /* 0x000fe20000100800 */
[----:B------:R-:W-:Y:S01]  /*1bc0*/  LEA.HI.X.SX32 R29, R14, UR11, 0x1, P4 ;  /* 0x0000000b0e1d7c11 */ /* 0x000fe2000a0f0eff */
[----:B------:R-:W-:Y:S01]  /*1bd0*/  IMAD R5, R5, UR7, RZ ;  /* 0x0000000705057c24 */ /* 0x000fe2000f8e02ff */
[-C--:B------:R-:W-:Y:S01]  /*1be0*/  LEA.HI.X.SX32 R13, R13, R10.reuse, 0x1, P0 ;  /* 0x0000000a0d0d7211 */ /* 0x080fe200000f0eff */
[----:B------:R-:W-:Y:S01]  /*1bf0*/  STL [R1+0x5ec], R19 ;  /* 0x0005ec1301007387 */ /* 0x000fe20000100800 */
[----:B------:R-:W-:Y:S01]  /*1c00*/  IMAD R4, R4, UR7, RZ ;  /* 0x0000000704047c24 */ /* 0x000fe2000f8e02ff */
[----:B------:R-:W-:-:S02]  /*1c10*/  LEA.HI.X.SX32 R3, R3, R10, 0x1, P3 ;  /* 0x0000000a03037211 */ /* 0x000fc400018f0eff */
[----:B------:R-:W-:Y:S01]  /*1c20*/  STL [R1+0xd88], R18 ;  /* 0x000d881201007387 */ /* 0x000fe20000100800 */
[----:B0-----:R-:W-:-:S03]  /*1c30*/  IMAD R20, R23, 0x1f, RZ ;  /* 0x0000001f17147824 */ /* 0x001fc600078e02ff */
[----:B------:R-:W-:Y:S01]  /*1c40*/  STL [R1+0xde8], R17 ;  /* 0x000de81101007387 */ /* 0x000fe20000100800 */
[----:B------:R-:W-:-:S03]  /*1c50*/  LEA R14, P4, R5, UR10, 0x1 ;  /* 0x0000000a050e7c11 */ /* 0x000fc6000f8808ff */
[----:B------:R-:W-:Y:S01]  /*1c60*/  STL [R1+0xda0], R16 ;  /* 0x000da01001007387 */ /* 0x000fe20000100800 */
[----:B------:R-:W-:-:S03]  /*1c70*/  LEA.HI.X.SX32 R12, R12, R10, 0x1, P1 ;  /* 0x0000000a0c0c7211 */ /* 0x000fc600008f0eff */
[----:B------:R-:W-:Y:S01]  /*1c80*/  STL.64 [R1+0x2e0], R28 ;  /* 0x0002e01c01007387 */ /* 0x000fe20000100a00 */
[----:B------:R-:W-:Y:S01]  /*1c90*/  LEA R24, P0, R4, UR10, 0x1 ;  /* 0x0000000a04187c11 */ /* 0x000fe2000f8008ff */
[----:B------:R-:W-:Y:S02]  /*1ca0*/  IMAD R9, R9, UR7, RZ ;  /* 0x0000000709097c24 */ /* 0x000fe4000f8e02ff */
[----:B------:R0:W-:Y:S01]  /*1cb0*/  STL [R1+0xdc0], R13 ;  /* 0x000dc00d01007387 */ /* 0x0001e20000100800 */
[----:B------:R-:W-:Y:S01]  /*1cc0*/  LEA.HI.X.SX32 R15, R5, UR11, 0x1, P4 ;  /* 0x0000000b050f7c11 */ /* 0x000fe2000a0f0eff */
[----:B------:R-:W-:Y:S02]  /*1cd0*/  IMAD R8, R8, UR7, RZ ;  /* 0x0000000708087c24 */ /* 0x000fe4000f8e02ff */
[----:B------:R1:W-:Y:S01]  /*1ce0*/  STL [R1+0xdc8], R3 ;  /* 0x000dc80301007387 */ /* 0x0003e20000100800 */
[----:B------:R-:W-:Y:S02]  /*1cf0*/  LEA.HI.X.SX32 R25, R4, UR11, 0x1, P0 ;  /* 0x0000000b04197c11 */ /* 0x000fe400080f0eff */
[----:B0-----:R-:W-:-:S02]  /*1d00*/  LEA.HI.X.SX32 R13, R2, R10, 0x1, P2 ;  /* 0x0000000a020d7211 */ /* 0x001fc400010f0eff */
[----:B------:R-:W-:Y:S01]  /*1d10*/  LEA.HI.X.SX32 R10, R11, R10, 0x1, P6 ;  /* 0x0000000a0b0a7211 */ /* 0x000fe200030f0eff */
[----:B-1----:R-:W-:Y:S02]  /*1d20*/  IMAD.WIDE R2, R20, 0x2, R28 ;  /* 0x0000000214027825 */ /* 0x002fe400078e021c */
[----:B------:R-:W-:Y:S01]  /*1d30*/  STL [R1+0xdd0], R13 ;  /* 0x000dd00d01007387 */ /* 0x000fe20000100800 */
[----:B------:R-:W-:-:S03]  /*1d40*/  LEA R18, P0, R9, UR10, 0x1 ;  /* 0x0000000a09127c11 */ /* 0x000fc6000f8008ff */
[----:B------:R-:W-:Y:S01]  /*1d50*/  STL [R1+0xdd8], R12 ;  /* 0x000dd80c01007387 */ /* 0x000fe20000100800 */
[----:B------:R-:W-:Y:S01]  /*1d60*/  IMAD.WIDE R4, R20, 0x2, R14 ;  /* 0x0000000214047825 */ /* 0x000fe200078e020e */
[----:B------:R-:W-:Y:S02]  /*1d70*/  LEA R16, P1, R8, UR10, 0x1 ;  /* 0x0000000a08107c11 */ /* 0x000fe4000f8208ff */
[----:B------:R-:W-:Y:S01]  /*1d80*/  STL [R1+0xde0], R10 ;  /* 0x000de00a01007387 */ /* 0x000fe20000100800 */
[----:B------:R-:W-:-:S03]  /*1d90*/  LEA.HI.X.SX32 R19, R9, UR11, 0x1, P0 ;  /* 0x0000000b09137c11 */ /* 0x000fc600080f0eff */
[----:B------:R-:W-:Y:S01]  /*1da0*/  STL [R1+0xddc], R2 ;  /* 0x000ddc0201007387 */ /* 0x000fe20000100800 */
[----:B------:R-:W-:-:S03]  /*1db0*/  IMAD R7, R7, UR7, RZ ;  /* 0x0000000707077c24 */ /* 0x000fc6000f8e02ff */
[----:B------:R0:W-:Y:S01]  /*1dc0*/  STL [R1+0xdb8], R3 ;  /* 0x000db80301007387 */ /* 0x0001e20000100800 */
[----:B------:R-:W-:Y:S01]  /*1dd0*/  IMAD R0, R0, UR7, RZ ;  /* 0x0000000700007c24 */ /* 0x000fe2000f8e02ff */
[----:B------:R-:W-:Y:S01]  /*1de0*/  LEA.HI.X.SX32 R17, R8, UR11, 0x1, P1 ;  /* 0x0000000b08117c11 */ /* 0x000fe200088f0eff */
[----:B------:R-:W-:Y:S01]  /*1df0*/  IMAD R6, R6, UR7, RZ ;  /* 0x0000000706067c24 */ /* 0x000fe2000f8e02ff */
[----:B------:R1:W-:Y:S01]  /*1e00*/  STL.64 [R1+0x2d8], R14 ;  /* 0x0002d80e01007387 */ /* 0x0003e20000100a00 */
[----:B------:R-:W-:-:S03]  /*1e10*/  IMAD.MOV.U32 R8, RZ, RZ, R14 ;  /* 0x000000ffff087224 */ /* 0x000fc600078e000e */
[----:B------:R-:W-:Y:S01]  /*1e20*/  STL.64 [R1+0x2d0], R24 ;  /* 0x0002d01801007387 */ /* 0x000fe20000100a00 */
[----:B0-----:R-:W-:-:S03]  /*1e30*/  IMAD.WIDE R2, R20, 0x2, R24 ;  /* 0x0000000214027825 */ /* 0x001fc600078e0218 */
[----:B------:R-:W-:Y:S01]  /*1e40*/  STL [R1+0xdbc], R4 ;  /* 0x000dbc0401007387 */ /* 0x000fe20000100800 */
[----:B------:R-:W-:-:S03]  /*1e50*/  LEA R12, P1, R0, UR10, 0x1 ;  /* 0x0000000a000c7c11 */ /* 0x000fc6000f8208ff */
[----:B------:R0:W-:Y:S01]  /*1e60*/  STL [R1+0xda8], R5 ;  /* 0x000da80501007387 */ /* 0x0001e20000100800 */
[----:B-1----:R-:W-:-:S03]  /*1e70*/  LEA R14, P0, R7, UR10, 0x1 ;  /* 0x0000000a070e7c11 */ /* 0x002fc6000f8008ff */
[----:B------:R-:W-:Y:S01]  /*1e80*/  STL [R1+0xdb4], R2 ;  /* 0x000db40201007387 */ /* 0x000fe20000100800 */
[----:B------:R-:W-:-:S03]  /*1e90*/  LEA R10, P2, R6, UR10, 0x1 ;  /* 0x0000000a060a7c11 */ /* 0x000fc6000f8408ff */
[----:B------:R1:W-:Y:S01]  /*1ea0*/  STL [R1+0xdac], R3 ;  /* 0x000dac0301007387 */ /* 0x0003e20000100800 */
[----:B0-----:R-:W-:-:S03]  /*1eb0*/  IMAD.WIDE R4, R20, 0x2, R18 ;  /* 0x0000000214047825 */ /* 0x001fc600078e0212 */
[----:B------:R-:W-:Y:S01]  /*1ec0*/  STL.64 [R1+0x2c8], R18 ;  /* 0x0002c81201007387 */ /* 0x000fe20000100a00 */
[----:B------:R-:W-:Y:S01]  /*1ed0*/  IMAD.MOV.U32 R9, RZ, RZ, R15 ;  /* 0x000000ffff097224 */ /* 0x000fe200078e000f */
[----:B------:R-:W-:Y:S02]  /*1ee0*/  LEA.HI.X.SX32 R15, R7, UR11, 0x1, P0 ;  /* 0x0000000b070f7c11 */ /* 0x000fe400080f0eff */
[----:B------:R-:W-:Y:S01]  /*1ef0*/  STL.64 [R1+0x2c0], R16 ;  /* 0x0002c01001007387 */ /* 0x000fe20000100a00 */
[----:B-1----:R-:W-:Y:S01]  /*1f00*/  IMAD.WIDE R2, R20, 0x2, R16 ;  /* 0x0000000214027825 */ /* 0x002fe200078e0210 */
[----:B------:R-:W-:Y:S02]  /*1f10*/  LEA.HI.X.SX32 R13, R0, UR11, 0x1, P1 ;  /* 0x0000000b000d7c11 */ /* 0x000fe400088f0eff */
[----:B------:R-:W-:Y:S01]  /*1f20*/  STL [R1+0xdb0], R4 ;  /* 0x000db00401007387 */ /* 0x000fe20000100800 */
[----:B------:R-:W-:-:S03]  /*1f30*/  LEA.HI.X.SX32 R6, R6, UR11, 0x1, P2 ;  /* 0x0000000b06067c11 */ /* 0x000fc600090f0eff */
[----:B------:R0:W-:Y:S04]  /*1f40*/  STL [R1+0xd98], R5 ;  /* 0x000d980501007387 */ /* 0x0001e80000100800 */
[----:B------:R-:W-:Y:S01]  /*1f50*/  STL [R1+0xd9c], R2 ;  /* 0x000d9c0201007387 */ /* 0x000fe20000100800 */
[----:B------:R-:W-:-:S03]  /*1f60*/  IMAD.MOV.U32 R11, RZ, RZ, R6 ;  /* 0x000000ffff0b7224 */ /* 0x000fc600078e0006 */
[----:B------:R1:W-:Y:S01]  /*1f70*/  STL [R1+0xd90], R3 ;  /* 0x000d900301007387 */ /* 0x0003e20000100800 */
[----:B0-----:R-:W-:-:S03]  /*1f80*/  IMAD.WIDE R4, R20, 0x2, R14 ;  /* 0x0000000214047825 */ /* 0x001fc600078e020e */
[----:B------:R-:W-:Y:S04]  /*1f90*/  STL [R1+0x5e8], R10 ;  /* 0x0005e80a01007387 */ /* 0x000fe80000100800 */
[----:B------:R-:W-:Y:S04]  /*1fa0*/  STL.64 [R1+0x2f0], R14 ;  /* 0x0002f00e01007387 */ /* 0x000fe80000100a00 */
[----:B------:R-:W-:Y:S01]  /*1fb0*/  STL.64 [R1+0x2e8], R12 ;  /* 0x0002e80c01007387 */ /* 0x000fe20000100a00 */
[----:B------:R-:W-:-:S03]  /*1fc0*/  IMAD R0, R23, 0x1e, RZ ;  /* 0x0000001e17007824 */ /* 0x000fc600078e02ff */
[----:B------:R0:W-:Y:S01]  /*1fd0*/  STL [R1+0x5e4], R6 ;  /* 0x0005e40601007387 */ /* 0x0001e20000100800 */
[----:B-1----:R-:W-:-:S03]  /*1fe0*/  IMAD.WIDE R2, R20, 0x2, R10 ;  /* 0x0000000214027825 */ /* 0x002fc600078e020a */
[----:B------:R-:W-:Y:S01]  /*1ff0*/  STL [R1+0xd94], R4 ;  /* 0x000d940401007387 */ /* 0x000fe20000100800 */
[----:B------:R-:W-:Y:S02]  /*2000*/  IMAD.MOV.U32 R21, RZ, RZ, R9 ;  /* 0x000000ffff157224 */ /* 0x000fe400078e0009 */
[----:B0-----:R-:W-:Y:S01]  /*2010*/  IMAD.WIDE R6, R20, 0x2, R12 ;  /* 0x0000000214067825 */ /* 0x001fe200078e020c */
[----:B------:R0:W-:Y:S03]  /*2020*/  STL [R1+0xd7c], R5 ;  /* 0x000d7c0501007387 */ /* 0x0001e60000100800 */
[----:B------:R-:W-:Y:S01]  /*2030*/  IMAD.MOV.U32 R20, RZ, RZ, R8 ;  /* 0x000000ffff147224 */ /* 0x000fe200078e0008 */
[----:B------:R-:W-:Y:S04]  /*2040*/  STL [R1+0xd80], R6 ;  /* 0x000d800601007387 */ /* 0x000fe80000100800 */
[----:B------:R1:W-:Y:S01]  /*2050*/  STL [R1+0xd64], R7 ;  /* 0x000d640701007387 */ /* 0x0003e20000100800 */
[----:B0-----:R-:W-:-:S03]  /*2060*/  IMAD.WIDE R4, R0, 0x2, R28 ;  /* 0x0000000200047825 */ /* 0x001fc600078e021c */
[----:B------:R-:W-:Y:S04]  /*2070*/  STL [R1+0xd78], R2 ;  /* 0x000d780201007387 */ /* 0x000fe80000100800 */
[----:B------:R0:W-:Y:S01]  /*2080*/  STL [R1+0xd70], R3 ;  /* 0x000d700301007387 */ /* 0x0001e20000100800 */
[----:B-1----:R-:W-:-:S03]  /*2090*/  IMAD.WIDE R6, R0, 0x2, R24 ;  /* 0x0000000200067825 */ /* 0x002fc600078e0218 */
[----:B------:R-:W-:Y:S01]  /*20a0*/  STL [R1+0xd74], R4 ;  /* 0x000d740401007387 */ /* 0x000fe20000100800 */
[----:B0-----:R-:W-:-:S03]  /*20b0*/  IMAD.WIDE R2, R0, 0x2, R20 ;  /* 0x0000000200027825 */ /* 0x001fc600078e0214 */
[----:B------:R0:W-:Y:S04]  /*20c0*/  STL [R1+0xd68], R5 ;  /* 0x000d680501007387 */ /* 0x0001e80000100800 */
[----:B------:R-:W-:Y:S04]  /*20d0*/  STL [R1+0xd6c], R2 ;  /* 0x000d6c0201007387 */ /* 0x000fe80000100800 */
[----:B------:R1:W-:Y:S01]  /*20e0*/  STL [R1+0xd5c], R3 ;  /* 0x000d5c0301007387 */ /* 0x0003e20000100800 */
[----:B0-----:R-:W-:-:S03]  /*20f0*/  IMAD.WIDE R4, R0, 0x2, R18 ;  /* 0x0000000200047825 */ /* 0x001fc600078e0212 */
[----:B------:R-:W-:Y:S04]  /*2100*/  STL [R1+0xd60], R6 ;  /* 0x000d600601007387 */ /* 0x000fe80000100800 */
[----:B------:R0:W-:Y:S01]  /*2110*/  STL [R1+0xd44], R7 ;  /* 0x000d440701007387 */ /* 0x0001e20000100800 */
[----:B-1----:R-:W-:-:S03]  /*2120*/  IMAD.WIDE R2, R0, 0x2, R16 ;  /* 0x0000000200027825 */ /* 0x002fc600078e0210 */
[----:B------:R-:W-:Y:S04]  /*2130*/  STL [R1+0xd58], R4 ;  /* 0x000d580401007387 */ /* 0x000fe80000100800 */
[----:B------:R1:W-:Y:S01]  /*2140*/  STL [R1+0xd50], R5 ;  /* 0x000d500501007387 */ /* 0x0003e20000100800 */
[----:B0-----:R-:W-:-:S03]  /*2150*/  IMAD.WIDE R6, R0, 0x2, R12 ;  /* 0x0000000200067825 */ /* 0x001fc600078e020c */
[----:B------:R-:W-:Y:S01]  /*2160*/  STL [R1+0xd54], R2 ;  /* 0x000d540201007387 */ /* 0x000fe20000100800 */
[----:B------:R-:W-:Y:S02]  /*2170*/  IMAD R8, R23, 0x1d, RZ ;  /* 0x0000001d17087824 */ /* 0x000fe400078e02ff */
[C---:B-1----:R-:W-:Y:S01]  /*2180*/  IMAD.WIDE R4, R0.reuse, 0x2, R14 ;  /* 0x0000000200047825 */ /* 0x042fe200078e020e */
        /* <DEDUP_REMOVED lines=11> */
[----:B-1----:R-:W-:-:S03]  /*2240*/  IMAD.WIDE R2, R8, 0x2, R20 ;  /* 0x0000000208027825 */ /* 0x002fc600078e0214 */
        /* <DEDUP_REMOVED lines=9> */
[----:B------:R-:W-:-:S03]  /*22e0*/  IMAD R0, R23, 0x1c, RZ ;  /* 0x0000001c17007824 */ /* 0x000fc600078e02ff */
[----:B------:R-:W-:Y:S01]  /*22f0*/  STL [R1+0xd14], R2 ;  /* 0x000d140201007387 */ /* 0x000fe20000100800 */
[----:B0-----:R-:W-:-:S03]  /*2300*/  IMAD.WIDE R6, R8, 0x2, R10 ;  /* 0x0000000208067825 */ /* 0x001fc600078e020a */
[----:B------:R0:W-:Y:S01]  /*2310*/  STL [R1+0xd08], R3 ;  /* 0x000d080301007387 */ /* 0x0001e20000100800 */
[----:B-1----:R-:W-:-:S05]  /*2320*/  IMAD.WIDE R4, R8, 0x2, R14 ;  /* 0x0000000208047825 */ /* 0x002fca00078e020e */
        /* <DEDUP_REMOVED lines=20> */
[----:B------:R-:W-:-:S03]  /*2470*/  IMAD R8, R23, 0x1b, RZ ;  /* 0x0000001b17087824 */ /* 0x000fc600078e02ff */
[----:B------:R-:W-:Y:S01]  /*2480*/  STL [R1+0xcd4], R2 ;  /* 0x000cd40201007387 */ /* 0x000fe20000100800 */
[----:B-1----:R-:W-:-:S03]  /*2490*/  IMAD.WIDE R6, R0, 0x2, R10 ;  /* 0x0000000200067825 */ /* 0x002fc600078e020a */
[----:B------:R1:W-:Y:S01]  /*24a0*/  STL [R1+0xcc8], R3 ;  /* 0x000cc80301007387 */ /* 0x0003e20000100800 */
[----:B0-----:R-:W-:-:S05]  /*24b0*/  IMAD.WIDE R4, R0, 0x2, R14 ;  /* 0x0000000200047825 */ /* 0x001fca00078e020e */
        /* <DEDUP_REMOVED lines=38> */
[----:B------:R-:W-:-:S04]  /*2720*/  IMAD.WIDE R8, R0, 0x2, R16 ;  /* 0x0000000200087825 */ /* 0x000fc800078e0210 */
        /* <DEDUP_REMOVED lines=8> */
[----:B------:R1:W-:Y:S04]  /*27b0*/  STL [R1+0x610], R8 ;  /* 0x0006100801007387 */ /* 0x0003e80000100800 */
[----:B------:R-:W-:Y:S01]  /*27c0*/  STL [R1+0x60c], R9 ;  /* 0x00060c0901007387 */ /* 0x000fe20000100800 */
[----:B0-----:R-:W-:-:S03]  /*27d0*/  IMAD.WIDE R6, R0, 0x2, R10 ;  /* 0x0000000200067825 */ /* 0x001fc600078e020a */
[----:B------:R-:W-:Y:S01]  /*27e0*/  STL [R1+0x618], R2 ;  /* 0x0006180201007387 */ /* 0x000fe20000100800 */
[----:B-1----:R-:W-:-:S03]  /*27f0*/  IMAD R8, R23, 0x19, RZ ;  /* 0x0000001917087824 */ /* 0x002fc600078e02ff */
        /* <DEDUP_REMOVED lines=19> */
[----:B------:R-:W-:Y:S01]  /*2930*/  STL [R1+0x650], R4 ;  /* 0x0006500401007387 */ /* 0x000fe20000100800 */
[----:B------:R-:W-:-:S03]  /*2940*/  IMAD R0, R23, 0x18, RZ ;  /* 0x0000001817007824 */ /* 0x000fc600078e02ff */
        /* <DEDUP_REMOVED lines=199> */
[----:B------:R-:W-:-:S03]  /*35c0*/  IMAD.SHL.U32 R0, R23, 0x10, RZ ;  /* 0x0000001017007824 */ /* 0x000fc600078e00ff */
        /* <DEDUP_REMOVED lines=347> */
[----:B------:R-:W-:-:S03]  /*4b80*/  IMAD.MOV.U32 R9, RZ, RZ, R29 ;  /* 0x000000ffff097224 */ /* 0x000fc600078e001d */
[----:B------:R-:W-:Y:S01]  /*4b90*/  STL [R1+0xbd0], R4 ;  /* 0x000bd00401007387 */ /* 0x000fe20000100800 */
[----:B-1----:R-:W-:-:S03]  /*4ba0*/  IMAD.WIDE R2, R8, 0x2, R14 ;  /* 0x0000000208027825 */ /* 0x002fc600078e020e */
[----:B------:R1:W-:Y:S01]  /*4bb0*/  STL [R1+0xbcc], R5 ;  /* 0x000bcc0501007387 */ /* 0x0003e20000100800 */
[----:B0-----:R-:W-:-:S04]  /*4bc0*/  IMAD.WIDE R6, R8, 0x2, R10 ;  /* 0x0000000208067825 */ /* 0x001fc800078e020a */
[----:B-1----:R-:W-:-:S04]  /*4bd0*/  IMAD.WIDE R4, R8, 0x2, R12 ;  /* 0x0000000208047825 */ /* 0x002fc800078e020c */
[----:B------:R-:W-:Y:S02]  /*4be0*/  IMAD.MOV.U32 R8, RZ, RZ, R28 ;  /* 0x000000ffff087224 */ /* 0x000fe400078e001c */
[----:B------:R-:W2:Y:S01]  /*4bf0*/  LDL.LU.64 R28, [R1+0xe38] ;  /* 0x000e3800011c7983 */ /* 0x000ea20000300a00 */
[----:B------:R-:W-:-:S03]  /*4c00*/  IMAD.SHL.U32 R0, R23, 0x2, RZ ;  /* 0x0000000217007824 */ /* 0x000fc600078e00ff */
[----:B------:R-:W-:Y:S04]  /*4c10*/  STL [R1+0xbd8], R2 ;  /* 0x000bd80201007387 */ /* 0x000fe80000100800 */
        /* <DEDUP_REMOVED lines=8> */
[----:B------:R3:W-:Y:S01]  /*4ca0*/  STL [R1+0xbec], R3 ;  /* 0x000bec0301007387 */ /* 0x0007e20000100800 */
[----:B0-----:R-:W-:-:S03]  /*4cb0*/  IMAD.WIDE R6, R0, 0x2, R24 ;  /* 0x0000000200067825 */ /* 0x001fc600078e0218 */
[----:B------:R0:W-:Y:S01]  /*4cc0*/  STL [R1+0xbf8], R4 ;  /* 0x000bf80401007387 */ /* 0x0001e20000100800 */
[----:B-1----:R-:W-:Y:S02]  /*4cd0*/  IMAD.MOV.U32 R2, RZ, RZ, R8 ;  /* 0x000000ffff027224 */ /* 0x002fe400078e0008 */
[----:B---3--:R-:W-:Y:S02]  /*4ce0*/  IMAD.MOV.U32 R3, RZ, RZ, R9 ;  /* 0x000000ffff037224 */ /* 0x008fe400078e0009 */
[----:B------:R-:W-:Y:S01]  /*4cf0*/  IMAD.WIDE R8, R0, 0x2, R18 ;  /* 0x0000000200087825 */ /* 0x000fe200078e0212 */
[----:B------:R1:W-:Y:S03]  /*4d00*/  STL [R1+0xbf4], R5 ;  /* 0x000bf40501007387 */ /* 0x0003e60000100800 */
[----:B0-----:R-:W-:Y:S01]  /*4d10*/  IMAD.MOV.U32 R4, RZ, RZ, R2 ;  /* 0x000000ffff047224 */ /* 0x001fe200078e0002 */
[----:B------:R-:W-:Y:S04]  /*4d20*/  STL [R1+0xc00], R6 ;  /* 0x000c000601007387 */ /* 0x000fe80000100800 */
[----:B------:R0:W-:Y:S01]  /*4d30*/  STL [R1+0xbfc], R7 ;  /* 0x000bfc0701007387 */ /* 0x0001e20000100800 */
[----:B-1----:R-:W-:-:S02]  /*4d40*/  IMAD.MOV.U32 R5, RZ, RZ, R3 ;  /* 0x000000ffff057224 */ /* 0x002fc400078e0003 */
[C---:B------:R-:W-:Y:S01]  /*4d50*/  IMAD.WIDE R2, R0.reuse, 0x2, R16 ;  /* 0x0000000200027825 */ /* 0x040fe200078e0210 */
[----:B------:R1:W-:Y:S04]  /*4d60*/  STL [R1+0xc08], R8 ;  /* 0x000c080801007387 */ /* 0x0003e80000100800 */
[----:B------:R3:W-:Y:S01]  /*4d70*/  STL [R1+0xc04], R9 ;  /* 0x000c040901007387 */ /* 0x0007e20000100800 */
[----:B0-----:R-:W-:-:S03]  /*4d80*/  IMAD.WIDE R6, R0, 0x2, R12 ;  /* 0x0000000200067825 */ /* 0x001fc600078e020c */
[----:B------:R0:W-:Y:S01]  /*4d90*/  STL [R1+0xc10], R2 ;  /* 0x000c100201007387 */ /* 0x0001e20000100800 */
[----:B-1----:R-:W-:Y:S02]  /*4da0*/  IMAD.MOV.U32 R8, RZ, RZ, R4 ;  /* 0x000000ffff087224 */ /* 0x002fe400078e0004 */
[----:B---3--:R-:W-:Y:S01]  /*4db0*/  IMAD.MOV.U32 R9, RZ, RZ, R5 ;  /* 0x000000ffff097224 */ /* 0x008fe200078e0005 */
[----:B------:R1:W-:Y:S01]  /*4dc0*/  STL [R1+0xc0c], R3 ;  /* 0x000c0c0301007387 */ /* 0x0003e20000100800 */
[----:B------:R-:W-:-:S04]  /*4dd0*/  IMAD.WIDE R4, R0, 0x2, R14 ;  /* 0x0000000200047825 */ /* 0x000fc800078e020e */
[----:B0-----:R-:W-:Y:S01]  /*4de0*/  IMAD.MOV.U32 R2, RZ, RZ, R8 ;  /* 0x000000ffff027224 */ /* 0x001fe200078e0008 */
[----:B------:R-:W-:Y:S01]  /*4df0*/  STL [R1+0xc18], R4 ;  /* 0x000c180401007387 */ /* 0x000fe20000100800 */
[----:B-1----:R-:W-:Y:S02]  /*4e00*/  IMAD.MOV.U32 R3, RZ, RZ, R9 ;  /* 0x000000ffff037224 */ /* 0x002fe400078e0009 */
[----:B------:R-:W-:Y:S01]  /*4e10*/  IMAD.WIDE R8, R0, 0x2, R10 ;  /* 0x0000000200087825 */ /* 0x000fe200078e020a */
[----:B------:R0:W-:Y:S03]  /*4e20*/  STL [R1+0xc14], R5 ;  /* 0x000c140501007387 */ /* 0x0001e60000100800 */
[C---:B------:R-:W-:Y:S01]  /*4e30*/  IMAD.WIDE R2, R23.reuse, 0x2, R2 ;  /* 0x0000000217027825 */ /* 0x040fe200078e0202 */
        /* <DEDUP_REMOVED lines=16> */
[----:B------:R-:W-:Y:S01]  /*4f40*/  STL [R1+0xc44], R9 ;  /* 0x000c440901007387 */ /* 0x000fe20000100800 */
[----:B-1----:R-:W-:-:S03]  /*4f50*/  IMAD.WIDE R6, R23, 0x2, R12 ;  /* 0x0000000217067825 */ /* 0x002fc600078e020c */
[----:B------:R-:W-:Y:S04]  /*4f60*/  STL [R1+0xc50], R2 ;  /* 0x000c500201007387 */ /* 0x000fe80000100800 */
[----:B------:R0:W-:Y:S04]  /*4f70*/  STL [R1+0xc4c], R3 ;  /* 0x000c4c0301007387 */ /* 0x0001e80000100800 */
[----:B------:R-:W-:Y:S04]  /*4f80*/  STL [R1+0xc58], R4 ;  /* 0x000c580401007387 */ /* 0x000fe80000100800 */
[----:B------:R-:W-:Y:S01]  /*4f90*/  STL [R1+0xc54], R5 ;  /* 0x000c540501007387 */ /* 0x000fe20000100800 */
[----:B0-----:R-:W-:-:S03]  /*4fa0*/  IMAD.WIDE R2, R23, 0x2, R10 ;  /* 0x0000000217027825 */ /* 0x001fc600078e020a */
[----:B------:R-:W-:Y:S04]  /*4fb0*/  STL [R1+0xc60], R6 ;  /* 0x000c600601007387 */ /* 0x000fe80000100800 */
[----:B------:R-:W-:Y:S04]  /*4fc0*/  STL [R1+0xc5c], R7 ;  /* 0x000c5c0701007387 */ /* 0x000fe80000100800 */
[----:B------:R0:W-:Y:S04]  /*4fd0*/  STL [R1+0xc68], R2 ;  /* 0x000c680201007387 */ /* 0x0001e80000100800 */
[----:B------:R1:W-:Y:S04]  /*4fe0*/  STL [R1+0xc64], R3 ;  /* 0x000c640301007387 */ /* 0x0003e80000100800 */
[----:B------:R3:W-:Y:S04]  /*4ff0*/  STL [R1+0x5a4], RZ ;  /* 0x0005a4ff01007387 */ /* 0x0007e80000100800 */
        /* <DEDUP_REMOVED lines=107> */
[----:B------:R3:W-:Y:S01]  /*56b0*/  STL [R1+0xfc], RZ ;  /* 0x0000fcff01007387 */ /* 0x0007e20000100800 */
[----:B------:R-:W-:-:S03]  /*56c0*/  LOP3.LUT R27, R27, 0x3f, RZ, 0xc0, !PT ;  /* 0x0000003f1b1b7812 */ /* 0x000fc600078ec0ff */
[----:B------:R3:W-:Y:S04]  /*56d0*/  STL [R1+0xe0], RZ ;  /* 0x0000e0ff01007387 */ /* 0x0007e80000100800 */
[----:B------:R3:W-:Y:S04]  /*56e0*/  STL [R1+0xe4], RZ ;  /* 0x0000e4ff01007387 */ /* 0x0007e80000100800 */
[----:B------:R3:W-:Y:S04]  /*56f0*/  STL [R1+0xe8], RZ ;  /* 0x0000e8ff01007387 */ /* 0x0007e80000100800 */
[----:B------:R3:W-:Y:S04]  /*5700*/  STL [R1+0xec], RZ ;  /* 0x0000ecff01007387 */ /* 0x0007e80000100800 */
[----:B------:R3:W-:Y:S01]  /*5710*/  STL [R1+0x1d0], RZ ;  /* 0x0001d0ff01007387 */ /* 0x0007e20000100800 */
[----:B0-----:R-:W-:-:S03]  /*5720*/  IMAD.SHL.U32 R2, R27, 0x2, RZ ;  /* 0x000000021b027824 */ /* 0x001fc600078e00ff */
[----:B------:R3:W-:Y:S04]  /*5730*/  STL [R1+0x1d4], RZ ;  /* 0x0001d4ff01007387 */ /* 0x0007e80000100800 */
[----:B------:R3:W-:Y:S04]  /*5740*/  STL [R1+0x1d8], RZ ;  /* 0x0001d8ff01007387 */ /* 0x0007e80000100800 */
[----:B------:R3:W-:Y:S04]  /*5750*/  STL [R1+0x1dc], RZ ;  /* 0x0001dcff01007387 */ /* 0x0007e80000100800 */
[----:B------:R3:W-:Y:S01]  /*5760*/  STL [R1+0x1b0], RZ ;  /* 0x0001b0ff01007387 */ /* 0x0007e20000100800 */
[----:B--2---:R-:W-:-:S03]  /*5770*/  SHF.R.S32.HI R4, RZ, 0x5, R29 ;  /* 0x00000005ff047819 */ /* 0x004fc6000001141d */
[----:B------:R3:W-:Y:S01]  /*5780*/  STL [R1+0x1b4], RZ ;  /* 0x0001b4ff01007387 */ /* 0x0007e20000100800 */
[----:B------:R-:W-:-:S03]  /*5790*/  LOP3.LUT R4, R2, 0x20, RZ, 0x3c, !PT ;  /* 0x0000002002047812 */ /* 0x000fc600078e3cff */
[----:B------:R3:W-:Y:S01]  /*57a0*/  STL [R1+0x1b8], RZ ;  /* 0x0001b8ff01007387 */ /* 0x0007e20000100800 */
[----:B------:R-:W-:-:S03]  /*57b0*/  LOP3.LUT R4, R2, 0x50, RZ, 0x3c, !PT ;  /* 0x0000005002047812 */ /* 0x000fc600078e3cff */
[----:B------:R3:W-:Y:S01]  /*57c0*/  STL [R1+0x1bc], RZ ;  /* 0x0001bcff01007387 */ /* 0x0007e20000100800 */
[----:B------:R-:W-:-:S03]  /*57d0*/  LOP3.LUT R4, R28, 0x40, RZ, 0x3c, !PT ;  /* 0x000000401c047812 */ /* 0x000fc600078e3cff */
        /* <DEDUP_REMOVED lines=8> */
[----:B------:R3:W-:Y:S01]  /*5860*/  STL [R1+0xe34], R4 ;  /* 0x000e340401007387 */ /* 0x0007e20000100800 */
[----:B-1----:R-:W-:Y:S01]  /*5870*/  IMAD.SHL.U32 R3, R23, 0x20, RZ ;  /* 0x0000002017037824 */ /* 0x002fe200078e00ff */
[----:B------:R-:W-:Y:S01]  /*5880*/  USHF.L.U32 UR5, UR5, 0x5, URZ ;  /* 0x0000000505057899 */ /* 0x000fe2000800063f */
[----:B------:R-:W-:-:S03]  /*5890*/  LOP3.LUT R5, R2, 0x10, RZ, 0x3c, !PT ;  /* 0x0000001002057812 */ /* 0x000fc600078e3cff */
[----:B------:R-:W-:Y:S01]  /*58a0*/  SHF.R.S32.HI R0, RZ, 0x1f, R3 ;  /* 0x0000001fff007819 */ /* 0x000fe20000011403 */
[----:B------:R-:W-:Y:S01]  /*58b0*/  USHF.R.S32.HI UR6, URZ, 0x1f, UR5 ;  /* 0x0000001f3f067899 */ /* 0x000fe20008011405 */
[C---:B------:R-:W-:Y:S02]  /*58c0*/  LOP3.LUT R6, R2.reuse, 0x30, RZ, 0x3c, !PT ;  /* 0x0000003002067812 */ /* 0x040fe400078e3cff */
[C---:B------:R-:W-:Y:S01]  /*58d0*/  SHF.L.U64.HI R0, R3.reuse, 0x1, R0 ;  /* 0x0000000103007819 */ /* 0x040fe20000010200 */
[----:B------:R-:W-:Y:S01]  /*58e0*/  IMAD.SHL.U32 R3, R3, 0x2, RZ ;  /* 0x0000000203037824 */ /* 0x000fe200078e00ff */
[C---:B------:R-:W-:Y:S02]  /*58f0*/  LOP3.LUT R5, R2.reuse, 0x40, RZ, 0x3c, !PT ;  /* 0x0000004002057812 */ /* 0x040fe400078e3cff */
[C---:B------:R-:W-:Y:S02]  /*5900*/  LOP3.LUT R6, R2.reuse, 0x60, RZ, 0x3c, !PT ;  /* 0x0000006002067812 */ /* 0x040fe400078e3cff */
[----:B------:R-:W-:Y:S01]  /*5910*/  LOP3.LUT R5, R2, 0x70, RZ, 0x3c, !PT ;  /* 0x0000007002057812 */ /* 0x000fe200078e3cff */
[----:B------:R-:W-:-:S02]  /*5920*/  USHF.L.U32 UR7, UR5, 0x1, URZ ;  /* 0x0000000105077899 */ /* 0x000fc4000800063f */
[----:B---3--:R-:W-:-:S12]  /*5930*/  USHF.L.U64.HI UR6, UR5, 0x1, UR6 ;  /* 0x0000000105067899 */ /* 0x008fd80008010206 */
.L_x_1:
[----:B------:R-:W2:Y:S01]  /*5940*/  LDL R7, [R1+0x5e4] ;  /* 0x0005e40001077983 */ /* 0x000ea20000100800 */
[----:B------:R-:W0:Y:S03]  /*5950*/  LDC R4, c[0x0][0x230] ;  /* 0x00008c00ff047b82 */ /* 0x000e260000000800 */
[----:B--2---:R1:W-:Y:S04]  /*5960*/  STL [R1+0x16c8], R7 ;  /* 0x0016c80701007387 */ /* 0x0043e80000100800 */
[----:B------:R-:W2:Y:S04]  /*5970*/  LDL R6, [R1+0x5e8] ;  /* 0x0005e80001067983 */ /* 0x000ea80000100800 */
[----:B-1----:R-:W0:Y:S04]  /*5980*/  LDL R7, [R1+0x5a4] ;  /* 0x0005a40001077983 */ /* 0x002e280000100800 */
[----:B------:R-:W-:Y:S04]  /*5990*/  STL [R1+0x13b4], R15 ;  /* 0x0013b40f01007387 */ /* 0x000fe80000100800 */
        /* <DEDUP_REMOVED lines=197> */
[----:B------:R1:W-:Y:S04]  /*65f0*/  STL [R1+0x16c4], R14 ;  /* 0x0016c40e01007387 */ /* 0x0003e80000100800 */
[----:B------:R-:W-:Y:S04]  /*6600*/  STL [R1+0x13a8], R2 ;  /* 0x0013a80201007387 */ /* 0x000fe80000100800 */
[----:B-----5:R-:W-:Y:S04]  /*6610*/  STL [R1+0x13a4], R29 ;  /* 0x0013a41d01007387 */ /* 0x020fe80000100800 */
        /* <DEDUP_REMOVED lines=16> */
[----:B------:R-:W-:Y:S01]  /*6720*/  STL [R1+0x1360], R18 ;  /* 0x0013601201007387 */ /* 0x000fe20000100800 */
[----:B0-----:R-:W-:-:S03]  /*6730*/  IMAD R4, R7, -0x20, R4 ;  /* 0xffffffe007047824 */ /* 0x001fc600078e0204 */
[----:B------:R-:W-:Y:S04]  /*6740*/  STL [R1+0x135c], R19 ;  /* 0x00135c1301007387 */ /* 0x000fe80000100800 */
[----:B------:R-:W-:Y:S04]  /*6750*/  STL [R1+0x1358], R20 ;  /* 0x0013581401007387 */ /* 0x000fe80000100800 */
[----:B------:R-:W-:Y:S04]  /*6760*/  STL [R1+0x12d0], R28 ;  /* 0x0012d01c01007387 */ /* 0x000fe80000100800 */
[----:B------:R-:W-:Y:S04]  /*6770*/  STL [R1+0xe88], R0 ;  /* 0x000e880001007387 */ /* 0x000fe80000100800 */
[----:B------:R-:W2:Y:S01]  /*6780*/  LDL.LU R7, [R1+0x16c8] ;  /* 0x0016c80001077983 */ /* 0x000ea20000300800 */
[----:B------:R-:W-:-:S02]  /*6790*/  ISETP.GT.AND P0, PT, R4, RZ, PT ;  /* 0x000000ff0400720c */ /* 0x000fc40003f04270 */
[----:B-1----:R-:W-:-:S11]  /*67a0*/  PRMT R14, RZ, 0x7610, R14 ;  /* 0x00007610ff0e7816 */ /* 0x002fd6000000000e */
[----:B--2---:R-:W2:Y:S01]  /*67b0*/  @P0 LDG.E.U16 R14, desc[UR8][R6.64] ;  /* 0x00000008060e0981 */ /* 0x004ea2000c1e1500 */
[----:B------:R-:W-:-:S03]  /*67c0*/  PRMT R15, RZ, 0x7610, R15 ;  /* 0x00007610ff0f7816 */ /* 0x000fc6000000000f */
[----:B--2---:R0:W-:Y:S04]  /*67d0*/  STL [R1+0x5e0], R14 ;  /* 0x0005e00e01007387 */ /* 0x0041e80000100800 */
[----:B0-----:R-:W2:Y:S04]  /*67e0*/  LDL.LU R14, [R1+0x16c4] ;  /* 0x0016c400010e7983 */ /* 0x001ea80000300800 */
[----:B------:R-:W3:Y:S04]  /*67f0*/  LDL.64 R6, [R1+0x2e8] ;  /* 0x0002e80001067983 */ /* 0x000ee80000100a00 */
[----:B---3--:R-:W3:Y:S01]  /*6800*/  @P0 LDG.E.U16 R15, desc[UR8][R6.64] ;  /* 0x00000008060f0981 */ /* 0x008ee2000c1e1500 */
[----:B------:R-:W-:-:S03]  /*6810*/  PRMT R3, RZ, 0x7610, R3 ;  /* 0x00007610ff037816 */ /* 0x000fc60000000003 */
[----:B---3--:R0:W-:Y:S04]  /*6820*/  STL [R1+0x5dc], R15 ;  /* 0x0005dc0f01007387 */ /* 0x0081e80000100800 */
[----:B0-----:R-:W3:Y:S04]  /*6830*/  LDL.LU R15, [R1+0x16c0] ;  /* 0x0016c000010f7983 */ /* 0x001ee80000300800 */
[----:B------:R-:W4:Y:S04]  /*6840*/  LDL.64 R6, [R1+0x2f0] ;  /* 0x0002f00001067983 */ /* 0x000f280000100a00 */
[----:B----4-:R-:W4:Y:S01]  /*6850*/  @P0 LDG.E.U16 R3, desc[UR8][R6.64] ;  /* 0x0000000806030981 */ /* 0x010f22000c1e1500 */
[----:B---3--:R-:W-:-:S03]  /*6860*/  PRMT R15, RZ, 0x7610, R15 ;  /* 0x00007610ff0f7816 */ /* 0x008fc6000000000f */
[----:B----4-:R0:W-:Y:S04]  /*6870*/  STL [R1+0x5d8], R3 ;  /* 0x0005d80301007387 */ /* 0x0101e80000100800 */
        /* <DEDUP_REMOVED lines=23> */
[----:B------:R-:W-:-:S03]  /*69f0*/  ISETP.GT.AND P1, PT, R4, 0x1, PT ;  /* 0x000000010400780c */ /* 0x000fc60003f24270 */
[----:B----4-:R0:W-:Y:S04]  /*6a00*/  STL [R1+0x5c4], R15 ;  /* 0x0005c40f01007387 */ /* 0x0101e80000100800 */
[----:B0-----:R-:W4:Y:S04]  /*6a10*/  LDL.LU R15, [R1+0x16a8] ;  /* 0x0016a800010f7983 */ /* 0x001f280000300800 */
[----:B------:R-:W2:Y:S04]  /*6a20*/  LDL R6, [R1+0xc64] ;  /* 0x000c640001067983 */ /* 0x000ea80000100800 */
[----:B------:R-:W2:Y:S01]  /*6a30*/  LDL R7, [R1+0xc68] ;  /* 0x000c680001077983 */ /* 0x000ea20000100800 */
[----:B---3--:R-:W-:-:S02]  /*6a40*/  PRMT R3, RZ, 0x7610, R3 ;  /* 0x00007610ff037816 */ /* 0x008fc40000000003 */
[----:B--2---:R-:W-:-:S04]  /*6a50*/  @P1 LOP3.LUT R7, R7, R6, RZ, 0x3c, !PT ;  /* 0x0000000607071212 */ /* 0x004fc800078e3cff */
[----:B------:R-:W-:-:S04]  /*6a60*/  @P1 LOP3.LUT R6, R7, R6, RZ, 0x3c, !PT ;  /* 0x0000000607061212 */ /* 0x000fc800078e3cff */
[----:B------:R-:W-:-:S05]  /*6a70*/  @P1 LOP3.LUT R7, R7, R6, RZ, 0x3c, !PT ;  /* 0x0000000607071212 */ /* 0x000fca00078e3cff */
[----:B------:R-:W2:Y:S04]  /*6a80*/  @P1 LDG.E.U16 R3, desc[UR8][R6.64] ;  /* 0x0000000806031981 */ /* 0x000ea8000c1e1500 */
[----:B--2---:R0:W-:Y:S04]  /*6a90*/  STL [R1+0x5c0], R3 ;  /* 0x0005c00301007387 */ /* 0x0041e80000100800 */
[----:B0-----:R-:W2:Y:S04]  /*6aa0*/  LDL.LU R3, [R1+0x16a4] ;  /* 0x0016a40001037983 */ /* 0x001ea80000300800 */
[----:B------:R-:W3:Y:S04]  /*6ab0*/  LDL R6, [R1+0xc5c] ;  /* 0x000c5c0001067983 */ /* 0x000ee80000100800 */
[----:B------:R-:W3:Y:S01]  /*6ac0*/  LDL R7, [R1+0xc60] ;  /* 0x000c600001077983 */ /* 0x000ee20000100800 */
[----:B----4-:R-:W-:-:S02]  /*6ad0*/  PRMT R15, RZ, 0x7610, R15 ;  /* 0x00007610ff0f7816 */ /* 0x010fc4000000000f */
[----:B---3--:R-:W-:-:S04]  /*6ae0*/  @P1 LOP3.LUT R7, R7, R6, RZ, 0x3c, !PT ;  /* 0x0000000607071212 */ /* 0x008fc800078e3cff */
[----:B------:R-:W-:-:S04]  /*6af0*/  @P1 LOP3.LUT R6, R7, R6, RZ, 0x3c, !PT ;  /* 0x0000000607061212 */ /* 0x000fc800078e3cff */
[----:B------:R-:W-:-:S05]  /*6b00*/  @P1 LOP3.LUT R7, R7, R6, RZ, 0x3c, !PT ;  /* 0x0000000607071212 */ /* 0x000fca00078e3cff */
[----:B------:R-:W3:Y:S04]  /*6b10*/  @P1 LDG.E.U16 R15, desc[UR8][R6.64] ;  /* 0x00000008060f1981 */ /* 0x000ee8000c1e1500 */
[----:B---3--:R0:W-:Y:S04]  /*6b20*/  STL [R1+0x5bc], R15 ;  /* 0x0005bc0f01007387 */ /* 0x0081e80000100800 */
[----:B0-----:R-:W3:Y:S04]  /*6b30*/  LDL.LU R15, [R1+0x16a0] ;  /* 0x0016a000010f7983 */ /* 0x001ee80000300800 */
[----:B------:R-:W4:Y:S04]  /*6b40*/  LDL R6, [R1+0xc54] ;  /* 0x000c540001067983 */ /* 0x000f280000100800 */
[----:B------:R-:W4:Y:S01]  /*6b50*/  LDL R7, [R1+0xc58] ;  /* 0x000c580001077983 */ /* 0x000f220000100800 */
[----:B--2---:R-:W-:-:S02]  /*6b60*/  PRMT R3, RZ, 0x7610, R3 ;  /* 0x00007610ff037816 */ /* 0x004fc40000000003 */
[----:B----4-:R-:W-:-:S04]  /*6b70*/  @P1 LOP3.LUT R7, R7, R6, RZ, 0x3c, !PT ;  /* 0x0000000607071212 */ /* 0x010fc800078e3cff */
[----:B------:R-:W-:-:S04]  /*6b80*/  @P1 LOP3.LUT R6, R7, R6, RZ, 0x3c, !PT ;  /* 0x0000000607061212 */ /* 0x000fc800078e3cff */
[----:B------:R-:W-:-:S05]  /*6b90*/  @P1 LOP3.LUT R7, R7, R6, RZ, 0x3c, !PT ;  /* 0x0000000607071212 */ /* 0x000fca00078e3cff */
[----:B------:R-:W2:Y:S04]  /*6ba0*/  @P1 LDG.E.U16 R3, desc[UR8][R6.64] ;  /* 0x0000000806031981 */ /* 0x000ea8000c1e1500 */
[----:B--2---:R0:W-:Y:S04]  /*6bb0*/  STL [R1+0x5b8], R3 ;  /* 0x0005b80301007387 */ /* 0x0041e80000100800 */
[----:B0-----:R-:W2:Y:S04]  /*6bc0*/  LDL.LU R3, [R1+0x169c] ;  /* 0x00169c0001037983 */ /* 0x001ea80000300800 */
[----:B------:R-:W4:Y:S04]  /*6bd0*/  LDL R6, [R1+0xc4c] ;  /* 0x000c4c0001067983 */ /* 0x000f280000100800 */
[----:B------:R-:W4:Y:S01]  /*6be0*/  LDL R7, [R1+0xc50] ;  /* 0x000c500001077983 */ /* 0x000f220000100800 */
[----:B---3--:R-:W-:-:S02]  /*6bf0*/  PRMT R15, RZ, 0x7610, R15 ;  /* 0x00007610ff0f7816 */ /* 0x008fc4000000000f */
[----:B----4-:R-:W-:-:S04]  /*6c00*/  @P1 LOP3.LUT R7, R7, R6, RZ, 0x3c, !PT ;  /* 0x0000000607071212 */ /* 0x010fc800078e3cff */
        /* <DEDUP_REMOVED lines=38> */
[----:B------:R-:W3:Y:S01]  /*6e70*/  @P1 LDG.E.U16 R15, desc[UR8][R6.64] ;  /* 0x00000008060f1981 */ /* 0x000ee2000c1e1500 */
[----:B------:R-:W-:-:S03]  /*6e80*/  ISETP.GT.AND P0, PT, R4, 0x2, PT ;  /* 0x000000020400780c */ /* 0x000fc60003f04270 */
        /* <DEDUP_REMOVED lines=1555> */
[----:B------:R-:W-:-:S02]  /*cfc0*/  PRMT R0, RZ, 0x7610, R0 ;  /* 0x00007610ff007816 */ /* 0x000fc40000000000 */
[----:B----4-:R-:W-:-:S04]  /*cfd0*/  @P0 LOP3.LUT R7, R7, R6, RZ, 0x3c, !PT ;  /* 0x0000000607070212 */ /* 0x010fc800078e3cff */
[----:B------:R-:W-:-:S04]  /*cfe0*/  @P0 LOP3.LUT R6, R7, R6, RZ, 0x3c, !PT ;  /* 0x0000000607060212 */ /* 0x000fc800078e3cff */
[----:B------:R-:W-:-:S05]  /*cff0*/  @P0 LOP3.LUT R7, R7, R6, RZ, 0x3c, !PT ;  /* 0x0000000607070212 */ /* 0x000fca00078e3cff */
[----:B------:R0:W4:Y:S04]  /*d000*/  @P0 LDG.E.U16 R0, desc[UR8][R6.64] ;  /* 0x0000000806000981 */ /* 0x000128000c1e1500 */
[----:B------:R-:W0:Y:S04]  /*d010*/  LDL R6, [R1+0x6cc] ;  /* 0x0006cc0001067983 */ /* 0x000e280000100800 */
[----:B------:R-:W0:Y:S01]  /*d020*/  LDL R7, [R1+0x6d0] ;  /* 0x0006d00001077983 */ /* 0x000e220000100800 */
[----:B---3--:R-:W-:Y:S02]  /*d030*/  PRMT R15, RZ, 0x7610, R15 ;  /* 0x00007610ff0f7816 */ /* 0x008fe4000000000f */
[----:B0-----:R-:W-:-:S04]  /*d040*/  @P0 LOP3.LUT R7, R7, R6, RZ, 0x3c, !PT ;  /* 0x0000000607070212 */ /* 0x001fc800078e3cff */
[----:B------:R-:W-:-:S04]  /*d050*/  @P0 LOP3.LUT R6, R7, R6, RZ, 0x3c, !PT ;  /* 0x0000000607060212 */ /* 0x000fc800078e3cff */
[----:B------:R-:W-:-:S05]  /*d060*/  @P0 LOP3.LUT R7, R7, R6, RZ, 0x3c, !PT ;  /* 0x0000000607070212 */ /* 0x000fca00078e3cff */
[----:B------:R-:W3:Y:S04]  /*d070*/  @P0 LDG.E.U16 R15, desc[UR8][R6.64] ;  /* 0x00000008060f0981 */ /* 0x000ee8000c1e1500 */
[----:B----4-:R-:W-:Y:S04]  /*d080*/  STL [R1+0x12d4], R0 ;  /* 0x0012d40001007387 */ /* 0x010fe80000100800 */
        /* <DEDUP_REMOVED lines=26> */
[----:B------:R-:W2:Y:S01]  /*d230*/  @P0 LDG.E.U16 R3, desc[UR8][R6.64] ;  /* 0x0000000806030981 */ /* 0x000ea2000c1e1500 */
[----:B------:R-:W-:-:S03]  /*d240*/  ISETP.GT.AND P1, PT, R4, 0x18, PT ;  /* 0x000000180400780c */ /* 0x000fc60003f24270 */
        /* <DEDUP_REMOVED lines=77> */
[----:B------:R-:W-:-:S02]  /*d720*/  PRMT R14, RZ, 0x7610, R14 ;  /* 0x00007610ff0e7816 */ /* 0x000fc4000000000e */
[----:B----4-:R-:W-:-:S04]  /*d730*/  @P2 LOP3.LUT R7, R7, R6, RZ, 0x3c, !PT ;  /* 0x0000000607072212 */ /* 0x010fc800078e3cff */
[----:B------:R-:W-:-:S04]  /*d740*/  @P2 LOP3.LUT R6, R7, R6, RZ, 0x3c, !PT ;  /* 0x0000000607062212 */ /* 0x000fc800078e3cff */
[----:B------:R-:W-:-:S05]  /*d750*/  @P2 LOP3.LUT R7, R7, R6, RZ, 0x3c, !PT ;  /* 0x0000000607072212 */ /* 0x000fca00078e3cff */
[----:B------:R-:W4:Y:S04]  /*d760*/  @P2 LDG.E.U16 R14, desc[UR8][R6.64] ;  /* 0x00000008060e2981 */ /* 0x000f28000c1e1500 */
[----:B----4-:R0:W-:Y:S04]  /*d770*/  STL [R1+0x88], R14 ;  /* 0x0000880e01007387 */ /* 0x0101e80000100800 */
[----:B0-----:R-:W4:Y:S04]  /*d780*/  LDL.LU R14, [R1+0x13ac] ;  /* 0x0013ac00010e7983 */ /* 0x001f280000300800 */
[----:B------:R-:W3:Y:S04]  /*d790*/  LDL R6, [R1+0x65c] ;  /* 0x00065c0001067983 */ /* 0x000ee80000100800 */
[----:B------:R-:W3:Y:S01]  /*d7a0*/  LDL R7, [R1+0x660] ;  /* 0x0006600001077983 */ /* 0x000ee20000100800 */
[----:B------:R-:W-:-:S02]  /*d7b0*/  PRMT R2, RZ, 0x7610, R2 ;  /* 0x00007610ff027816 */ /* 0x000fc40000000002 */
[----:B---3--:R-:W-:-:S04]  /*d7c0*/  @P2 LOP3.LUT R7, R7, R6, RZ, 0x3c, !PT ;  /* 0x0000000607072212 */ /* 0x008fc800078e3cff */
[----:B------:R-:W-:-:S04]  /*d7d0*/  @P2 LOP3.LUT R6, R7, R6, RZ, 0x3c, !PT ;  /* 0x0000000607062212 */ /* 0x000fc800078e3cff */
[----:B------:R-:W-:-:S05]  /*d7e0*/  @P2 LOP3.LUT R7, R7, R6, RZ, 0x3c, !PT ;  /* 0x0000000607072212 */ /* 0x000fca00078e3cff */
[----:B------:R-:W3:Y:S04]  /*d7f0*/  @P2 LDG.E.U16 R2, desc[UR8][R6.64] ;  /* 0x0000000806022981 */ /* 0x000ee8000c1e1500 */
[----:B---3--:R0:W-:Y:S04]  /*d800*/  STL [R1+0x84], R2 ;  /* 0x0000840201007387 */ /* 0x0081e80000100800 */
[----:B0-----:R-:W3:Y:S04]  /*d810*/  LDL.LU R2, [R1+0x13a8] ;  /* 0x0013a80001027983 */ /* 0x001ee80000300800 */
[----:B------:R-:W2:Y:S04]  /*d820*/  LDL R6, [R1+0x654] ;  /* 0x0006540001067983 */ /* 0x000ea80000100800 */
[----:B------:R-:W2:Y:S01]  /*d830*/  LDL R7, [R1+0x658] ;  /* 0x0006580001077983 */ /* 0x000ea20000100800 */
[----:B------:R-:W-:-:S02]  /*d840*/  PRMT R29, RZ, 0x7610, R29 ;  /* 0x00007610ff1d7816 */ /* 0x000fc4000000001d */
[----:B--2---:R-:W-:-:S04]  /*d850*/  @P2 LOP3.LUT R7, R7, R6, RZ, 0x3c, !PT ;  /* 0x0000000607072212 */ /* 0x004fc800078e3cff */
[----:B------:R-:W-:-:S04]  /*d860*/  @P2 LOP3.LUT R6, R7, R6, RZ, 0x3c, !PT ;  /* 0x0000000607062212 */ /* 0x000fc800078e3cff */
[----:B------:R-:W-:-:S05]  /*d870*/  @P2 LOP3.LUT R7, R7, R6, RZ, 0x3c, !PT ;  /* 0x0000000607072212 */ /* 0x000fca00078e3cff */
[----:B------:R-:W2:Y:S04]  /*d880*/  @P2 LDG.E.U16 R29, desc[UR8][R6.64] ;  /* 0x00000008061d2981 */ /* 0x000ea8000c1e1500 */
        /* <DEDUP_REMOVED lines=38> */
[----:B------:R-:W-:Y:S02]  /*daf0*/  PRMT R13, RZ, 0x7610, R13 ;  /* 0x00007610ff0d7816 */ /* 0x000fe4000000000d */
[----:B0-----:R-:W-:-:S04]  /*db00*/  @P2 LOP3.LUT R7, R7, R6, RZ, 0x3c, !PT ;  /* 0x0000000607072212 */ /* 0x001fc800078e3cff */
[----:B------:R-:W-:-:S04]  /*db10*/  @P2 LOP3.LUT R6, R7, R6, RZ, 0x3c, !PT ;  /* 0x0000000607062212 */ /* 0x000fc800078e3cff */
[----:B------:R-:W-:-:S05]  /*db20*/  @P2 LOP3.LUT R7, R7, R6, RZ, 0x3c, !PT ;  /* 0x0000000607072212 */ /* 0x000fca00078e3cff */
[----:B------:R-:W3:Y:S04]  /*db30*/  @P2 LDG.E.U16 R13, desc[UR8][R6.64] ;  /* 0x00000008060d2981 */ /* 0x000ee8000c1e1500 */
[----:B----4-:R0:W-:Y:S04]  /*db40*/  STL [R1+0x70], R15 ;  /* 0x0000700f01007387 */ /* 0x0101e80000100800 */
[----:B0-----:R-:W4:Y:S04]  /*db50*/  LDL R15, [R1+0x608] ;  /* 0x00060800010f7983 */ /* 0x001f280000100800 */
[----:B---3--:R0:W-:Y:S04]  /*db60*/  STL [R1+0x6c], R13 ;  /* 0x00006c0d01007387 */ /* 0x0081e80000100800 */
[----:B0-----:R-:W3:Y:S04]  /*db70*/  LDL.LU R13, [R1+0x1394] ;  /* 0x00139400010d7983 */ /* 0x001ee80000300800 */
[----:B------:R-:W2:Y:S04]  /*db80*/  LDL R6, [R1+0x624] ;  /* 0x0006240001067983 */ /* 0x000ea80000100800 */
[----:B------:R-:W2:Y:S01]  /*db90*/  LDL R7, [R1+0x628] ;  /* 0x0006280001077983 */ /* 0x000ea20000100800 */
[----:B------:R-:W-:-:S02]  /*dba0*/  ISETP.GT.AND P1, PT, R4, 0x1a, PT ;  /* 0x0000001a0400780c */ /* 0x000fc40003f24270 */
[----:B------:R-:W-:-:S11]  /*dbb0*/  PRMT R12, RZ, 0x7610, R12 ;  /* 0x00007610ff0c7816 */ /* 0x000fd6000000000c */
        /* <DEDUP_REMOVED lines=30> */
[----:B------:R-:W2:Y:S01]  /*dda0*/  @P1 LDG.E.U16 R9, desc[UR8][R6.64] ;  /* 0x0000000806091981 */ /* 0x000ea2000c1e1500 */
[----:B------:R-:W-:-:S03]  /*ddb0*/  PRMT R3, RZ, 0x7610, R3 ;  /* 0x00007610ff037816 */ /* 0x000fc60000000003 */
[----:B--2---:R0:W-:Y:S04]  /*ddc0*/  STL [R1+0x5c], R9 ;  /* 0x00005c0901007387 */ /* 0x0041e80000100800 */
[----:B0-----:R-:W2:Y:S04]  /*ddd0*/  LDL.LU R9, [R1+0x1384] ;  /* 0x0013840001097983 */ /* 0x001ea80000300800 */
[----:B------:R-:W4:Y:S01]  /*dde0*/  LDL R7, [R1+0x604] ;  /* 0x0006040001077983 */ /* 0x000f220000100800 */
[----:B------:R-:W-:Y:S01]  /*ddf0*/  @P1 IMAD.MOV.U32 R6, RZ, RZ, R15 ;  /* 0x000000ffff061224 */ /* 0x000fe200078e000f */
[----:B------:R-:W-:-:S02]  /*de00*/  PRMT R8, RZ, 0x7610, R8 ;  /* 0x00007610ff087816 */ /* 0x000fc40000000008 */
[----:B------:R-:W3:Y:S04]  /*de10*/  LDL R15, [R1+0xc84] ;  /* 0x000c8400010f7983 */ /* 0x000ee80000100800 */
[----:B----4-:R0:W4:Y:S04]  /*de20*/  @P1 LDG.E.U16 R3, desc[UR8][R6.64] ;  /* 0x0000000806031981 */ /* 0x010128000c1e1500 */
[----:B------:R-:W0:Y:S04]  /*de30*/  LDL R6, [R1+0x5fc] ;  /* 0x0005fc0001067983 */ /* 0x000e280000100800 */
[----:B------:R-:W0:Y:S02]  /*de40*/  LDL R7, [R1+0x600] ;  /* 0x0006000001077983 */ /* 0x000e240000100800 */
[----:B0-----:R-:W-:-:S04]  /*de50*/  @P1 LOP3.LUT R7, R7, R6, RZ, 0x3c, !PT ;  /* 0x0000000607071212 */ /* 0x001fc800078e3cff */
[----:B------:R-:W-:-:S04]  /*de60*/  @P1 LOP3.LUT R6, R7, R6, RZ, 0x3c, !PT ;  /* 0x0000000607061212 */ /* 0x000fc800078e3cff */
[----:B------:R-:W-:-:S05]  /*de70*/  @P1 LOP3.LUT R7, R7, R6, RZ, 0x3c, !PT ;  /* 0x0000000607071212 */ /* 0x000fca00078e3cff */
[----:B------:R-:W2:Y:S04]  /*de80*/  @P1 LDG.E.U16 R8, desc[UR8][R6.64] ;  /* 0x0000000806081981 */ /* 0x000ea8000c1e1500 */
[----:B----4-:R-:W-:Y:S04]  /*de90*/  STL [R1+0x1354], R3 ;  /* 0x0013540301007387 */ /* 0x010fe80000100800 */
        /* <DEDUP_REMOVED lines=17> */
[----:B------:R-:W3:Y:S01]  /*dfb0*/  @P1 LDG.E.U16 R24, desc[UR8][R6.64] ;  /* 0x0000000806181981 */ /* 0x000ee2000c1e1500 */
[----:B------:R-:W-:-:S03]  /*dfc0*/  ISETP.GT.AND P2, PT, R4, 0x1b, PT ;  /* 0x0000001b0400780c */ /* 0x000fc60003f44270 */
        /* <DEDUP_REMOVED lines=23> */
[----:B----4-:R0:W-:Y:S04]  /*e140*/  STL [R1+0x44], R14 ;  /* 0x0000440e01007387 */ /* 0x0101e80000100800 */
[----:B0-----:R-:W4:Y:S04]  /*e150*/  LDL R14, [R1+0xcbc] ;  /* 0x000cbc00010e7983 */ /* 0x001f280000100800 */
[----:B--2---:R0:W-:Y:S04]  /*e160*/  STL [R1+0x40], R21 ;  /* 0x0000401501007387 */ /* 0x0041e80000100800 */
[----:B0-----:R-:W2:Y:S04]  /*e170*/  LDL.LU R21, [R1+0x1370] ;  /* 0x0013700001157983 */ /* 0x001ea80000300800 */
        /* <DEDUP_REMOVED lines=33> */
[----:B------:R0:W3:Y:S01]  /*e390*/  @P2 LDG.E.U16 R18, desc[UR8][R6.64] ;  /* 0x0000000806122981 */ /* 0x0000e2000c1e1500 */
[----:B------:R-:W-:Y:S01]  /*e3a0*/  PRMT R0, RZ, 0x7610, R0 ;  /* 0x00007610ff007816 */ /* 0x000fe20000000000 */
[----:B0-----:R-:W-:Y:S02]  /*e3b0*/  @P2 IMAD.MOV.U32 R6, RZ, RZ, R14 ;  /* 0x000000ffff062224 */ /* 0x001fe400078e000e */
[----:B------:R-:W-:-:S05]  /*e3c0*/  @P2 IMAD.MOV.U32 R7, RZ, RZ, R15 ;  /* 0x000000ffff072224 */ /* 0x000fca00078e000f */
[----:B------:R-:W4:Y:S04]  /*e3d0*/  @P2 LDG.E.U16 R0, desc[UR8][R6.64] ;  /* 0x0000000806002981 */ /* 0x000f28000c1e1500 */
[----:B---3--:R0:W-:Y:S04]  /*e3e0*/  STL [R1+0x30], R18 ;  /* 0x0000301201007387 */ /* 0x0081e80000100800 */
[----:B0-----:R-:W3:Y:S04]  /*e3f0*/  LDL.LU R18, [R1+0x1360] ;  /* 0x0013600001127983 */ /* 0x001ee80000300800 */
[----:B------:R-:W2:Y:S04]  /*e400*/  LDL R6, [R1+0xcb4] ;  /* 0x000cb40001067983 */ /* 0x000ea80000100800 */
[----:B------:R-:W2:Y:S01]  /*e410*/  LDL R7, [R1+0xcb8] ;  /* 0x000cb80001077983 */ /* 0x000ea20000100800 */
[----:B------:R-:W-:-:S02]  /*e420*/  ISETP.GT.AND P1, PT, R4, 0x1c, PT ;  /* 0x0000001c0400780c */ /* 0x000fc40003f24270 */
[----:B------:R-:W-:Y:S01]  /*e430*/  PRMT R3, RZ, 0x7610, R3 ;  /* 0x00007610ff037816 */ /* 0x000fe20000000003 */
[----:B------:R-:W3:Y:S04]  /*e440*/  LDL R15, [R1+0xcd0] ;  /* 0x000cd000010f7983 */ /* 0x000ee80000100800 */
[----:B------:R-:W3:Y:S04]  /*e450*/  LDL R14, [R1+0xcd8] ;  /* 0x000cd800010e7983 */ /* 0x000ee80000100800 */
[----:B----4-:R0:W-:Y:S02]  /*e460*/  STL [R1+0x1344], R0 ;  /* 0x0013440001007387 */ /* 0x0101e40000100800 */
[----:B--2---:R-:W-:-:S04]  /*e470*/  @P1 LOP3.LUT R7, R7, R6, RZ, 0x3c, !PT ;  /* 0x0000000607071212 */ /* 0x004fc800078e3cff */
[----:B------:R-:W-:-:S04]  /*e480*/  @P1 LOP3.LUT R6, R7, R6, RZ, 0x3c, !PT ;  /* 0x0000000607061212 */ /* 0x000fc800078e3cff */
[----:B------:R-:W-:-:S05]  /*e490*/  @P1 LOP3.LUT R7, R7, R6, RZ, 0x3c, !PT ;  /* 0x0000000607071212 */ /* 0x000fca00078e3cff */
[----:B------:R1:W2:Y:S04]  /*e4a0*/  @P1 LDG.E.U16 R3, desc[UR8][R6.64] ;  /* 0x0000000806031981 */ /* 0x0002a8000c1e1500 */
[----:B------:R-:W1:Y:S04]  /*e4b0*/  LDL R6, [R1+0xcb0] ;  /* 0x000cb00001067983 */ /* 0x000e680000100800 */
[----:B------:R-:W1:Y:S01]  /*e4c0*/  LDL R7, [R1+0xcc4] ;  /* 0x000cc40001077983 */ /* 0x000e620000100800 */
[----:B------:R-:W-:Y:S02]  /*e4d0*/  PRMT R19, RZ, 0x7610, R19 ;  /* 0x00007610ff137816 */ /* 0x000fe40000000013 */
[----:B-1----:R-:W-:-:S04]  /*e4e0*/  @P1 LOP3.LUT R7, R7, R6, RZ, 0x3c, !PT ;  /* 0x0000000607071212 */ /* 0x002fc800078e3cff */
[----:B------:R-:W-:-:S04]  /*e4f0*/  @P1 LOP3.LUT R6, R7, R6, RZ, 0x3c, !PT ;  /* 0x0000000607061212 */ /* 0x000fc800078e3cff */
[----:B------:R-:W-:-:S05]  /*e500*/  @P1 LOP3.LUT R7, R7, R6, RZ, 0x3c, !PT ;  /* 0x0000000607071212 */ /* 0x000fca00078e3cff */
[----:B------:R-:W4:Y:S04]  /*e510*/  @P1 LDG.E.U16 R19, desc[UR8][R6.64] ;  /* 0x0000000806131981 */ /* 0x000f28000c1e1500 */
[----:B--2---:R1:W-:Y:S04]  /*e520*/  STL [R1+0x28], R3 ;  /* 0x0000280301007387 */ /* 0x0043e80000100800 */
[----:B0-----:R-:W2:Y:S04]  /*e530*/  LDL R0, [R1+0xce0] ;  /* 0x000ce00001007983 */ /* 0x001ea80000100800 */
[----:B-1----:R-:W2:Y:S04]  /*e540*/  LDL R3, [R1+0xca4] ;  /* 0x000ca40001037983 */ /* 0x002ea80000100800 */
        /* <DEDUP_REMOVED lines=14> */
[----:B------:R-:W-:Y:S02]  /*e630*/  PRMT R29, RZ, 0x7610, R29 ;  /* 0x00007610ff1d7816 */ /* 0x000fe4000000001d */
[----:B------:R-:W-:Y:S02]  /*e640*/  PRMT R27, RZ, 0x7610, R27 ;  /* 0x00007610ff1b7816 */ /* 0x000fe4000000001b */
[----:B--2---:R-:W-:-:S04]  /*e650*/  @P1 LOP3.LUT R7, R7, R6, RZ, 0x3c, !PT ;  /* 0x0000000607071212 */ /* 0x004fc800078e3cff */
[----:B------:R-:W-:-:S04]  /*e660*/  @P1 LOP3.LUT R6, R7, R6, RZ, 0x3c, !PT ;  /* 0x0000000607061212 */ /* 0x000fc800078e3cff */
[----:B------:R-:W-:-:S05]  /*e670*/  @P1 LOP3.LUT R7, R7, R6, RZ, 0x3c, !PT ;  /* 0x0000000607071212 */ /* 0x000fca00078e3cff */
[----:B------:R0:W2:Y:S02]  /*e680*/  @P1 LDG.E.U16 R2, desc[UR8][R6.64] ;  /* 0x0000000806021981 */ /* 0x0000a4000c1e1500 */
[----:B0-----:R-:W-:Y:S02]  /*e690*/  @P1 IMAD.MOV.U32 R6, RZ, RZ, R14 ;  /* 0x000000ffff061224 */ /* 0x001fe400078e000e */
[----:B------:R-:W-:-:S05]  /*e6a0*/  @P1 IMAD.MOV.U32 R7, RZ, RZ, R15 ;  /* 0x000000ffff071224 */ /* 0x000fca00078e000f */
[----:B------:R0:W4:Y:S02]  /*e6b0*/  @P1 LDG.E.U16 R29, desc[UR8][R6.64] ;  /* 0x00000008061d1981 */ /* 0x000124000c1e1500 */
[----:B0-----:R-:W-:Y:S02]  /*e6c0*/  @P1 IMAD.MOV.U32 R6, RZ, RZ, R0 ;  /* 0x000000ffff061224 */ /* 0x001fe400078e0000 */
[----:B------:R-:W-:-:S05]  /*e6d0*/  @P1 IMAD.MOV.U32 R7, RZ, RZ, R3 ;  /* 0x000000ffff071224 */ /* 0x000fca00078e0003 */
[----:B------:R-:W3:Y:S04]  /*e6e0*/  @P1 LDG.E.U16 R27, desc[UR8][R6.64] ;  /* 0x00000008061b1981 */ /* 0x000ee8000c1e1500 */
[----:B--2---:R-:W-:Y:S04]  /*e6f0*/  STL [R1+0x4], R2 ;  /* 0x0000040201007387 */ /* 0x004fe80000100800 */
[----:B------:R-:W2:Y:S04]  /*e700*/  LDL R14, [R1+0xcfc] ;  /* 0x000cfc00010e7983 */ /* 0x000ea80000100800 */
[----:B------:R-:W2:Y:S04]  /*e710*/  LDL R15, [R1+0xcf8] ;  /* 0x000cf800010f7983 */ /* 0x000ea80000100800 */
[----:B----4-:R0:W-:Y:S04]  /*e720*/  STL [R1+0x1320], R29 ;  /* 0x0013201d01007387 */ /* 0x0101e80000100800 */
[----:B------:R-:W4:Y:S04]  /*e730*/  LDL R6, [R1+0xcdc] ;  /* 0x000cdc0001067983 */ /* 0x000f280000100800 */
[----:B------:R-:W4:Y:S04]  /*e740*/  LDL R7, [R1+0xcec] ;  /* 0x000cec0001077983 */ /* 0x000f280000100800 */
[----:B------:R-:W2:Y:S04]  /*e750*/  LDL R3, [R1+0xcf0] ;  /* 0x000cf00001037983 */ /* 0x000ea80000100800 */
[----:B------:R-:W2:Y:S04]  /*e760*/  LDL R0, [R1+0xd04] ;  /* 0x000d040001007983 */ /* 0x000ea80000100800 */
[----:B0-----:R-:W2:Y:S04]  /*e770*/  LDL R29, [R1+0xcf4] ;  /* 0x000cf400011d7983 */ /* 0x001ea80000100800 */
[----:B---3--:R0:W-:Y:S04]  /*e780*/  STL [R1+0x1324], R27 ;  /* 0x0013241b01007387 */ /* 0x0081e80000100800 */
[----:B0-----:R-:W3:Y:S01]  /*e790*/  LDL R27, [R1+0xce8] ;  /* 0x000ce800011b7983 */ /* 0x001ee20000100800 */
[----:B------:R-:W-:-:S02]  /*e7a0*/  PRMT R25, RZ, 0x7610, R25 ;  /* 0x00007610ff197816 */ /* 0x000fc40000000019 */
[----:B------:R-:W-:Y:S02]  /*e7b0*/  ISETP.GT.AND P2, PT, R4, 0x1d, PT ;  /* 0x0000001d0400780c */ /* 0x000fe40003f44270 */
[----:B------:R-:W-:Y:S02]  /*e7c0*/  PRMT R23, RZ, 0x7610, R23 ;  /* 0x00007610ff177816 */ /* 0x000fe40000000017 */
[----:B------:R-:W-:Y:S02]  /*e7d0*/  PRMT R13, RZ, 0x7610, R13 ;  /* 0x00007610ff0d7816 */ /* 0x000fe4000000000d */
[----:B----4-:R-:W-:-:S04]  /*e7e0*/  @P1 LOP3.LUT R7, R7, R6, RZ, 0x3c, !PT ;  /* 0x0000000607071212 */ /* 0x010fc800078e3cff */
[----:B------:R-:W-:-:S04]  /*e7f0*/  @P1 LOP3.LUT R6, R7, R6, RZ, 0x3c, !PT ;  /* 0x0000000607061212 */ /* 0x000fc800078e3cff */
[----:B------:R-:W-:-:S05]  /*e800*/  @P1 LOP3.LUT R7, R7, R6, RZ, 0x3c, !PT ;  /* 0x0000000607071212 */ /* 0x000fca00078e3cff */
[----:B------:R2:W4:Y:S02]  /*e810*/  @P1 LDG.E.U16 R25, desc[UR8][R6.64] ;  /* 0x0000000806191981 */ /* 0x000524000c1e1500 */
[----:B--2---:R-:W-:Y:S02]  /*e820*/  @P1 IMAD.MOV.U32 R6, RZ, RZ, R14 ;  /* 0x000000ffff061224 */ /* 0x004fe400078e000e */
[----:B---3--:R-:W-:-:S05]  /*e830*/  @P1 IMAD.MOV.U32 R7, RZ, RZ, R27 ;  /* 0x000000ffff071224 */ /* 0x008fca00078e001b */
[----:B------:R0:W2:Y:S02]  /*e840*/  @P1 LDG.E.U16 R23, desc[UR8][R6.64] ;  /* 0x0000000806171981 */ /* 0x0000a4000c1e1500 */
[----:B0-----:R-:W-:Y:S02]  /*e850*/  @P2 IMAD.MOV.U32 R6, RZ, RZ, R15 ;  /* 0x000000ffff062224 */ /* 0x001fe400078e000f */
[----:B------:R-:W-:-:S05]  /*e860*/  @P2 IMAD.MOV.U32 R7, RZ, RZ, R29 ;  /* 0x000000ffff072224 */ /* 0x000fca00078e001d */
[----:B------:R0:W3:Y:S01]  /*e870*/  @P2 LDG.E.U16 R13, desc[UR8][R6.64] ;  /* 0x00000008060d2981 */ /* 0x0000e2000c1e1500 */
[----:B------:R-:W-:Y:S01]  /*e880*/  PRMT R12, RZ, 0x7610, R12 ;  /* 0x00007610ff0c7816 */ /* 0x000fe2000000000c */
[----:B0-----:R-:W-:Y:S02]  /*e890*/  @P2 IMAD.MOV.U32 R6, RZ, RZ, R0 ;  /* 0x000000ffff062224 */ /* 0x001fe400078e0000 */
[----:B------:R-:W-:-:S05]  /*e8a0*/  @P2 IMAD.MOV.U32 R7, RZ, RZ, R3 ;  /* 0x000000ffff072224 */ /* 0x000fca00078e0003 */
[----:B------:R-:W3:Y:S04]  /*e8b0*/  @P2 LDG.E.U16 R12, desc[UR8][R6.64] ;  /* 0x00000008060c2981 */ /* 0x000ee8000c1e1500 */
[----:B----4-:R-:W-:Y:S04]  /*e8c0*/  STL [R1+0x1328], R25 ;  /* 0x0013281901007387 */ /* 0x010fe80000100800 */
[----:B------:R-:W4:Y:S04]  /*e8d0*/  LDL R14, [R1+0xd0c] ;  /* 0x000d0c00010e7983 */ /* 0x000f280000100800 */
[----:B--2---:R-:W-:Y:S04]  /*e8e0*/  STL [R1+0x132c], R23 ;  /* 0x00132c1701007387 */ /* 0x004fe80000100800 */
[----:B------:R-:W2:Y:S04]  /*e8f0*/  LDL R27, [R1+0xd14] ;  /* 0x000d1400011b7983 */ /* 0x000ea80000100800 */
[----:B---3--:R-:W-:Y:S04]  /*e900*/  STL [R1+0x1318], R13 ;  /* 0x0013180d01007387 */ /* 0x008fe80000100800 */
[----:B------:R-:W3:Y:S01]  /*e910*/  LDL R7, [R1+0xd00] ;  /* 0x000d000001077983 */ /* 0x000ee20000100800 */
[----:B------:R-:W-:-:S03]  /*e920*/  PRMT R11, RZ, 0x7610, R11 ;  /* 0x00007610ff0b7816 */ /* 0x000fc6000000000b */
[----:B------:R-:W2:Y:S04]  /*e930*/  LDL R29, [R1+0xd10] ;  /* 0x000d1000011d7983 */ /* 0x000ea80000100800 */
[----:B------:R-:W2:Y:S04]  /*e940*/  LDL R15, [R1+0xd18] ;  /* 0x000d1800010f7983 */ /* 0x000ea80000100800 */
[----:B------:R-:W2:Y:S04]  /*e950*/  LDL R3, [R1+0xce4] ;  /* 0x000ce40001037983 */ /* 0x000ea80000100800 */
[----:B------:R-:W2:Y:S04]  /*e960*/  LDL R0, [R1+0xd20] ;  /* 0x000d200001007983 */ /* 0x000ea80000100800 */
[----:B------:R0:W-:Y:S04]  /*e970*/  STL [R1+0x131c], R12 ;  /* 0x00131c0c01007387 */ /* 0x0001e80000100800 */
[----:B0-----:R-:W2:Y:S01]  /*e980*/  LDL R12, [R1+0xd2c] ;  /* 0x000d2c00010c7983 */ /* 0x001ea20000100800 */
[----:B----4-:R-:W-:-:S03]  /*e990*/  @P2 IMAD.MOV.U32 R6, RZ, RZ, R14 ;  /* 0x000000ffff062224 */ /* 0x010fc600078e000e */
[----:B------:R-:W4:Y:S04]  /*e9a0*/  LDL R14, [R1+0xd1c] ;  /* 0x000d1c00010e7983 */ /* 0x000f280000100800 */
[----:B---3--:R2:W3:Y:S04]  /*e9b0*/  @P2 LDG.E.U16 R11, desc[UR8][R6.64] ;  /* 0x00000008060b2981 */ /* 0x0084e8000c1e1500 */
[----:B------:R-:W4:Y:S01]  /*e9c0*/  LDL R7, [R1+0xd08] ;  /* 0x000d080001077983 */ /* 0x000f220000100800 */
[----:B------:R-:W-:Y:S01]  /*e9d0*/  PRMT R10, RZ, 0x7610, R10 ;  /* 0x00007610ff0a7816 */ /* 0x000fe2000000000a */
[----:B--2---:R-:W-:Y:S01]  /*e9e0*/  @P2 IMAD.MOV.U32 R6, RZ, RZ, R27 ;  /* 0x000000ffff062224 */ /* 0x004fe200078e001b */
[----:B------:R-:W-:-:S02]  /*e9f0*/  PRMT R9, RZ, 0x7610, R9 ;  /* 0x00007610ff097816 */ /* 0x000fc40000000009 */
[----:B------:R-:W-:Y:S02]  /*ea00*/  PRMT R8, RZ, 0x7610, R8 ;  /* 0x00007610ff087816 */ /* 0x000fe40000000008 */
[----:B----4-:R0:W2:Y:S02]  /*ea10*/  @P2 LDG.E.U16 R10, desc[UR8][R6.64] ;  /* 0x00000008060a2981 */ /* 0x0100a4000c1e1500 */
[----:B0-----:R-:W-:Y:S02]  /*ea20*/  @P2 IMAD.MOV.U32 R6, RZ, RZ, R15 ;  /* 0x000000ffff062224 */ /* 0x001fe400078e000f */
[----:B------:R-:W-:-:S05]  /*ea30*/  @P2 IMAD.MOV.U32 R7, RZ, RZ, R29 ;  /* 0x000000ffff072224 */ /* 0x000fca00078e001d */
[----:B------:R0:W4:Y:S02]  /*ea40*/  @P2 LDG.E.U16 R9, desc[UR8][R6.64] ;  /* 0x0000000806092981 */ /* 0x000124000c1e1500 */
[----:B0-----:R-:W-:Y:S02]  /*ea50*/  @P2 IMAD.MOV.U32 R6, RZ, RZ, R0 ;  /* 0x000000ffff062224 */ /* 0x001fe400078e0000 */
[----:B------:R-:W-:-:S05]  /*ea60*/  @P2 IMAD.MOV.U32 R7, RZ, RZ, R3 ;  /* 0x000000ffff072224 */ /* 0x000fca00078e0003 */
[----:B------:R0:W4:Y:S04]  /*ea70*/  @P2 LDG.E.U16 R8, desc[UR8][R6.64] ;  /* 0x0000000806082981 */ /* 0x000128000c1e1500 */
[----:B---3--:R1:W-:Y:S04]  /*ea80*/  STL [R1+0x1330], R11 ;  /* 0x0013300b01007387 */ /* 0x0083e80000100800 */
[----:B------:R-:W3:Y:S01]  /*ea90*/  LDL R27, [R1+0xd28] ;  /* 0x000d2800011b7983 */ /* 0x000ee20000100800 */
[----:B------:R-:W-:Y:S02]  /*eaa0*/  @P2 IMAD.MOV.U32 R15, RZ, RZ, R14 ;  /* 0x000000ffff0f2224 */ /* 0x000fe400078e000e */
[----:B------:R-:W-:Y:S01]  /*eab0*/  @P2 IMAD.MOV.U32 R14, RZ, RZ, R12 ;  /* 0x000000ffff0e2224 */ /* 0x000fe200078e000c */
[----:B0-----:R-:W-:Y:S01]  /*eac0*/  PRMT R7, RZ, 0x7610, R7 ;  /* 0x00007610ff077816 */ /* 0x001fe20000000007 */
[----:B-1----:R-:W3:Y:S05]  /*ead0*/  LDL R11, [R1+0xd34] ;  /* 0x000d3400010b7983 */ /* 0x002eea0000100800 */
[----:B------:R3:W3:Y:S01]  /*eae0*/  @P2 LDG.E.U16 R7, desc[UR8][R14.64] ;  /* 0x000000080e072981 */ /* 0x0006e2000c1e1500 */
[----:B------:R-:W-:-:S03]  /*eaf0*/  PRMT R6, RZ, 0x7610, R6 ;  /* 0x00007610ff067816 */ /* 0x000fc60000000006 */
[----:B--2---:R-:W-:Y:S04]  /*eb00*/  STL [R1+0x1334], R10 ;  /* 0x0013340a01007387 */ /* 0x004fe80000100800 */
[----:B----4-:R0:W-:Y:S04]  /*eb10*/  STL [R1+0x1338], R9 ;  /* 0x0013380901007387 */ /* 0x0101e80000100800 */
[----:B------:R-:W2:Y:S04]  /*eb20*/  LDL R3, [R1+0x6ac] ;  /* 0x0006ac0001037983 */ /* 0x000ea80000100800 */
[----:B------:R-:W4:Y:S04]  /*eb30*/  LDL R0, [R1+0x6b0] ;  /* 0x0006b00001007983 */ /* 0x000f280000100800 */
[----:B------:R-:W-:Y:S04]  /*eb40*/  STL [R1+0x133c], R8 ;  /* 0x00133c0801007387 */ /* 0x000fe80000100800 */
[----:B------:R-:W4:Y:S04]  /*eb50*/  LDL R12, [R1+0xd30] ;  /* 0x000d3000010c7983 */ /* 0x000f280000100800 */
[----:B0-----:R-:W4:Y:S01]  /*eb60*/  LDL R9, [R1+0xd38] ;  /* 0x000d380001097983 */ /* 0x001f220000100800 */
[----:B---3--:R-:W-:-:S02]  /*eb70*/  @P2 IMAD.MOV.U32 R15, RZ, RZ, R27 ;  /* 0x000000ffff0f2224 */ /* 0x008fc400078e001b */
[----:B------:R-:W-:-:S05]  /*eb80*/  @P2 IMAD.MOV.U32 R14, RZ, RZ, R11 ;  /* 0x000000ffff0e2224 */ /* 0x000fca00078e000b */
[----:B------:R2:W3:Y:S04]  /*eb90*/  @P2 LDG.E.U16 R6, desc[UR8][R14.64] ;  /* 0x000000080e062981 */ /* 0x0004e8000c1e1500 */
[----:B------:R0:W-:Y:S04]  /*eba0*/  STL [R1+0x1340], R7 ;  /* 0x0013400701007387 */ /* 0x0001e80000100800 */
[----:B------:R-:W3:Y:S04]  /*ebb0*/  LDL R11, [R1+0xd24] ;  /* 0x000d2400010b7983 */ /* 0x000ee80000100800 */
[----:B0-----:R-:W3:Y:S01]  /*ebc0*/  LDL R7, [R1+0xd40] ;  /* 0x000d400001077983 */ /* 0x001ee20000100800 */
[----:B------:R-:W-:-:S02]  /*ebd0*/  ISETP.GT.AND P1, PT, R4, 0x1e, PT ;  /* 0x0000001e0400780c */ /* 0x000fc40003f24270 */
[----:B------:R-:W-:Y:S02]  /*ebe0*/  PRMT R28, RZ, 0x7610, R28 ;  /* 0x00007610ff1c7816 */ /* 0x000fe4000000001c */
[----:B------:R-:W-:Y:S01]  /*ebf0*/  PRMT R8, RZ, 0x7610, R8 ;  /* 0x00007610ff087816 */ /* 0x000fe20000000008 */
[----:B--2---:R-:W-:Y:S02]  /*ec00*/  @P0 IMAD.MOV.U32 R15, RZ, RZ, R3 ;  /* 0x000000ffff0f0224 */ /* 0x004fe400078e0003 */
[----:B----4-:R-:W-:-:S05]  /*ec10*/  @P0 IMAD.MOV.U32 R14, RZ, RZ, R0 ;  /* 0x000000ffff0e0224 */ /* 0x010fca00078e0000 */
[----:B------:R0:W2:Y:S02]  /*ec20*/  @P0 LDG.E.U16 R28, desc[UR8][R14.64] ;  /* 0x000000080e1c0981 */ /* 0x0000a4000c1e1500 */
[----:B0-----:R-:W-:Y:S02]  /*ec30*/  @P1 IMAD.MOV.U32 R15, RZ, RZ, R12 ;  /* 0x000000ffff0f1224 */ /* 0x001fe400078e000c */
[----:B------:R-:W-:-:S05]  /*ec40*/  @P1 IMAD.MOV.U32 R14, RZ, RZ, R9 ;  /* 0x000000ffff0e1224 */ /* 0x000fca00078e0009 */
[----:B------:R0:W4:Y:S04]  /*ec50*/  @P1 LDG.E.U16 R8, desc[UR8][R14.64] ;  /* 0x000000080e081981 */ /* 0x000128000c1e1500 */
[----:B---3--:R1:W-:Y:S04]  /*ec60*/  STL [R1+0x1348], R6 ;  /* 0x0013480601007387 */ /* 0x0083e80000100800 */
[----:B------:R-:W3:Y:S01]  /*ec70*/  LDL R29, [R1+0xd3c] ;  /* 0x000d3c00011d7983 */ /* 0x000ee20000100800 */
[----:B0-----:R-:W-:-:S03]  /*ec80*/  @P1 IMAD.MOV.U32 R15, RZ, RZ, R11 ;  /* 0x000000ffff0f1224 */ /* 0x001fc600078e000b */
[----:B------:R-:W3:Y:S04]  /*ec90*/  LDL R27, [R1+0xd4c] ;  /* 0x000d4c00011b7983 */ /* 0x000ee80000100800 */
[----:B------:R-:W3:Y:S04]  /*eca0*/  LDL R3, [R1+0xd48] ;  /* 0x000d480001037983 */ /* 0x000ee80000100800 */
[----:B------:R-:W3:Y:S01]  /*ecb0*/  LDL R0, [R1+0xd54] ;  /* 0x000d540001007983 */ /* 0x000ee20000100800 */
[----:B-1----:R-:W-:Y:S01]  /*ecc0*/  PRMT R6, RZ, 0x7610, R6 ;  /* 0x00007610ff067816 */ /* 0x002fe20000000006 */
[----:B------:R-:W-:-:S05]  /*ecd0*/  @P1 IMAD.MOV.U32 R14, RZ, RZ, R7 ;  /* 0x000000ffff0e1224 */ /* 0x000fca00078e0007 */
[----:B------:R-:W3:Y:S04]  /*ece0*/  @P1 LDG.E.U16 R6, desc[UR8][R14.64] ;  /* 0x000000080e061981 */ /* 0x000ee8000c1e1500 */
[----:B--2---:R-:W-:Y:S04]  /*ecf0*/  STL [R1+0x12d8], R28 ;  /* 0x0012d81c01007387 */ /* 0x004fe80000100800 */
[----:B------:R-:W2:Y:S04]  /*ed00*/  LDL R9, [R1+0xd50] ;  /* 0x000d500001097983 */ /* 0x000ea80000100800 */
[----:B----4-:R0:W-:Y:S04]  /*ed10*/  STL [R1+0x20], R8 ;  /* 0x0000200801007387 */ /* 0x0101e80000100800 */
[----:B------:R-:W4:Y:S04]  /*ed20*/  LDL R12, [R1+0xd44] ;  /* 0x000d4400010c7983 */ /* 0x000f280000100800 */
[----:B------:R-:W4:Y:S04]  /*ed30*/  LDL R11, [R1+0xd60] ;  /* 0x000d6000010b7983 */ /* 0x000f280000100800 */
[----:B------:R-:W4:Y:S04]  /*ed40*/  LDL R7, [R1+0xd5c] ;  /* 0x000d5c0001077983 */ /* 0x000f280000100800 */
[----:B0-----:R-:W4:Y:S04]  /*ed50*/  LDL R8, [R1+0xd58] ;  /* 0x000d580001087983 */ /* 0x001f280000100800 */
[----:B---3--:R0:W-:Y:S04]  /*ed60*/  STL [R1+0x1c], R6 ;  /* 0x00001c0601007387 */ /* 0x0081e80000100800 */
[----:B0-----:R-:W3:Y:S01]  /*ed70*/  LDL R6, [R1+0xd6c] ;  /* 0x000d6c0001067983 */ /* 0x001ee20000100800 */
[----:B------:R-:W-:Y:S01]  /*ed80*/  PRMT R25, RZ, 0x7610, R25 ;  /* 0x00007610ff197816 */ /* 0x000fe20000000019 */
[----:B------:R-:W-:-:S02]  /*ed90*/  @P1 IMAD.MOV.U32 R14, RZ, RZ, R27 ;  /* 0x000000ffff0e1224 */ /* 0x000fc400078e001b */
[----:B------:R-:W-:Y:S01]  /*eda0*/  @P1 IMAD.MOV.U32 R15, RZ, RZ, R29 ;  /* 0x000000ffff0f1224 */ /* 0x000fe200078e001d */
[----:B------:R-:W-:-:S04]  /*edb0*/  PRMT R23, RZ, 0x7610, R23 ;  /* 0x00007610ff177816 */ /* 0x000fc80000000017 */
[----:B------:R0:W3:Y:S01]  /*edc0*/  @P1 LDG.E.U16 R25, desc[UR8][R14.64] ;  /* 0x000000080e191981 */ /* 0x0000e2000c1e1500 */
[----:B------:R-:W-:Y:S01]  /*edd0*/  PRMT R13, RZ, 0x7610, R13 ;  /* 0x00007610ff0d7816 */ /* 0x000fe2000000000d */
[----:B0-----:R-:W-:Y:S02]  /*ede0*/  @P1 IMAD.MOV.U32 R14, RZ, RZ, R0 ;  /* 0x000000ffff0e1224 */ /* 0x001fe400078e0000 */
[----:B------:R-:W-:Y:S01]  /*edf0*/  @P1 IMAD.MOV.U32 R15, RZ, RZ, R3 ;  /* 0x000000ffff0f1224 */ /* 0x000fe200078e0003 */
[----:B------:R-:W-:Y:S02]  /*ee00*/  PRMT R10, RZ, 0x7610, R10 ;  /* 0x00007610ff0a7816 */ /* 0x000fe4000000000a */
[----:B------:R-:W-:Y:S01]  /*ee10*/  PRMT R26, RZ, 0x7610, R26 ;  /* 0x00007610ff1a7816 */ /* 0x000fe2000000001a */
[----:B------:R-:W3:Y:S04]  /*ee20*/  LDL R3, [R1+0xd68] ;  /* 0x000d680001037983 */ /* 0x000ee80000100800 */
[----:B------:R2:W3:Y:S04]  /*ee30*/  @P1 LDG.E.U16 R23, desc[UR8][R14.64] ;  /* 0x000000080e171981 */ /* 0x0004e8000c1e1500 */
[----:B------:R-:W3:Y:S01]  /*ee40*/  LDL R0, [R1+0xd74] ;  /* 0x000d740001007983 */ /* 0x000ee20000100800 */
[----:B--2---:R-:W-:-:S03]  /*ee50*/  @P1 IMAD.MOV.U32 R15, RZ, RZ, R9 ;  /* 0x000000ffff0f1224 */ /* 0x004fc600078e0009 */
[----:B------:R-:W2:Y:S01]  /*ee60*/  LDL R9, [R1+0xd70] ;  /* 0x000d700001097983 */ /* 0x000ea20000100800 */
[----:B----4-:R-:W-:-:S03]  /*ee70*/  @P1 IMAD.MOV.U32 R14, RZ, RZ, R8 ;  /* 0x000000ffff0e1224 */ /* 0x010fc600078e0008 */
[----:B------:R-:W4:Y:S04]  /*ee80*/  LDL R8, [R1+0xd78] ;  /* 0x000d780001087983 */ /* 0x000f280000100800 */
[----:B------:R0:W2:Y:S02]  /*ee90*/  @P1 LDG.E.U16 R13, desc[UR8][R14.64] ;  /* 0x000000080e0d1981 */ /* 0x0000a4000c1e1500 */
[----:B0-----:R-:W-:Y:S02]  /*eea0*/  @P1 IMAD.MOV.U32 R14, RZ, RZ, R11 ;  /* 0x000000ffff0e1224 */ /* 0x001fe400078e000b */
[----:B------:R-:W-:-:S05]  /*eeb0*/  @P1 IMAD.MOV.U32 R15, RZ, RZ, R12 ;  /* 0x000000ffff0f1224 */ /* 0x000fca00078e000c */
[----:B------:R3:W2:Y:S02]  /*eec0*/  @P1 LDG.E.U16 R10, desc[UR8][R14.64] ;  /* 0x000000080e0a1981 */ /* 0x0006a4000c1e1500 */
[----:B---3--:R-:W-:Y:S02]  /*eed0*/  @P1 IMAD.MOV.U32 R14, RZ, RZ, R6 ;  /* 0x000000ffff0e1224 */ /* 0x008fe400078e0006 */
[----:B------:R-:W-:Y:S01]  /*eee0*/  @P1 IMAD.MOV.U32 R15, RZ, RZ, R7 ;  /* 0x000000ffff0f1224 */ /* 0x000fe200078e0007 */
[----:B------:R-:W3:Y:S04]  /*eef0*/  LDL R6, [R1+0xd80] ;  /* 0x000d800001067983 */ /* 0x000ee80000100800 */
[----:B------:R-:W3:Y:S04]  /*ef00*/  LDL R7, [R1+0xd64] ;  /* 0x000d640001077983 */ /* 0x000ee80000100800 */
[----:B------:R0:W4:Y:S02]  /*ef10*/  @P1 LDG.E.U16 R26, desc[UR8][R14.64] ;  /* 0x000000080e1a1981 */ /* 0x000124000c1e1500 */
[----:B0-----:R-:W-:-:S02]  /*ef20*/  @P1 IMAD.MOV.U32 R15, RZ, RZ, R3 ;  /* 0x000000ffff0f1224 */ /* 0x001fc400078e0003 */
[----:B------:R-:W-:Y:S01]  /*ef30*/  @P1 IMAD.MOV.U32 R14, RZ, RZ, R0 ;  /* 0x000000ffff0e1224 */ /* 0x000fe200078e0000 */
[----:B------:R-:W-:Y:S02]  /*ef40*/  ISETP.GT.AND P0, PT, R4, 0x1f, PT ;  /* 0x0000001f0400780c */ /* 0x000fe40003f04270 */
[----:B------:R-:W-:Y:S02]  /*ef50*/  PRMT R24, RZ, 0x7610, R24 ;  /* 0x00007610ff187816 */ /* 0x000fe40000000018 */
[----:B------:R-:W-:-:S04]  /*ef60*/  PRMT R22, RZ, 0x7610, R22 ;  /* 0x00007610ff167816 */ /* 0x000fc80000000016 */
[----:B------:R0:W3:Y:S04]  /*ef70*/  @P1 LDG.E.U16 R24, desc[UR8][R14.64] ;  /* 0x000000080e181981 */ /* 0x0000e8000c1e1500 */
[----:B----4-:R-:W-:Y:S04]  /*ef80*/  STL [R1+0x1310], R26 ;  /* 0x0013101a01007387 */ /* 0x010fe80000100800 */
[----:B------:R-:W4:Y:S04]  /*ef90*/  LDL R3, [R1+0xd7c] ;  /* 0x000d7c0001037983 */ /* 0x000f280000100800 */
[----:B------:R-:W4:Y:S01]  /*efa0*/  LDL R0, [R1+0xd94] ;  /* 0x000d940001007983 */ /* 0x000f220000100800 */
[----:B0-----:R-:W-:-:S02]  /*efb0*/  @P0 IMAD.MOV.U32 R14, RZ, RZ, R8 ;  /* 0x000000ffff0e0224 */ /* 0x001fc400078e0008 */
[----:B--2---:R-:W-:-:S05]  /*efc0*/  @P0 IMAD.MOV.U32 R15, RZ, RZ, R9 ;  /* 0x000000ffff0f0224 */ /* 0x004fca00078e0009 */
[----:B------:R3:W2:Y:S01]  /*efd0*/  @P0 LDG.E.U16 R22, desc[UR8][R14.64] ;  /* 0x000000080e160981 */ /* 0x0006a2000c1e1500 */
[----:B------:R-:W-:Y:S02]  /*efe0*/  PRMT R21, RZ, 0x7610, R21 ;  /* 0x00007610ff157816 */ /* 0x000fe40000000015 */
[----:B------:R-:W-:Y:S01]  /*eff0*/  PRMT R5, RZ, 0x7610, R5 ;  /* 0x00007610ff057816 */ /* 0x000fe20000000005 */
[----:B---3--:R-:W-:Y:S02]  /*f000*/  @P0 IMAD.MOV.U32 R14, RZ, RZ, R6 ;  /* 0x000000ffff0e0224 */ /* 0x008fe400078e0006 */
[----:B------:R-:W-:-:S05]  /*f010*/  @P0 IMAD.MOV.U32 R15, RZ, RZ, R7 ;  /* 0x000000ffff0f0224 */ /* 0x000fca00078e0007 */
[----:B------:R4:W3:Y:S02]  /*f020*/  @P0 LDG.E.U16 R21, desc[UR8][R14.64] ;  /* 0x000000080e150981 */ /* 0x0008e4000c1e1500 */
[----:B----4-:R-:W-:Y:S02]  /*f030*/  @P0 IMAD.MOV.U32 R15, RZ, RZ, R3 ;  /* 0x000000ffff0f0224 */ /* 0x010fe400078e0003 */
[----:B------:R-:W-:-:S05]  /*f040*/  @P0 IMAD.MOV.U32 R14, RZ, RZ, R0 ;  /* 0x000000ffff0e0224 */ /* 0x000fca00078e0000 */
[----:B------:R-:W4:Y:S04]  /*f050*/  @P0 LDG.E.U16 R5, desc[UR8][R14.64] ;  /* 0x000000080e050981 */ /* 0x000f28000c1e1500 */
[----:B------:R-:W-:Y:S04]  /*f060*/  STL [R1+0x1314], R24 ;  /* 0x0013141801007387 */ /* 0x000fe80000100800 */
[----:B------:R0:W-:Y:S04]  /*f070*/  STL [R1+0xc], R13 ;  /* 0x00000c0d01007387 */ /* 0x0001e80000100800 */
[----:B------:R-:W4:Y:S04]  /*f080*/  LDL R12, [R1+0xd9c] ;  /* 0x000d9c00010c7983 */ /* 0x000f280000100800 */
[----:B0-----:R-:W4:Y:S04]  /*f090*/  LDL R13, [R1+0xd90] ;  /* 0x000d9000010d7983 */ /* 0x001f280000100800 */
[----:B------:R-:W-:Y:S04]  /*f0a0*/  STL [R1+0x18], R25 ;  /* 0x0000181901007387 */ /* 0x000fe80000100800 */
[----:B--2---:R-:W-:Y:S04]  /*f0b0*/  STL [R1+0x12dc], R22 ;  /* 0x0012dc1601007387 */ /* 0x004fe80000100800 */
[----:B------:R-:W2:Y:S04]  /*f0c0*/  LDL R11, [R1+0xd98] ;  /* 0x000d9800010b7983 */ /* 0x000ea80000100800 */
[----:B------:R-:W-:Y:S04]  /*f0d0*/  STL [R1+0x14], R23 ;  /* 0x0000141701007387 */ /* 0x000fe80000100800 */
[----:B------:R0:W-:Y:S04]  /*f0e0*/  STL [R1], R10 ;  /* 0x0000000a01007387 */ /* 0x0001e80000100800 */
[----:B------:R-:W2:Y:S04]  /*f0f0*/  LDL R9, [R1+0xdac] ;  /* 0x000dac0001097983 */ /* 0x000ea80000100800 */
[----:B------:R-:W2:Y:S04]  /*f100*/  LDL R8, [R1+0xdb4] ;  /* 0x000db40001087983 */ /* 0x000ea80000100800 */
[----:B0-----:R-:W2:Y:S04]  /*f110*/  LDL R10, [R1+0xdb0] ;  /* 0x000db000010a7983 */ /* 0x001ea80000100800 */
[----:B---3--:R-:W-:Y:S04]  /*f120*/  STL [R1+0x12e0], R21 ;  /* 0x0012e01501007387 */ /* 0x008fe80000100800 */
[----:B------:R-:W3:Y:S04]  /*f130*/  LDL R7, [R1+0xda8] ;  /* 0x000da80001077983 */ /* 0x000ee80000100800 */
[----:B------:R-:W3:Y:S04]  /*f140*/  LDL R0, [R1+0xdbc] ;  /* 0x000dbc0001007983 */ /* 0x000ee80000100800 */
[----:B------:R-:W3:Y:S04]  /*f150*/  LDL R6, [R1+0xddc] ;  /* 0x000ddc0001067983 */ /* 0x000ee80000100800 */
[----:B------:R-:W3:Y:S04]  /*f160*/  LDL.LU R3, [R1+0x5e0] ;  /* 0x0005e00001037983 */ /* 0x000ee80000300800 */
[----:B----4-:R0:W-:Y:S04]  /*f170*/  STL [R1+0x12e4], R5 ;  /* 0x0012e40501007387 */ /* 0x0101e80000100800 */
[----:B0-----:R-:W4:Y:S01]  /*f180*/  LDL R5, [R1+0xdb8] ;  /* 0x000db80001057983 */ /* 0x001f220000100800 */
[----:B------:R-:W-:Y:S01]  /*f190*/  PRMT R16, RZ, 0x7610, R16 ;  /* 0x00007610ff107816 */ /* 0x000fe20000000010 */
[----:B------:R-:W-:-:S02]  /*f1a0*/  @P0 IMAD.MOV.U32 R14, RZ, RZ, R12 ;  /* 0x000000ffff0e0224 */ /* 0x000fc400078e000c */
[----:B------:R-:W-:Y:S01]  /*f1b0*/  @P0 IMAD.MOV.U32 R15, RZ, RZ, R13 ;  /* 0x000000ffff0f0224 */ /* 0x000fe200078e000d */
[----:B------:R-:W-:-:S04]  /*f1c0*/  PRMT R17, RZ, 0x7610, R17 ;  /* 0x00007610ff117816 */ /* 0x000fc80000000011 */
[----:B------:R2:W4:Y:S01]  /*f1d0*/  @P0 LDG.E.U16 R16, desc[UR8][R14.64] ;  /* 0x000000080e100981 */ /* 0x000522000c1e1500 */
[----:B------:R-:W-:Y:S01]  /*f1e0*/  PRMT R18, RZ, 0x7610, R18 ;  /* 0x00007610ff127816 */ /* 0x000fe20000000012 */
[----:B--2---:R-:W-:Y:S02]  /*f1f0*/  @P0 IMAD.MOV.U32 R14, RZ, RZ, R10 ;  /* 0x000000ffff0e0224 */ /* 0x004fe400078e000a */
[----:B------:R-:W-:-:S05]  /*f200*/  @P0 IMAD.MOV.U32 R15, RZ, RZ, R11 ;  /* 0x000000ffff0f0224 */ /* 0x000fca00078e000b */
[----:B------:R0:W2:Y:S01]  /*f210*/  @P0 LDG.E.U16 R17, desc[UR8][R14.64] ;  /* 0x000000080e110981 */ /* 0x0000a2000c1e1500 */
[----:B------:R-:W-:Y:S01]  /*f220*/  PRMT R19, RZ, 0x7610, R19 ;  /* 0x00007610ff137816 */ /* 0x000fe20000000013 */
[----:B0-----:R-:W-:Y:S02]  /*f230*/  @P0 IMAD.MOV.U32 R14, RZ, RZ, R8 ;  /* 0x000000ffff0e0224 */ /* 0x001fe400078e0008 */
[----:B------:R-:W-:-:S05]  /*f240*/  @P0 IMAD.MOV.U32 R15, RZ, RZ, R9 ;  /* 0x000000ffff0f0224 */ /* 0x000fca00078e0009 */
[----:B------:R3:W2:Y:S01]  /*f250*/  @P0 LDG.E.U16 R18, desc[UR8][R14.64] ;  /* 0x000000080e120981 */ /* 0x0006a2000c1e1500 */
[----:B------:R-:W-:Y:S01]  /*f260*/  PRMT R20, RZ, 0x7610, R20 ;  /* 0x00007610ff147816 */ /* 0x000fe20000000014 */
[----:B---3--:R-:W-:Y:S02]  /*f270*/  @P0 IMAD.MOV.U32 R14, RZ, RZ, R0 ;  /* 0x000000ffff0e0224 */ /* 0x008fe400078e0000 */
[----:B------:R-:W-:-:S05]  /*f280*/  @P0 IMAD.MOV.U32 R15, RZ, RZ, R7 ;  /* 0x000000ffff0f0224 */ /* 0x000fca00078e0007 */
[----:B------:R0:W3:Y:S02]  /*f290*/  @P0 LDG.E.U16 R19, desc[UR8][R14.64] ;  /* 0x000000080e130981 */ /* 0x0000e4000c1e1500 */
[----:B0-----:R-:W-:Y:S02]  /*f2a0*/  @P0 IMAD.MOV.U32 R14, RZ, RZ, R6 ;  /* 0x000000ffff0e0224 */ /* 0x001fe400078e0006 */
[----:B----4-:R-:W-:-:S05]  /*f2b0*/  @P0 IMAD.MOV.U32 R15, RZ, RZ, R5 ;  /* 0x000000ffff0f0224 */ /* 0x010fca00078e0005 */
[----:B------:R-:W4:Y:S01]  /*f2c0*/  @P0 LDG.E.U16 R20, desc[UR8][R14.64] ;  /* 0x000000080e140981 */ /* 0x000f22000c1e1500 */
[----:B------:R-:W0:Y:S03]  /*f2d0*/  S2R R0, SR_TID.X ;  /* 0x0000000000007919 */ /* 0x000e260000002100 */
[----:B------:R-:W-:Y:S04]  /*f2e0*/  STL [R1+0x12e8], R16 ;  /* 0x0012e81001007387 */ /* 0x000fe80000100800 */
[----:B------:R-:W4:Y:S01]  /*f2f0*/  LDL.LU R25, [R1+0x5dc] ;  /* 0x0005dc0001197983 */ /* 0x000f220000300800 */
[----:B------:R-:W1:Y:S01]  /*f300*/  S2R R2, SR_TID.X ;  /* 0x0000000000027919 */ /* 0x000e620000002100 */
[----:B------:R-:W-:Y:S06]  /*f310*/  BAR.SYNC.DEFER_BLOCKING 0x0 ;  /* 0x0000000000007b1d */ /* 0x000fec0000010000 */
[----:B--2---:R-:W-:Y:S01]  /*f320*/  STL [R1+0x12ec], R17 ;  /* 0x0012ec1101007387 */ /* 0x004fe20000100800 */
[----:B0-----:R-:W-:-:S03]  /*f330*/  LOP3.LUT R0, R0, 0x1f, RZ, 0xc0, !PT ;  /* 0x0000001f00007812 */ /* 0x001fc600078ec0ff */
[----:B------:R-:W-:Y:S01]  /*f340*/  STL [R1+0x12f0], R18 ;  /* 0x0012f01201007387 */ /* 0x000fe20000100800 */
[----:B------:R-:W-:-:S03]  /*f350*/  ISETP.GE.AND P0, PT, R0, R4, PT ;  /* 0x000000040000720c */ /* 0x000fc60003f06270 */
[----:B---3--:R-:W-:Y:S04]  /*f360*/  STL [R1+0x12f4], R19 ;  /* 0x0012f41301007387 */ /* 0x008fe80000100800 */
[----:B------:R-:W-:Y:S04]  /*f370*/  STL [R1+0x134c], R14 ;  /* 0x00134c0e01007387 */ /* 0x000fe80000100800 */
[----:B----4-:R0:W-:Y:S04]  /*f380*/  STL [R1+0x12f8], R20 ;  /* 0x0012f81401007387 */ /* 0x0101e80000100800 */
[----:B------:R-:W2:Y:S04]  /*f390*/  LDL.LU R0, [R1+0x5d8] ;  /* 0x0005d80001007983 */ /* 0x000ea80000300800 */
[----:B0-----:R-:W3:Y:S04]  /*f3a0*/  LDL.LU R20, [R1+0x5d4] ;  /* 0x0005d40001147983 */ /* 0x001ee80000300800 */
[----:B------:R-:W4:Y:S04]  /*f3b0*/  LDL.LU R27, [R1+0x5d0] ;  /* 0x0005d000011b7983 */ /* 0x000f280000300800 */
[----:B------:R-:W3:Y:S04]  /*f3c0*/  LDL.LU R14, [R1+0x5cc] ;  /* 0x0005cc00010e7983 */ /* 0x000ee80000300800 */
[----:B------:R-:W3:Y:S01]  /*f3d0*/  LDL.LU R29, [R1+0x5c8] ;  /* 0x0005c800011d7983 */ /* 0x000ee20000300800 */
[----:B-1----:R-:W-:-:S03]  /*f3e0*/  LOP3.LUT R2, R2, 0x3f, RZ, 0xc0, !PT ;  /* 0x0000003f02027812 */ /* 0x002fc600078ec0ff */
[----:B------:R-:W-:Y:S04]  /*f3f0*/  STL [R1+0x1350], R4 ;  /* 0x0013500401007387 */ /* 0x000fe80000100800 */
[----:B------:R-:W3:Y:S01]  /*f400*/  LDL.LU R15, [R1+0x5c4] ;  /* 0x0005c400010f7983 */ /* 0x000ee20000300800 */
[----:B------:R-:W-:-:S03]  /*f410*/  IMAD.SHL.U32 R2, R2, 0x2, RZ ;  /* 0x0000000202027824 */ /* 0x000fc600078e00ff */
[----:B------:R-:W3:Y:S04]  /*f420*/  LDL.LU R19, [R1+0x4dc] ;  /* 0x0004dc0001137983 */ /* 0x000ee80000300800 */
[----:B------:R-:W3:Y:S04]  /*f430*/  LDL.LU R18, [R1+0x4d8] ;  /* 0x0004d80001127983 */ /* 0x000ee80000300800 */
[----:B------:R-:W3:Y:S04]  /*f440*/  LDL.LU R17, [R1+0x4d4] ;  /* 0x0004d40001117983 */ /* 0x000ee80000300800 */
[----:B------:R-:W3:Y:S04]  /*f450*/  LDL.LU R16, [R1+0x4d0] ;  /* 0x0004d00001107983 */ /* 0x000ee80000300800 */
[----:B------:R0:W-:Y:S04]  /*f460*/  STS.U16 [R2+UR4], R3 ;  /* 0x0000000302007988 */ /* 0x0001e80008000404 */
[----:B------:R-:W3:Y:S04]  /*f470*/  LDL.LU R5, [R1+0x4cc] ;  /* 0x0004cc0001057983 */ /* 0x000ee80000300800 */
[----:B0-----:R-:W3:Y:S04]  /*f480*/  LDL.LU R3, [R1+0x4c8] ;  /* 0x0004c80001037983 */ /* 0x001ee80000300800 */
[----:B------:R-:W3:Y:S04]  /*f490*/  LDL.LU R21, [R1+0x4c4] ;  /* 0x0004c40001157983 */ /* 0x000ee80000300800 */
        /* <DEDUP_REMOVED lines=12> */
[----:B------:R0:W-:Y:S04]  /*f560*/  STS.U16 [R2+UR4+0x80], R25 ;  /* 0x0000801902007988 */ /* 0x0001e80008000404 */
[----:B------:R-:W3:Y:S04]  /*f570*/  LDL.LU R23, [R1+0x9c] ;  /* 0x00009c0001177983 */ /* 0x000ee80000300800 */
[----:B0-----:R-:W3:Y:S04]  /*f580*/  LDL.LU R25, [R1+0x98] ;  /* 0x0000980001197983 */ /* 0x001ee80000300800 */
[----:B--2---:R0:W-:Y:S04]  /*f590*/  STS.U16 [R2+UR4+0x100], R0 ;  /* 0x0001000002007988 */ /* 0x0041e80008000404 */
[----:B0-----:R-:W2:Y:S04]  /*f5a0*/  LDL.LU R0, [R1+0x94] ;  /* 0x0000940001007983 */ /* 0x001ea80000300800 */
[----:B----4-:R0:W-:Y:S04]  /*f5b0*/  STS.U16 [R2+UR4+0x200], R27 ;  /* 0x0002001b02007988 */ /* 0x0101e80008000404 */
[----:B---3--:R1:W-:Y:S04]  /*f5c0*/  STS.U16 [R2+UR4+0x300], R29 ;  /* 0x0003001d02007988 */ /* 0x0083e80008000404 */
[----:B0-----:R-:W3:Y:S04]  /*f5d0*/  LDL.LU R27, [R1+0x90] ;  /* 0x00009000011b7983 */ /* 0x001ee80000300800 */
[----:B-1----:R-:W4:Y:S04]  /*f5e0*/  LDL.LU R29, [R1+0x8c] ;  /* 0x00008c00011d7983 */ /* 0x002f280000300800 */
[----:B------:R-:W-:Y:S04]  /*f5f0*/  STS.U16 [R2+UR4+0x180], R20 ;  /* 0x0001801402007988 */ /* 0x000fe80008000404 */
[----:B------:R-:W-:Y:S04]  /*f600*/  STS.U16 [R2+UR4+0x2200], R5 ;  /* 0x0022000502007988 */ /* 0x000fe80008000404 */
[----:B------:R-:W-:Y:S04]  /*f610*/  STS.U16 [R2+UR4+0x280], R14 ;  /* 0x0002800e02007988 */ /* 0x000fe80008000404 */
[----:B------:R-:W-:Y:S04]  /*f620*/  STS.U16 [R2+UR4+0x380], R15 ;  /* 0x0003800f02007988 */ /* 0x000fe80008000404 */
[----:B------:R0:W-:Y:S04]  /*f630*/  STS.U16 [R2+UR4+0x2280], R3 ;  /* 0x0022800302007988 */ /* 0x0001e80008000404 */
[----:B------:R-:W-:Y:S04]  /*f640*/  STS.U16 [R2+UR4+0x2000], R19 ;  /* 0x0020001302007988 */ /* 0x000fe80008000404 */
[----:B------:R-:W-:Y:S04]  /*f650*/  STS.U16 [R2+UR4+0x2080], R18 ;  /* 0x0020801202007988 */ /* 0x000fe80008000404 */
[----:B------:R-:W-:Y:S04]  /*f660*/  STS.U16 [R2+UR4+0x2100], R17 ;  /* 0x0021001102007988 */ /* 0x000fe80008000404 */
[----:B------:R-:W-:Y:S04]  /*f670*/  STS.U16 [R2+UR4+0x2180], R16 ;  /* 0x0021801002007988 */ /* 0x000fe80008000404 */
[----:B------:R-:W-:Y:S04]  /*f680*/  STS.U16 [R2+UR4+0x2300], R21 ;  /* 0x0023001502007988 */ /* 0x000fe80008000404 */
[----:B------:R-:W-:Y:S04]  /*f690*/  STS.U16 [R2+UR4+0x2380], R22 ;  /* 0x0023801602007988 */ /* 0x000fe80008000404 */
[----:B0-----:R-:W4:Y:S04]  /*f6a0*/  LDL.LU R3, [R1+0x5c0] ;  /* 0x0005c00001037983 */ /* 0x001f280000300800 */
[----:B------:R-:W4:Y:S04]  /*f6b0*/  LDL.LU R4, [R1+0x5b8] ;  /* 0x0005b80001047983 */ /* 0x000f280000300800 */
[----:B------:R-:W-:Y:S04]  /*f6c0*/  STS.U16 [R2+UR4+0x4000], R24 ;  /* 0x0040001802007988 */ /* 0x000fe80008000404 */
        /* <DEDUP_REMOVED lines=11> */
[----:B------:R-:W-:Y:S01]  /*f780*/  STS.U16 [R2+UR4+0x6180], R23 ;  /* 0x0061801702007988 */ /* 0x000fe20008000404 */
[----:B------:R-:W-:-:S03]  /*f790*/  LOP3.LUT R5, R2, 0x10, RZ, 0x3c, !PT ;  /* 0x0000001002057812 */ /* 0x000fc600078e3cff */
[----:B--2---:R0:W-:Y:S04]  /*f7a0*/  STS.U16 [R2+UR4+0x6280], R0 ;  /* 0x0062800002007988 */ /* 0x0041e80008000404 */
[----:B0-----:R-:W2:Y:S04]  /*f7b0*/  LDL.LU R0, [R1+0x5b4] ;  /* 0x0005b40001007983 */ /* 0x001ea80000300800 */
[----:B------:R-:W2:Y:S04]  /*f7c0*/  LDL.LU R20, [R1+0x5b0] ;  /* 0x0005b00001147983 */ /* 0x000ea80000300800 */
[----:B---3--:R-:W-:Y:S04]  /*f7d0*/  STS.U16 [R2+UR4+0x6300], R27 ;  /* 0x0063001b02007988 */ /* 0x008fe80008000404 */
[----:B------:R-:W3:Y:S04]  /*f7e0*/  LDL.LU R25, [R1+0x5ac] ;  /* 0x0005ac0001197983 */ /* 0x000ee80000300800 */
[----:B----4-:R0:W-:Y:S04]  /*f7f0*/  STS.U16 [R2+UR4+0x6380], R29 ;  /* 0x0063801d02007988 */ /* 0x0101e80008000404 */
[----:B0-----:R-:W4:Y:S04]  /*f800*/  LDL.LU R2, [R1+0x5bc] ;  /* 0x0005bc0001027983 */ /* 0x001f280000300800 */
        /* <DEDUP_REMOVED lines=24> */
[----:B----4-:R-:W-:Y:S04]  /*f990*/  STS.U16 [R5+UR4+0x480], R2 ;  /* 0x0004800205007988 */ /* 0x010fe80008000404 */
[----:B------:R-:W-:Y:S04]  /*f9a0*/  STS.U16 [R5+UR4+0x500], R4 ;  /* 0x0005000405007988 */ /* 0x000fe80008000404 */
[----:B--2---:R0:W-:Y:S04]  /*f9b0*/  STS.U16 [R5+UR4+0x580], R0 ;  /* 0x0005800005007988 */ /* 0x0041e80008000404 */
[----:B0-----:R-:W2:Y:S04]  /*f9c0*/  LDL.LU R0, [R1+0x74] ;  /* 0x0000740001007983 */ /* 0x001ea80000300800 */
[----:B------:R-:W-:Y:S04]  /*f9d0*/  STS.U16 [R5+UR4+0x600], R20 ;  /* 0x0006001405007988 */ /* 0x000fe80008000404 */
[----:B---3--:R0:W-:Y:S04]  /*f9e0*/  STS.U16 [R5+UR4+0x680], R25 ;  /* 0x0006801905007988 */ /* 0x0081e80008000404 */
[----:B0-----:R-:W3:Y:S01]  /*f9f0*/  LDL.LU R25, [R1+0x70] ;  /* 0x0000700001197983 */ /* 0x001ee20000300800 */
[----:B------:R-:W0:Y:S03]  /*fa00*/  S2R R2, SR_TID.X ;  /* 0x0000000000027919 */ /* 0x000e260000002100 */
[----:B------:R-:W-:Y:S04]  /*fa10*/  STS.U16 [R5+UR4+0x700], R14 ;  /* 0x0007000e05007988 */ /* 0x000fe80008000404 */
        /* <DEDUP_REMOVED lines=11> */
[----:B-1----:R-:W4:Y:S04]  /*fad0*/  LDL.LU R27, [R1+0x6c] ;  /* 0x00006c00011b7983 */ /* 0x002f280000300800 */
        /* <DEDUP_REMOVED lines=9> */
[----:B0-----:R-:W-:-:S03]  /*fb70*/  LOP3.LUT R2, R2, 0x3f, RZ, 0xc0, !PT ;  /* 0x0000003f02027812 */ /* 0x001fc600078ec0ff */
[----:B------:R-:W-:Y:S04]  /*fb80*/  STS.U16 [R5+UR4+0x6580], R29 ;  /* 0x0065801d05007988 */ /* 0x000fe80008000404 */
[----:B------:R0:W-:Y:S01]  /*fb90*/  STS.U16 [R5+UR4+0x6600], R3 ;  /* 0x0066000305007988 */ /* 0x0001e20008000404 */
[----:B------:R-:W-:-:S05]  /*fba0*/  IMAD.SHL.U32 R2, R2, 0x2, RZ ;  /* 0x0000000202027824 */ /* 0x000fca00078e00ff */
[----:B------:R-:W-:Y:S01]  /*fbb0*/  LOP3.LUT R15, R2, 0x20, RZ, 0x3c, !PT ;  /* 0x00000020020f7812 */ /* 0x000fe200078e3cff */
[----:B0-----:R-:W4:Y:S04]  /*fbc0*/  LDL.LU R3, [R1+0x59c] ;  /* 0x00059c0001037983 */ /* 0x001f280000300800 */
[----:B------:R-:W4:Y:S04]  /*fbd0*/  LDL.LU R29, [R1+0x598] ;  /* 0x00059800011d7983 */ /* 0x000f280000300800 */
[----:B------:R-:W4:Y:S04]  /*fbe0*/  LDL.LU R2, [R1+0x594] ;  /* 0x0005940001027983 */ /* 0x000f280000300800 */
[----:B--2---:R0:W-:Y:S04]  /*fbf0*/  STS.U16 [R5+UR4+0x6680], R0 ;  /* 0x0066800005007988 */ /* 0x0041e80008000404 */
[----:B0-----:R-:W2:Y:S04]  /*fc00*/  LDL.LU R0, [R1+0x590] ;  /* 0x0005900001007983 */ /* 0x001ea80000300800 */
[----:B------:R-:W2:Y:S04]  /*fc10*/  LDL.LU R4, [R1+0x58c] ;  /* 0x00058c0001047983 */ /* 0x000ea80000300800 */
[----:B------:R-:W2:Y:S04]  /*fc20*/  LDL.LU R20, [R1+0x588] ;  /* 0x0005880001147983 */ /* 0x000ea80000300800 */
[----:B------:R-:W2:Y:S04]  /*fc30*/  LDL.LU R14, [R1+0x584] ;  /* 0x00058400010e7983 */ /* 0x000ea80000300800 */
[----:B------:R-:W2:Y:S04]  /*fc40*/  LDL.LU R19, [R1+0x580] ;  /* 0x0005800001137983 */ /* 0x000ea80000300800 */
[----:B---3--:R0:W-:Y:S04]  /*fc50*/  STS.U16 [R5+UR4+0x6700], R25 ;  /* 0x0067001905007988 */ /* 0x0081e80008000404 */
[----:B------:R-:W3:Y:S04]  /*fc60*/  LDL.LU R18, [R1+0x49c] ;  /* 0x00049c0001127983 */ /* 0x000ee80000300800 */
[----:B0-----:R-:W3:Y:S04]  /*fc70*/  LDL.LU R25, [R1+0x498] ;  /* 0x0004980001197983 */ /* 0x001ee80000300800 */
[----:B------:R-:W3:Y:S04]  /*fc80*/  LDL.LU R17, [R1+0x494] ;  /* 0x0004940001117983 */ /* 0x000ee80000300800 */
[----:B------:R-:W3:Y:S04]  /*fc90*/  LDL.LU R16, [R1+0x490] ;  /* 0x0004900001107983 */ /* 0x000ee80000300800 */
[----:B----4-:R0:W-:Y:S04]  /*fca0*/  STS.U16 [R5+UR4+0x6780], R27 ;  /* 0x0067801b05007988 */ /* 0x0101e80008000404 */
[----:B0-----:R-:W4:Y:S04]  /*fcb0*/  LDL.LU R5, [R1+0x48c] ;  /* 0x00048c0001057983 */ /* 0x001f280000300800 */
[----:B------:R-:W4:Y:S04]  /*fcc0*/  LDL.LU R21, [R1+0x488] ;  /* 0x0004880001157983 */ /* 0x000f280000300800 */
        /* <DEDUP_REMOVED lines=14> */
[----:B------:R0:W-:Y:S04]  /*fdb0*/  STS.U16 [R15+UR4+0x800], R3 ;  /* 0x000800030f007988 */ /* 0x0001e80008000404 */
[----:B------:R1:W-:Y:S04]  /*fdc0*/  STS.U16 [R15+UR4+0x880], R29 ;  /* 0x0008801d0f007988 */ /* 0x0003e80008000404 */
[----:B------:R-:W-:Y:S04]  /*fdd0*/  STS.U16 [R15+UR4+0x900], R2 ;  /* 0x000900020f007988 */ /* 0x000fe80008000404 */
[----:B0-----:R-:W4:Y:S04]  /*fde0*/  LDL.LU R3, [R1+0x1354] ;  /* 0x0013540001037983 */ /* 0x001f280000300800 */
[----:B-1----:R-:W4:Y:S04]  /*fdf0*/  LDL.LU R29, [R1+0x54] ;  /* 0x00005400011d7983 */ /* 0x002f280000300800 */
[----:B--2---:R0:W-:Y:S04]  /*fe00*/  STS.U16 [R15+UR4+0x980], R0 ;  /* 0x000980000f007988 */ /* 0x0041e80008000404 */
[----:B0-----:R-:W2:Y:S04]  /*fe10*/  LDL.LU R0, [R1+0x50] ;  /* 0x0000500001007983 */ /* 0x001ea80000300800 */
[----:B------:R-:W-:Y:S04]  /*fe20*/  STS.U16 [R15+UR4+0xa00], R4 ;  /* 0x000a00040f007988 */ /* 0x000fe80008000404 */
[----:B------:R-:W-:Y:S04]  /*fe30*/  STS.U16 [R15+UR4+0xa80], R20 ;  /* 0x000a80140f007988 */ /* 0x000fe80008000404 */
[----:B------:R-:W-:Y:S04]  /*fe40*/  STS.U16 [R15+UR4+0xb00], R14 ;  /* 0x000b000e0f007988 */ /* 0x000fe80008000404 */
[----:B------:R-:W-:Y:S04]  /*fe50*/  STS.U16 [R15+UR4+0xb80], R19 ;  /* 0x000b80130f007988 */ /* 0x000fe80008000404 */
[----:B---3--:R-:W-:Y:S04]  /*fe60*/  STS.U16 [R15+UR4+0x2800], R18 ;  /* 0x002800120f007988 */ /* 0x008fe80008000404 */
[----:B------:R0:W-:Y:S04]  /*fe70*/  STS.U16 [R15+UR4+0x2880], R25 ;  /* 0x002880190f007988 */ /* 0x0001e80008000404 */
[----:B0-----:R-:W3:Y:S01]  /*fe80*/  LDL.LU R25, [R1+0x4c] ;  /* 0x00004c0001197983 */ /* 0x001ee20000300800 */
[----:B------:R-:W0:Y:S03]  /*fe90*/  S2R R2, SR_TID.X ;  /* 0x0000000000027919 */ /* 0x000e260000002100 */
[----:B------:R-:W-:Y:S04]  /*fea0*/  STS.U16 [R15+UR4+0x2900], R17 ;  /* 0x002900110f007988 */ /* 0x000fe80008000404 */
[----:B------:R-:W-:Y:S04]  /*feb0*/  STS.U16 [R15+UR4+0x2980], R16 ;  /* 0x002980100f007988 */ /* 0x000fe80008000404 */
[----:B----4-:R-:W-:Y:S04]  /*fec0*/  STS.U16 [R15+UR4+0x2a00], R5 ;  /* 0x002a00050f007988 */ /* 0x010fe80008000404 */
        /* <DEDUP_REMOVED lines=14> */
[----:B------:R1:W-:Y:S04]  /*ffb0*/  STS.U16 [R15+UR4+0x6980], R27 ;  /* 0x0069801b0f007988 */ /* 0x0003e80008000404 */
[----:B------:R-:W4:Y:S04]  /*ffc0*/  LDL.LU R4, [R1+0x57c] ;  /* 0x00057c0001047983 */ /* 0x000f280000300800 */
[----:B-1----:R-:W4:Y:S01]  /*ffd0*/  LDL.LU R27, [R1+0x578] ;  /* 0x00057800011b7983 */ /* 0x002f220000300800 */
[----:B0-----:R-:W-:-:S03]  /*ffe0*/  LOP3.LUT R2, R2, 0x3f, RZ, 0xc0, !PT ;  /* 0x0000003f02027812 */ /* 0x001fc600078ec0ff */
[----:B------:R0:W-:Y:S04]  /*fff0*/  STS.U16 [R15+UR4+0x6a00], R3 ;  /* 0x006a00030f007988 */ /* 0x0001e80008000404 */
[----:B------:R-:W-:Y:S01]  /*10000*/  STS.U16 [R15+UR4+0x6a80], R29 ;  /* 0x006a801d0f007988 */ /* 0x000fe20008000404 */
[----:B------:R-:W-:-:S03]  /*10010*/  IMAD.SHL.U32 R2, R2, 0x2, RZ ;  /* 0x0000000202027824 */ /* 0x000fc600078e00ff */
[----:B------:R-:W4:Y:S04]  /*10020*/  LDL.LU R14, [R1+0x574] ;  /* 0x00057400010e7983 */ /* 0x000f280000300800 */
[----:B------:R-:W4:Y:S01]  /*10030*/  LDL.LU R6, [R1+0x570] ;  /* 0x0005700001067983 */ /* 0x000f220000300800 */
[----:B0-----:R-:W-:-:S03]  /*10040*/  LOP3.LUT R3, R2, 0x30, RZ, 0x3c, !PT ;  /* 0x0000003002037812 */ /* 0x001fc600078e3cff */
[----:B--2---:R0:W-:Y:S04]  /*10050*/  STS.U16 [R15+UR4+0x6b00], R0 ;  /* 0x006b00000f007988 */ /* 0x0041e80008000404 */
[----:B0-----:R-:W2:Y:S04]  /*10060*/  LDL.LU R0, [R1+0x56c] ;  /* 0x00056c0001007983 */ /* 0x001ea80000300800 */
[----:B------:R-:W2:Y:S04]  /*10070*/  LDL.LU R2, [R1+0x568] ;  /* 0x0005680001027983 */ /* 0x000ea80000300800 */
        /* <DEDUP_REMOVED lines=19> */
[----:B---3--:R0:W-:Y:S04]  /*101b0*/  STS.U16 [R15+UR4+0x6b80], R25 ;  /* 0x006b80190f007988 */ /* 0x0081e80008000404 */
[----:B------:R-:W3:Y:S04]  /*101c0*/  LDL.LU R23, [R1+0x40] ;  /* 0x0000400001177983 */ /* 0x000ee80000300800 */
[----:B0-----:R-:W3:Y:S04]  /*101d0*/  LDL.LU R25, [R1+0x3c] ;  /* 0x00003c0001197983 */ /* 0x001ee80000300800 */
[----:B------:R0:W-:Y:S04]  /*101e0*/  STL [R1+0x12fc], R15 ;  /* 0x0012fc0f01007387 */ /* 0x0001e80000100800 */
[----:B0-----:R-:W3:Y:S04]  /*101f0*/  LDL.LU R15, [R1+0x564] ;  /* 0x00056400010f7983 */ /* 0x001ee80000300800 */
[----:B----4-:R0:W-:Y:S04]  /*10200*/  STS.U16 [R3+UR4+0xc00], R4 ;  /* 0x000c000403007988 */ /* 0x0101e80008000404 */
[----:B------:R1:W-:Y:S04]  /*10210*/  STS.U16 [R3+UR4+0xc80], R27 ;  /* 0x000c801b03007988 */ /* 0x0003e80008000404 */
[----:B------:R4:W-:Y:S04]  /*10220*/  STS.U16 [R3+UR4+0xd00], R14 ;  /* 0x000d000e03007988 */ /* 0x0009e80008000404 */
[----:B------:R4:W-:Y:S04]  /*10230*/  STS.U16 [R3+UR4+0xd80], R6 ;  /* 0x000d800603007988 */ /* 0x0009e80008000404 */
[----:B0-----:R-:W3:Y:S04]  /*10240*/  LDL.LU R4, [R1+0x1350] ;  /* 0x0013500001047983 */ /* 0x001ee80000300800 */
[----:B-1----:R-:W3:Y:S04]  /*10250*/  LDL.LU R27, [R1+0x38] ;  /* 0x00003800011b7983 */ /* 0x002ee80000300800 */
[----:B----4-:R-:W4:Y:S04]  /*10260*/  LDL.LU R14, [R1+0x134c] ;  /* 0x00134c00010e7983 */ /* 0x010f280000300800 */
[----:B------:R-:W4:Y:S04]  /*10270*/  LDL.LU R6, [R1+0x1348] ;  /* 0x0013480001067983 */ /* 0x000f280000300800 */
[----:B--2---:R0:W-:Y:S04]  /*10280*/  STS.U16 [R3+UR4+0xe00], R0 ;  /* 0x000e000003007988 */ /* 0x0041e80008000404 */
[----:B------:R-:W-:Y:S04]  /*10290*/  STS.U16 [R3+UR4+0xe80], R2 ;  /* 0x000e800203007988 */ /* 0x000fe80008000404 */
[----:B0-----:R-:W2:Y:S04]  /*102a0*/  LDL.LU R0, [R1+0x1344] ;  /* 0x0013440001007983 */ /* 0x001ea80000300800 */
[----:B---3--:R-:W-:Y:S04]  /*102b0*/  STS.U16 [R3+UR4+0xf00], R15 ;  /* 0x000f000f03007988 */ /* 0x008fe80008000404 */
[----:B------:R-:W-:Y:S04]  /*102c0*/  STS.U16 [R3+UR4+0xf80], R20 ;  /* 0x000f801403007988 */ /* 0x000fe80008000404 */
[----:B------:R0:W-:Y:S04]  /*102d0*/  STS.U16 [R3+UR4+0x2c00], R29 ;  /* 0x002c001d03007988 */ /* 0x0001e80008000404 */
[----:B------:R-:W-:Y:S04]  /*102e0*/  STS.U16 [R3+UR4+0x2c80], R19 ;  /* 0x002c801303007988 */ /* 0x000fe80008000404 */
[----:B------:R-:W-:Y:S04]  /*102f0*/  STS.U16 [R3+UR4+0x2d00], R18 ;  /* 0x002d001203007988 */ /* 0x000fe80008000404 */
[----:B------:R-:W-:Y:S04]  /*10300*/  STS.U16 [R3+UR4+0x2d80], R17 ;  /* 0x002d801103007988 */ /* 0x000fe80008000404 */
[----:B------:R-:W-:Y:S04]  /*10310*/  STS.U16 [R3+UR4+0x2e00], R16 ;  /* 0x002e001003007988 */ /* 0x000fe80008000404 */
[----:B0-----:R-:W3:Y:S04]  /*10320*/  LDL.LU R29, [R1+0x34] ;  /* 0x00003400011d7983 */ /* 0x001ee80000300800 */
[----:B------:R-:W-:Y:S04]  /*10330*/  STS.U16 [R3+UR4+0x2e80], R5 ;  /* 0x002e800503007988 */ /* 0x000fe80008000404 */
[----:B------:R-:W-:Y:S04]  /*10340*/  STS.U16 [R3+UR4+0x2f00], R21 ;  /* 0x002f001503007988 */ /* 0x000fe80008000404 */
[----:B------:R-:W-:Y:S04]  /*10350*/  STS.U16 [R3+UR4+0x2f80], R22 ;  /* 0x002f801603007988 */ /* 0x000fe80008000404 */
[----:B------:R-:W-:Y:S04]  /*10360*/  STS.U16 [R3+UR4+0x4c00], R24 ;  /* 0x004c001803007988 */ /* 0x000fe80008000404 */
[----:B------:R0:W-:Y:S04]  /*10370*/  STS.U16 [R3+UR4+0x4c80], R12 ;  /* 0x004c800c03007988 */ /* 0x0001e80008000404 */
[----:B0-----:R-:W4:Y:S01]  /*10380*/  LDL.LU R12, [R1+0x30] ;  /* 0x00003000010c7983 */ /* 0x001f220000300800 */
[----:B------:R-:W0:Y:S03]  /*10390*/  S2R R2, SR_TID.X ;  /* 0x0000000000027919 */ /* 0x000e260000002100 */
[----:B------:R-:W-:Y:S04]  /*103a0*/  STS.U16 [R3+UR4+0x4d00], R26 ;  /* 0x004d001a03007988 */ /* 0x000fe80008000404 */
[----:B------:R-:W-:Y:S04]  /*103b0*/  STS.U16 [R3+UR4+0x4d80], R28 ;  /* 0x004d801c03007988 */ /* 0x000fe80008000404 */
[----:B------:R1:W-:Y:S04]  /*103c0*/  STS.U16 [R3+UR4+0x4e00], R7 ;  /* 0x004e000703007988 */ /* 0x0003e80008000404 */
[----:B------:R-:W-:Y:S04]  /*103d0*/  STS.U16 [R3+UR4+0x4e80], R8 ;  /* 0x004e800803007988 */ /* 0x000fe80008000404 */
[----:B------:R-:W-:Y:S04]  /*103e0*/  STS.U16 [R3+UR4+0x4f00], R9 ;  /* 0x004f000903007988 */ /* 0x000fe80008000404 */
[----:B------:R-:W-:Y:S04]  /*103f0*/  STS.U16 [R3+UR4+0x4f80], R10 ;  /* 0x004f800a03007988 */ /* 0x000fe80008000404 */
[----:B------:R-:W-:Y:S04]  /*10400*/  STS.U16 [R3+UR4+0x6c00], R11 ;  /* 0x006c000b03007988 */ /* 0x000fe80008000404 */
[----:B------:R0:W-:Y:S04]  /*10410*/  STS.U16 [R3+UR4+0x6c80], R13 ;  /* 0x006c800d03007988 */ /* 0x0001e80008000404 */
[----:B-1----:R-:W2:Y:S04]  /*10420*/  LDL.LU R7, [R1+0x55c] ;  /* 0x00055c0001077983 */ /* 0x002ea80000300800 */
[----:B------:R1:W-:Y:S04]  /*10430*/  STS.U16 [R3+UR4+0x6d00], R23 ;  /* 0x006d001703007988 */ /* 0x0003e80008000404 */
[----:B0-----:R-:W2:Y:S04]  /*10440*/  LDL.LU R13, [R1+0x558] ;  /* 0x00055800010d7983 */ /* 0x001ea80000300800 */
[----:B------:R-:W2:Y:S04]  /*10450*/  LDL.LU R8, [R1+0x554] ;  /* 0x0005540001087983 */ /* 0x000ea80000300800 */
[----:B------:R-:W2:Y:S04]  /*10460*/  LDL.LU R9, [R1+0x550] ;  /* 0x0005500001097983 */ /* 0x000ea80000300800 */
[----:B------:R-:W2:Y:S04]  /*10470*/  LDL.LU R10, [R1+0x54c] ;  /* 0x00054c00010a7983 */ /* 0x000ea80000300800 */
[----:B------:R-:W2:Y:S04]  /*10480*/  LDL.LU R11, [R1+0x548] ;  /* 0x00054800010b7983 */ /* 0x000ea80000300800 */
[----:B------:R0:W-:Y:S04]  /*10490*/  STS.U16 [R3+UR4+0x6d80], R25 ;  /* 0x006d801903007988 */ /* 0x0001e80008000404 */
[----:B-1----:R-:W2:Y:S04]  /*104a0*/  LDL.LU R23, [R1+0x544] ;  /* 0x0005440001177983 */ /* 0x002ea80000300800 */
[----:B------:R1:W-:Y:S01]  /*104b0*/  STS.U16 [R3+UR4+0x6e00], R27 ;  /* 0x006e001b03007988 */ /* 0x0003e20008000404 */
[----:B------:R-:W-:-:S03]  /*104c0*/  LOP3.LUT R2, R2, 0x3f, RZ, 0xc0, !PT ;  /* 0x0000003f02027812 */ /* 0x000fc600078ec0ff */
[----:B0-----:R-:W2:Y:S04]  /*104d0*/  LDL.LU R25, [R1+0x540] ;  /* 0x0005400001197983 */ /* 0x001ea80000300800 */
[----:B------:R-:W2:Y:S04]  /*104e0*/  LDL.LU R17, [R1+0x458] ;  /* 0x0004580001117983 */ /* 0x000ea80000300800 */
[----:B-1----:R-:W2:Y:S01]  /*104f0*/  LDL.LU R27, [R1+0x454] ;  /* 0x00045400011b7983 */ /* 0x002ea20000300800 */
[----:B------:R-:W-:-:S05]  /*10500*/  IMAD.SHL.U32 R2, R2, 0x2, RZ ;  /* 0x0000000202027824 */ /* 0x000fca00078e00ff */
[----:B------:R-:W-:Y:S01]  /*10510*/  LOP3.LUT R15, R2, 0x40, RZ, 0x3c, !PT ;  /* 0x00000040020f7812 */ /* 0x000fe200078e3cff */
[----:B---3--:R0:W-:Y:S04]  /*10520*/  STS.U16 [R3+UR4+0x6e80], R29 ;  /* 0x006e801d03007988 */ /* 0x0081e80008000404 */
        /* <DEDUP_REMOVED lines=10> */
[----:B----4-:R-:W-:Y:S04]  /*105d0*/  STS.U16 [R3+UR4+0x6f00], R12 ;  /* 0x006f000c03007988 */ /* 0x010fe80008000404 */
[----:B------:R-:W4:Y:S04]  /*105e0*/  LDL.LU R26, [R1+0x344] ;  /* 0x00034400011a7983 */ /* 0x000f280000300800 */
[----:B------:R-:W4:Y:S04]  /*105f0*/  LDL.LU R28, [R1+0x33c] ;  /* 0x00033c00011c7983 */ /* 0x000f280000300800 */
[----:B--2---:R0:W-:Y:S04]  /*10600*/  STS.U16 [R3+UR4+0x6f80], R0 ;  /* 0x006f800003007988 */ /* 0x0041e80008000404 */
[----:B0-----:R-:W2:Y:S04]  /*10610*/  LDL.LU R0, [R1+0x334] ;  /* 0x0003340001007983 */ /* 0x001ea80000300800 */
[----:B------:R-:W2:Y:S04]  /*10620*/  LDL.LU R12, [R1+0x28] ;  /* 0x00002800010c7983 */ /* 0x000ea80000300800 */
[----:B------:R0:W-:Y:S04]  /*10630*/  STL [R1+0x1300], R3 ;  /* 0x0013000301007387 */ /* 0x0001e80000100800 */
[----:B0-----:R-:W3:Y:S04]  /*10640*/  LDL.LU R3, [R1+0x45c] ;  /* 0x00045c0001037983 */ /* 0x001ee80000300800 */
[----:B------:R0:W-:Y:S04]  /*10650*/  STS.U16 [R15+UR4+0x1000], R7 ;  /* 0x001000070f007988 */ /* 0x0001e80008000404 */
[----:B------:R1:W-:Y:S04]  /*10660*/  STS.U16 [R15+UR4+0x1080], R13 ;  /* 0x0010800d0f007988 */ /* 0x0003e80008000404 */
[----:B------:R1:W-:Y:S04]  /*10670*/  STS.U16 [R15+UR4+0x1100], R8 ;  /* 0x001100080f007988 */ /* 0x0003e80008000404 */
[----:B------:R1:W-:Y:S04]  /*10680*/  STS.U16 [R15+UR4+0x1180], R9 ;  /* 0x001180090f007988 */ /* 0x0003e80008000404 */
[----:B------:R1:W-:Y:S04]  /*10690*/  STS.U16 [R15+UR4+0x1200], R10 ;  /* 0x0012000a0f007988 */ /* 0x0003e80008000404 */
[----:B------:R1:W-:Y:S04]  /*106a0*/  STS.U16 [R15+UR4+0x1280], R11 ;  /* 0x0012800b0f007988 */ /* 0x0003e80008000404 */
[----:B0-----:R-:W2:Y:S04]  /*106b0*/  LDL.LU R7, [R1+0x1340] ;  /* 0x0013400001077983 */ /* 0x001ea80000300800 */
[----:B-1----:R-:W2:Y:S04]  /*106c0*/  LDL.LU R13, [R1+0x10] ;  /* 0x00001000010d7983 */ /* 0x002ea80000300800 */
[----:B------:R-:W2:Y:S04]  /*106d0*/  LDL.LU R8, [R1+0x133c] ;  /* 0x00133c0001087983 */ /* 0x000ea80000300800 */
[----:B------:R-:W2:Y:S04]  /*106e0*/  LDL.LU R9, [R1+0x1338] ;  /* 0x0013380001097983 */ /* 0x000ea80000300800 */
[----:B------:R-:W2:Y:S04]  /*106f0*/  LDL.LU R10, [R1+0x1334] ;  /* 0x00133400010a7983 */ /* 0x000ea80000300800 */
[----:B------:R-:W2:Y:S04]  /*10700*/  LDL.LU R11, [R1+0x1330] ;  /* 0x00133000010b7983 */ /* 0x000ea80000300800 */
[----:B------:R0:W-:Y:S04]  /*10710*/  STS.U16 [R15+UR4+0x1300], R23 ;  /* 0x001300170f007988 */ /* 0x0001e80008000404 */
[----:B------:R1:W-:Y:S04]  /*10720*/  STS.U16 [R15+UR4+0x1380], R25 ;  /* 0x001380190f007988 */ /* 0x0003e80008000404 */
[----:B0-----:R-:W2:Y:S04]  /*10730*/  LDL.LU R23, [R1+0x132c] ;  /* 0x00132c0001177983 */ /* 0x001ea80000300800 */
[----:B-1----:R-:W2:Y:S04]  /*10740*/  LDL.LU R25, [R1+0x1328] ;  /* 0x0013280001197983 */ /* 0x002ea80000300800 */
[----:B---3--:R0:W-:Y:S04]  /*10750*/  STS.U16 [R15+UR4+0x3000], R3 ;  /* 0x003000030f007988 */ /* 0x0081e80008000404 */
[----:B------:R1:W-:Y:S04]  /*10760*/  STS.U16 [R15+UR4+0x3080], R17 ;  /* 0x003080110f007988 */ /* 0x0003e80008000404 */
[----:B------:R3:W-:Y:S04]  /*10770*/  STS.U16 [R15+UR4+0x3100], R27 ;  /* 0x0031001b0f007988 */ /* 0x0007e80008000404 */
[----:B------:R4:W-:Y:S04]  /*10780*/  STS.U16 [R15+UR4+0x3180], R29 ;  /* 0x0031801d0f007988 */ /* 0x0009e80008000404 */
[----:B0-----:R-:W2:Y:S04]  /*10790*/  LDL.LU R3, [R1+0x8] ;  /* 0x0000080001037983 */ /* 0x001ea80000300800 */
[----:B-1----:R-:W2:Y:S04]  /*107a0*/  LDL.LU R17, [R1+0x4] ;  /* 0x0000040001117983 */ /* 0x002ea80000300800 */
[----:B---3--:R-:W3:Y:S04]  /*107b0*/  LDL.LU R27, [R1+0x1324] ;  /* 0x00132400011b7983 */ /* 0x008ee80000300800 */
[----:B----4-:R-:W4:Y:S04]  /*107c0*/  LDL.LU R29, [R1+0x1320] ;  /* 0x00132000011d7983 */ /* 0x010f280000300800 */
[----:B------:R-:W-:Y:S04]  /*107d0*/  STS.U16 [R15+UR4+0x3200], R2 ;  /* 0x003200020f007988 */ /* 0x000fe80008000404 */
[----:B------:R-:W-:Y:S04]  /*107e0*/  STS.U16 [R15+UR4+0x3280], R20 ;  /* 0x003280140f007988 */ /* 0x000fe80008000404 */
[----:B------:R-:W-:Y:S04]  /*107f0*/  STS.U16 [R15+UR4+0x3300], R19 ;  /* 0x003300130f007988 */ /* 0x000fe80008000404 */
[----:B------:R-:W-:Y:S04]  /*10800*/  STS.U16 [R15+UR4+0x3380], R18 ;  /* 0x003380120f007988 */ /* 0x000fe80008000404 */
[----:B------:R0:W-:Y:S04]  /*10810*/  STS.U16 [R15+UR4+0x5000], R16 ;  /* 0x005000100f007988 */ /* 0x0001e80008000404 */
[----:B------:R1:W-:Y:S04]  /*10820*/  STS.U16 [R15+UR4+0x5080], R5 ;  /* 0x005080050f007988 */ /* 0x0003e80008000404 */
[----:B0-----:R-:W3:Y:S04]  /*10830*/  LDL.LU R16, [R1+0x53c] ;  /* 0x00053c0001107983 */ /* 0x001ee80000300800 */
[----:B-1----:R-:W3:Y:S01]  /*10840*/  LDL.LU R5, [R1+0x538] ;  /* 0x0005380001057983 */ /* 0x002ee20000300800 */
[----:B------:R-:W0:Y:S03]  /*10850*/  S2R R2, SR_TID.X ;  /* 0x0000000000027919 */ /* 0x000e260000002100 */
[----:B------:R-:W-:Y:S04]  /*10860*/  STS.U16 [R15+UR4+0x5100], R21 ;  /* 0x005100150f007988 */ /* 0x000fe80008000404 */
[----:B------:R-:W-:Y:S04]  /*10870*/  STS.U16 [R15+UR4+0x5180], R22 ;  /* 0x005180160f007988 */ /* 0x000fe80008000404 */
[----:B------:R-:W-:Y:S04]  /*10880*/  STS.U16 [R15+UR4+0x5200], R24 ;  /* 0x005200180f007988 */ /* 0x000fe80008000404 */
[----:B------:R-:W-:Y:S04]  /*10890*/  STS.U16 [R15+UR4+0x5280], R26 ;  /* 0x0052801a0f007988 */ /* 0x000fe80008000404 */
[----:B------:R-:W-:Y:S04]  /*108a0*/  STS.U16 [R15+UR4+0x5300], R28 ;  /* 0x0053001c0f007988 */ /* 0x000fe80008000404 */
[----:B--2---:R1:W-:Y:S04]  /*108b0*/  STS.U16 [R15+UR4+0x5380], R0 ;  /* 0x005380000f007988 */ /* 0x0043e80008000404 */
[----:B------:R2:W-:Y:S04]  /*108c0*/  STS.U16 [R15+UR4+0x7000], R12 ;  /* 0x0070000c0f007988 */ /* 0x0005e80008000404 */
[----:B------:R0:W-:Y:S04]  /*108d0*/  STS.U16 [R15+UR4+0x7080], R13 ;  /* 0x0070800d0f007988 */ /* 0x0001e80008000404 */
[----:B-1----:R-:W3:Y:S04]  /*108e0*/  LDL.LU R0, [R1+0x534] ;  /* 0x0005340001007983 */ /* 0x002ee80000300800 */
[----:B--2---:R-:W2:Y:S04]  /*108f0*/  LDL.LU R12, [R1+0x530] ;  /* 0x00053000010c7983 */ /* 0x004ea80000300800 */
[----:B------:R-:W2:Y:S04]  /*10900*/  LDL.LU R18, [R1+0x52c] ;  /* 0x00052c0001127983 */ /* 0x000ea80000300800 */
[----:B0-----:R-:W2:Y:S04]  /*10910*/  LDL.LU R13, [R1+0x524] ;  /* 0x00052400010d7983 */ /* 0x001ea80000300800 */
[----:B------:R-:W2:Y:S04]  /*10920*/  LDL.LU R20, [R1+0x424] ;  /* 0x0004240001147983 */ /* 0x000ea80000300800 */
[----:B------:R-:W2:Y:S04]  /*10930*/  LDL.LU R19, [R1+0x41c] ;  /* 0x00041c0001137983 */ /* 0x000ea80000300800 */
[----:B------:R-:W2:Y:S04]  /*10940*/  LDL.LU R21, [R1+0x414] ;  /* 0x0004140001157983 */ /* 0x000ea80000300800 */
[----:B------:R-:W2:Y:S04]  /*10950*/  LDL.LU R22, [R1+0x40c] ;  /* 0x00040c0001167983 */ /* 0x000ea80000300800 */
[----:B------:R-:W2:Y:S04]  /*10960*/  LDL.LU R24, [R1+0x404] ;  /* 0x0004040001187983 */ /* 0x000ea80000300800 */
[----:B------:R-:W2:Y:S04]  /*10970*/  LDL.LU R26, [R1+0x3fc] ;  /* 0x0003fc00011a7983 */ /* 0x000ea80000300800 */
[----:B------:R-:W2:Y:S01]  /*10980*/  LDL.LU R28, [R1+0x3f4] ;  /* 0x0003f400011c7983 */ /* 0x000ea20000300800 */
[----:B------:R-:W-:-:S05]  /*10990*/  LOP3.LUT R2, R2, 0x3f, RZ, 0xc0, !PT ;  /* 0x0000003f02027812 */ /* 0x000fca00078ec0ff */
[----:B------:R-:W-:Y:S01]  /*109a0*/  IMAD.SHL.U32 R2, R2, 0x2, RZ ;  /* 0x0000000202027824 */ /* 0x000fe200078e00ff */
[----:B------:R-:W-:Y:S04]  /*109b0*/  STS.U16 [R15+UR4+0x7100], R3 ;  /* 0x007100030f007988 */ /* 0x000fe80008000404 */
[----:B------:R-:W-:Y:S04]  /*109c0*/  STS.U16 [R15+UR4+0x7180], R17 ;  /* 0x007180110f007988 */ /* 0x000fe80008000404 */
[----:B----4-:R0:W-:Y:S04]  /*109d0*/  STS.U16 [R15+UR4+0x7200], R29 ;  /* 0x0072001d0f007988 */ /* 0x0101e80008000404 */
[----:B---3--:R1:W-:Y:S04]  /*109e0*/  STS.U16 [R15+UR4+0x7280], R27 ;  /* 0x0072801b0f007988 */ /* 0x0083e80008000404 */
[----:B------:R-:W-:Y:S04]  /*109f0*/  STS.U16 [R15+UR4+0x7300], R25 ;  /* 0x007300190f007988 */ /* 0x000fe80008000404 */
[----:B------:R3:W-:Y:S04]  /*10a00*/  STS.U16 [R15+UR4+0x7380], R23 ;  /* 0x007380170f007988 */ /* 0x0007e80008000404 */
[----:B0-----:R-:W4:Y:S01]  /*10a10*/  LDL.LU R29, [R1+0x42c] ;  /* 0x00042c00011d7983 */ /* 0x001f220000300800 */
[----:B-1----:R-:W-:-:S03]  /*10a20*/  LOP3.LUT R27, R2, 0x50, RZ, 0x3c, !PT ;  /* 0x00000050021b7812 */ /* 0x002fc600078e3cff */
[----:B------:R-:W4:Y:S04]  /*10a30*/  LDL.LU R2, [R1+0x51c] ;  /* 0x00051c0001027983 */ /* 0x000f280000300800 */
[----:B---3--:R-:W3:Y:S04]  /*10a40*/  LDL.LU R23, [R1+0x514] ;  /* 0x0005140001177983 */ /* 0x008ee80000300800 */
[----:B------:R-:W3:Y:S04]  /*10a50*/  LDL.LU R25, [R1+0x32c] ;  /* 0x00032c0001197983 */ /* 0x000ee80000300800 */
[----:B------:R-:W3:Y:S04]  /*10a60*/  LDL.LU R3, [R1+0x324] ;  /* 0x0003240001037983 */ /* 0x000ee80000300800 */
[----:B------:R-:W3:Y:S04]  /*10a70*/  LDL.LU R15, [R1+0x31c] ;  /* 0x00031c00010f7983 */ /* 0x000ee80000300800 */
[----:B------:R0:W-:Y:S04]  /*10a80*/  STS.U16 [R27+UR4+0x1400], R16 ;  /* 0x001400101b007988 */ /* 0x0001e80008000404 */
[----:B------:R-:W3:Y:S04]  /*10a90*/  LDL.LU R17, [R1+0x314] ;  /* 0x0003140001117983 */ /* 0x000ee80000300800 */
[----:B------:R1:W-:Y:S04]  /*10aa0*/  STS.U16 [R27+UR4+0x1480], R5 ;  /* 0x001480051b007988 */ /* 0x0003e80008000404 */
[----:B0-----:R-:W3:Y:S04]  /*10ab0*/  LDL.LU R16, [R1+0x2fc] ;  /* 0x0002fc0001107983 */ /* 0x001ee80000300800 */
[----:B-1----:R-:W3:Y:S04]  /*10ac0*/  LDL.LU R5, [R1+0x16c] ;  /* 0x00016c0001057983 */ /* 0x002ee80000300800 */
[----:B------:R0:W-:Y:S04]  /*10ad0*/  STS.U16 [R27+UR4+0x1500], R0 ;  /* 0x001500001b007988 */ /* 0x0001e80008000404 */
[----:B--2---:R1:W-:Y:S04]  /*10ae0*/  STS.U16 [R27+UR4+0x1580], R12 ;  /* 0x0015800c1b007988 */ /* 0x0043e80008000404 */
[----:B------:R2:W-:Y:S04]  /*10af0*/  STS.U16 [R27+UR4+0x1600], R18 ;  /* 0x001600121b007988 */ /* 0x0005e80008000404 */
[----:B------:R2:W-:Y:S04]  /*10b00*/  STS.U16 [R27+UR4+0x1680], R13 ;  /* 0x0016800d1b007988 */ /* 0x0005e80008000404 */
[----:B0-----:R-:W3:Y:S04]  /*10b10*/  LDL.LU R0, [R1+0x164] ;  /* 0x0001640001007983 */ /* 0x001ee80000300800 */
[----:B-1----:R-:W3:Y:S04]  /*10b20*/  LDL.LU R12, [R1+0x131c] ;  /* 0x00131c00010c7983 */ /* 0x002ee80000300800 */
[----:B--2---:R-:W2:Y:S04]  /*10b30*/  LDL.LU R18, [R1+0x14c] ;  /* 0x00014c0001127983 */ /* 0x004ea80000300800 */
[----:B------:R-:W2:Y:S04]  /*10b40*/  LDL.LU R13, [R1+0x1318] ;  /* 0x00131800010d7983 */ /* 0x000ea80000300800 */
[----:B----4-:R-:W-:Y:S04]  /*10b50*/  STS.U16 [R27+UR4+0x1700], R2 ;  /* 0x001700021b007988 */ /* 0x010fe80008000404 */
[----:B---3--:R-:W-:Y:S04]  /*10b60*/  STS.U16 [R27+UR4+0x1780], R23 ;  /* 0x001780171b007988 */ /* 0x008fe80008000404 */
[----:B------:R0:W-:Y:S04]  /*10b70*/  STS.U16 [R27+UR4+0x3400], R29 ;  /* 0x0034001d1b007988 */ /* 0x0001e80008000404 */
[----:B------:R1:W-:Y:S04]  /*10b80*/  STS.U16 [R27+UR4+0x3480], R20 ;  /* 0x003480141b007988 */ /* 0x0003e80008000404 */
        /* <DEDUP_REMOVED lines=11> */
[----:B------:R-:W4:Y:S04]  /*10c40*/  LDL.LU R22, [R1+0x4ec] ;  /* 0x0004ec0001167983 */ /* 0x000f280000300800 */
[----:B------:R0:W-:Y:S04]  /*10c50*/  STS.U16 [R27+UR4+0x5480], R3 ;  /* 0x005480031b007988 */ /* 0x0001e80008000404 */
[----:B------:R-:W4:Y:S04]  /*10c60*/  LDL.LU R24, [R1+0x4e8] ;  /* 0x0004e80001187983 */ /* 0x000f280000300800 */
[----:B------:R1:W-:Y:S04]  /*10c70*/  STS.U16 [R27+UR4+0x5500], R15 ;  /* 0x0055000f1b007988 */ /* 0x0003e80008000404 */
[----:B------:R-:W4:Y:S04]  /*10c80*/  LDL.LU R26, [R1+0x4e4] ;  /* 0x0004e400011a7983 */ /* 0x000f280000300800 */
[----:B------:R1:W-:Y:S04]  /*10c90*/  STS.U16 [R27+UR4+0x5580], R17 ;  /* 0x005580111b007988 */ /* 0x0003e80008000404 */
[----:B--2---:R-:W2:Y:S04]  /*10ca0*/  LDL.LU R28, [R1+0x4e0] ;  /* 0x0004e000011c7983 */ /* 0x004ea80000300800 */
[----:B------:R1:W-:Y:S04]  /*10cb0*/  STS.U16 [R27+UR4+0x5600], R16 ;  /* 0x005600101b007988 */ /* 0x0003e80008000404 */
[----:B------:R1:W-:Y:S01]  /*10cc0*/  STS.U16 [R27+UR4+0x5680], R5 ;  /* 0x005680051b007988 */ /* 0x0003e20008000404 */
[----:B------:R-:W-:-:S03]  /*10cd0*/  PRMT R4, RZ, 0x7610, R4 ;  /* 0x00007610ff047816 */ /* 0x000fc60000000004 */
[----:B0-----:R-:W3:Y:S04]  /*10ce0*/  LDL R3, [R1+0xdd0] ;  /* 0x000dd00001037983 */ /* 0x001ee80000100800 */
[----:B-1----:R-:W4:Y:S04]  /*10cf0*/  LDL R15, [R1+0xdd8] ;  /* 0x000dd800010f7983 */ /* 0x002f280000100800 */
[----:B------:R-:W2:Y:S04]  /*10d00*/  LDL R17, [R1+0xde0] ;  /* 0x000de00001117983 */ /* 0x000ea80000100800 */
[----:B------:R-:W3:Y:S04]  /*10d10*/  LDL R16, [R1+0xde8] ;  /* 0x000de80001107983 */ /* 0x000ee80000100800 */
[----:B------:R-:W4:Y:S04]  /*10d20*/  LDL R5, [R1+0xde4] ;  /* 0x000de40001057983 */ /* 0x000f280000100800 */
[----:B------:R0:W-:Y:S04]  /*10d30*/  STS.U16 [R27+UR4+0x5700], R0 ;  /* 0x005700001b007988 */ /* 0x0001e80008000404 */
        /* <DEDUP_REMOVED lines=8> */
[----:B0-----:R-:W4:Y:S04]  /*10dc0*/  LDL R0, [R1+0xdd4] ;  /* 0x000dd40001007983 */ /* 0x001f280000100800 */
[----:B------:R0:W-:Y:S02]  /*10dd0*/  STS.U16 [R27+UR4+0x7780], R6 ;  /* 0x007780061b007988 */ /* 0x0001e40008000404 */
[----:B0-----:R-:W-:Y:S01]  /*10de0*/  PRMT R6, RZ, 0x7610, R6 ;  /* 0x00007610ff067816 */ /* 0x001fe20000000006 */
[----:B--2---:R-:W-:-:S02]  /*10df0*/  @!P0 IMAD.MOV.U32 R9, RZ, RZ, R17 ;  /* 0x000000ffff098224 */ /* 0x004fc400078e0011 */
[----:B---3--:R-:W-:Y:S01]  /*10e00*/  @!P0 IMAD.MOV.U32 R8, RZ, RZ, R16 ;  /* 0x000000ffff088224 */ /* 0x008fe200078e0010 */
[----:B------:R-:W-:Y:S01]  /*10e10*/  PRMT R7, RZ, 0x7610, R7 ;  /* 0x00007610ff077816 */ /* 0x000fe20000000007 */
[----:B------:R-:W2:Y:S04]  /*10e20*/  LDL R17, [R1+0xdc8] ;  /* 0x000dc80001117983 */ /* 0x000ea80000100800 */
[----:B------:R4:W3:Y:S04]  /*10e30*/  @!P0 LDG.E.U16 R4, desc[UR8][R8.64] ;  /* 0x0000000808048981 */ /* 0x0008e8000c1e1500 */
[----:B------:R-:W2:Y:S01]  /*10e40*/  LDL R16, [R1+0xdcc] ;  /* 0x000dcc0001107983 */ /* 0x000ea20000100800 */
[----:B----4-:R-:W-:-:S02]  /*10e50*/  @!P0 IMAD.MOV.U32 R8, RZ, RZ, R5 ;  /* 0x000000ffff088224 */ /* 0x010fc400078e0005 */
[----:B------:R-:W-:-:S05]  /*10e60*/  @!P0 IMAD.MOV.U32 R9, RZ, RZ, R15 ;  /* 0x000000ffff098224 */ /* 0x000fca00078e000f */
[----:B------:R0:W4:Y:S02]  /*10e70*/  @!P0 LDG.E.U16 R6, desc[UR8][R8.64] ;  /* 0x0000000808068981 */ /* 0x000124000c1e1500 */
[----:B0-----:R-:W-:Y:S02]  /*10e80*/  @!P0 IMAD.MOV.U32 R8, RZ, RZ, R0 ;  /* 0x000000ffff088224 */ /* 0x001fe400078e0000 */
[----:B------:R-:W-:-:S05]  /*10e90*/  @!P0 IMAD.MOV.U32 R9, RZ, RZ, R3 ;  /* 0x000000ffff098224 */ /* 0x000fca00078e0003 */
[----:B------:R2:W2:Y:S01]  /*10ea0*/  @!P0 LDG.E.U16 R7, desc[UR8][R8.64] ;  /* 0x0000000808078981 */ /* 0x0004a2000c1e1500 */
[----:B------:R-:W0:Y:S03]  /*10eb0*/  S2R R2, SR_TID.X ;  /* 0x0000000000027919 */ /* 0x000e260000002100 */
[----:B---3--:R-:W-:Y:S04]  /*10ec0*/  STL [R1+0x1304], R4 ;  /* 0x0013040401007387 */ /* 0x008fe80000100800 */
[----:B----4-:R-:W-:Y:S04]  /*10ed0*/  STL [R1+0x1308], R6 ;  /* 0x0013080601007387 */ /* 0x010fe80000100800 */
[----:B------:R-:W3:Y:S04]  /*10ee0*/  LDL R5, [R1+0xdc0] ;  /* 0x000dc00001057983 */ /* 0x000ee80000100800 */
[----:B------:R-:W4:Y:S01]  /*10ef0*/  LDL R0, [R1+0xdc4] ;  /* 0x000dc40001007983 */ /* 0x000f220000100800 */
[----:B0-----:R-:W-:-:S03]  /*10f00*/  LOP3.LUT R2, R2, 0x3f, RZ, 0xc0, !PT ;  /* 0x0000003f02027812 */ /* 0x001fc600078ec0ff */
[----:B------:R-:W4:Y:S02]  /*10f10*/  LDL.LU R27, [R1+0x448] ;  /* 0x00044800011b7983 */ /* 0x000f240000300800 */
[----:B------:R-:W-:-:S05]  /*10f20*/  IMAD.SHL.U32 R2, R2, 0x2, RZ ;  /* 0x0000000202027824 */ /* 0x000fca00078e00ff */
[----:B------:R-:W-:Y:S02]  /*10f30*/  LOP3.LUT R18, R2, 0x60, RZ, 0x3c, !PT ;  /* 0x0000006002127812 */ /* 0x000fe400078e3cff */
[----:B------:R-:W-:-:S03]  /*10f40*/  PRMT R10, RZ, 0x7610, R10 ;  /* 0x00007610ff0a7816 */ /* 0x000fc6000000000a */
[----:B------:R0:W-:Y:S04]  /*10f50*/  STS.U16 [R18+UR4+0x1800], R29 ;  /* 0x0018001d12007988 */ /* 0x0001e80008000404 */
[----:B------:R1:W-:Y:S04]  /*10f60*/  STS.U16 [R18+UR4+0x1880], R20 ;  /* 0x0018801412007988 */ /* 0x0003e80008000404 */
[----:B------:R1:W-:Y:S04]  /*10f70*/  STS.U16 [R18+UR4+0x1900], R19 ;  /* 0x0019001312007988 */ /* 0x0003e80008000404 */
[----:B------:R-:W-:Y:S04]  /*10f80*/  STS.U16 [R18+UR4+0x1980], R21 ;  /* 0x0019801512007988 */ /* 0x000fe80008000404 */
[----:B------:R-:W-:Y:S04]  /*10f90*/  STS.U16 [R18+UR4+0x1a00], R22 ;  /* 0x001a001612007988 */ /* 0x000fe80008000404 */
[----:B------:R-:W-:Y:S01]  /*10fa0*/  STS.U16 [R18+UR4+0x1a80], R24 ;  /* 0x001a801812007988 */ /* 0x000fe20008000404 */
[----:B--2---:R-:W-:-:S03]  /*10fb0*/  @!P0 IMAD.MOV.U32 R8, RZ, RZ, R16 ;  /* 0x000000ffff088224 */ /* 0x004fc600078e0010 */
[----:B0-----:R-:W2:Y:S04]  /*10fc0*/  LDL.LU R29, [R1+0x440] ;  /* 0x00044000011d7983 */ /* 0x001ea80000300800 */
[----:B------:R-:W2:Y:S04]  /*10fd0*/  LDL.LU R3, [R1+0x438] ;  /* 0x0004380001037983 */ /* 0x000ea80000300800 */
[----:B------:R-:W2:Y:S04]  /*10fe0*/  LDL.LU R15, [R1+0x430] ;  /* 0x00043000010f7983 */ /* 0x000ea80000300800 */
[----:B-1----:R-:W2:Y:S04]  /*10ff0*/  LDL.LU R20, [R1+0x428] ;  /* 0x0004280001147983 */ /* 0x002ea80000300800 */
[----:B------:R-:W2:Y:S01]  /*11000*/  LDL.LU R19, [R1+0x420] ;  /* 0x0004200001137983 */ /* 0x000ea20000300800 */
[----:B------:R-:W-:-:S03]  /*11010*/  @!P0 IMAD.MOV.U32 R9, RZ, RZ, R17 ;  /* 0x000000ffff098224 */ /* 0x000fc600078e0011 */
[----:B------:R-:W-:Y:S04]  /*11020*/  STS.U16 [R18+UR4+0x1b00], R26 ;  /* 0x001b001a12007988 */ /* 0x000fe80008000404 */
[----:B------:R0:W-:Y:S04]  /*11030*/  STL [R1+0x130c], R7 ;  /* 0x00130c0701007387 */ /* 0x0001e80000100800 */
[----:B------:R1:W-:Y:S04]  /*11040*/  STS.U16 [R18+UR4+0x1b80], R28 ;  /* 0x001b801c12007988 */ /* 0x0003e80008000404 */
[----:B------:R-:W2:Y:S04]  /*11050*/  LDL R25, [R1+0xda4] ;  /* 0x000da40001197983 */ /* 0x000ea80000100800 */
[----:B------:R-:W2:Y:S04]  /*11060*/  LDL R23, [R1+0xd88] ;  /* 0x000d880001177983 */ /* 0x000ea80000100800 */
[----:B------:R-:W2:Y:S04]  /*11070*/  LDL R6, [R1+0x5ec] ;  /* 0x0005ec0001067983 */ /* 0x000ea80000100800 */
[----:B------:R-:W2:Y:S04]  /*11080*/  LDL R4, [R1+0xd84] ;  /* 0x000d840001047983 */ /* 0x000ea80000100800 */
[----:B------:R3:W2:Y:S04]  /*11090*/  @!P0 LDG.E.U16 R10, desc[UR8][R8.64] ;  /* 0x00000008080a8981 */ /* 0x0006a8000c1e1500 */
[----:B0-----:R-:W2:Y:S04]  /*110a0*/  LDL R7, [R1+0xd8c] ;  /* 0x000d8c0001077983 */ /* 0x001ea80000100800 */
[----:B-1----:R-:W2:Y:S04]  /*110b0*/  LDL.LU R18, [R1+0x418] ;  /* 0x0004180001127983 */ /* 0x002ea80000300800 */
[----:B------:R-:W2:Y:S04]  /*110c0*/  LDL.LU R17, [R1+0x410] ;  /* 0x0004100001117983 */ /* 0x000ea80000300800 */
[----:B------:R-:W2:Y:S01]  /*110d0*/  LDL.LU R16, [R1+0x348] ;  /* 0x0003480001107983 */ /* 0x000ea20000300800 */
[----:B------:R-:W-:-:S03]  /*110e0*/  PRMT R11, RZ, 0x7610, R11 ;  /* 0x00007610ff0b7816 */ /* 0x000fc6000000000b */
[----:B------:R-:W2:Y:S01]  /*110f0*/  LDL.LU R24, [R1+0x340] ;  /* 0x0003400001187983 */ /* 0x000ea20000300800 */
[----:B---3--:R-:W-:Y:S02]  /*11100*/  @!P0 IMAD.MOV.U32 R9, RZ, RZ, R5 ;  /* 0x000000ffff098224 */ /* 0x008fe400078e0005 */
[----:B----4-:R-:W-:Y:S01]  /*11110*/  @!P0 IMAD.MOV.U32 R8, RZ, RZ, R0 ;  /* 0x000000ffff088224 */ /* 0x010fe200078e0000 */
[----:B------:R-:W3:Y:S04]  /*11120*/  LDL.LU R5, [R1+0x338] ;  /* 0x0003380001057983 */ /* 0x000ee80000300800 */
[----:B------:R-:W4:Y:S04]  /*11130*/  LDL.LU R26, [R1+0x330] ;  /* 0x00033000011a7983 */ /* 0x000f280000300800 */
[----:B------:R-:W4:Y:S04]  /*11140*/  LDL.LU R21, [R1+0x328] ;  /* 0x0003280001157983 */ /* 0x000f280000300800 */
[----:B------:R-:W4:Y:S04]  /*11150*/  LDL.LU R22, [R1+0x320] ;  /* 0x0003200001167983 */ /* 0x000f280000300800 */
[----:B------:R-:W4:Y:S04]  /*11160*/  LDL.LU R28, [R1+0x318] ;  /* 0x00031800011c7983 */ /* 0x000f280000300800 */
[----:B------:R-:W4:Y:S04]  /*11170*/  LDL.LU R0, [R1+0x310] ;  /* 0x0003100001007983 */ /* 0x000f280000300800 */
[----:B------:R2:W4:Y:S04]  /*11180*/  @!P0 LDG.E.U16 R11, desc[UR8][R8.64] ;  /* 0x00000008080b8981 */ /* 0x000528000c1e1500 */
[----:B------:R-:W3:Y:S01]  /*11190*/  LDL R9, [R1+0xda0] ;  /* 0x000da00001097983 */ /* 0x000ee20000100800 */
[----:B------:R-:W-:Y:S01]  /*111a0*/  PRMT R12, RZ, 0x7610, R12 ;  /* 0x00007610ff0c7816 */ /* 0x000fe2000000000c */
[----:B--2---:R-:W-:Y:S01]  /*111b0*/  @!P0 IMAD.MOV.U32 R8, RZ, RZ, R25 ;  /* 0x000000ffff088224 */ /* 0x004fe200078e0019 */
[----:B------:R-:W-:-:S02]  /*111c0*/  PRMT R13, RZ, 0x7610, R13 ;  /* 0x00007610ff0d7816 */ /* 0x000fc4000000000d */
[----:B------:R-:W-:Y:S02]  /*111d0*/  PRMT R14, RZ, 0x7610, R14 ;  /* 0x00007610ff0e7816 */ /* 0x000fe4000000000e */
[----:B---3--:R0:W2:Y:S02]  /*111e0*/  @!P0 LDG.E.U16 R12, desc[UR8][R8.64] ;  /* 0x00000008080c8981 */ /* 0x0080a4000c1e1500 */
[----:B0-----:R-:W-:Y:S01]  /*111f0*/  @!P0 IMAD.MOV.U32 R8, RZ, RZ, R7 ;  /* 0x000000ffff088224 */ /* 0x001fe200078e0007 */
[----:B------:R-:W-:-:S05]  /*11200*/  LOP3.LUT R7, R2, 0x60, RZ, 0x3c, !PT ;  /* 0x0000006002077812 */ /* 0x000fca00078e3cff */
[----:B------:R0:W-:Y:S04]  /*11210*/  STS.U16 [R7+UR4+0x3800], R27 ;  /* 0x0038001b07007988 */ /* 0x0001e80008000404 */
        /* <DEDUP_REMOVED lines=8> */
[----:B0-----:R-:W3:Y:S04]  /*112a0*/  LDL.LU R27, [R1+0x20] ;  /* 0x00002000011b7983 */ /* 0x001ee80000300800 */
[----:B-1----:R-:W2:Y:S04]  /*112b0*/  LDL.LU R29, [R1+0x1c] ;  /* 0x00001c00011d7983 */ /* 0x002ea80000300800 */
[----:B------:R0:W-:Y:S04]  /*112c0*/  STS.U16 [R7+UR4+0x5880], R24 ;  /* 0x0058801807007988 */ /* 0x0001e80008000404 */
[----:B0-----:R-:W2:Y:S04]  /*112d0*/  LDL.LU R24, [R1+0x18] ;  /* 0x0000180001187983 */ /* 0x001ea80000300800 */
[----:B------:R-:W2:Y:S01]  /*112e0*/  LDL.LU R2, [R1+0x14] ;  /* 0x0000140001027983 */ /* 0x000ea20000300800 */
[----:B------:R-:W-:-:S05]  /*112f0*/  @!P0 IMAD.MOV.U32 R9, RZ, RZ, R23 ;  /* 0x000000ffff098224 */ /* 0x000fca00078e0017 */
[----:B------:R0:W2:Y:S04]  /*11300*/  @!P0 LDG.E.U16 R13, desc[UR8][R8.64] ;  /* 0x00000008080d8981 */ /* 0x0000a8000c1e1500 */
[----:B------:R-:W-:Y:S04]  /*11310*/  STS.U16 [R7+UR4+0x5900], R5 ;  /* 0x0059000507007988 */ /* 0x000fe80008000404 */
[----:B----4-:R1:W-:Y:S01]  /*11320*/  STS.U16 [R7+UR4+0x5980], R26 ;  /* 0x0059801a07007988 */ /* 0x0103e20008000404 */
[----:B0-----:R-:W-:Y:S02]  /*11330*/  @!P0 IMAD.MOV.U32 R8, RZ, RZ, R4 ;  /* 0x000000ffff088224 */ /* 0x001fe400078e0004 */
[----:B------:R-:W-:-:S05]  /*11340*/  @!P0 IMAD.MOV.U32 R9, RZ, RZ, R6 ;  /* 0x000000ffff098224 */ /* 0x000fca00078e0006 */
[----:B------:R0:W4:Y:S04]  /*11350*/  @!P0 LDG.E.U16 R14, desc[UR8][R8.64] ;  /* 0x00000008080e8981 */ /* 0x000128000c1e1500 */
[----:B------:R-:W4:Y:S04]  /*11360*/  LDL.LU R8, [R1+0xc] ;  /* 0x00000c0001087983 */ /* 0x000f280000300800 */
[----:B-1----:R-:W4:Y:S04]  /*11370*/  LDL.LU R26, [R1] ;  /* 0x00000000011a7983 */ /* 0x002f280000300800 */
[----:B------:R1:W-:Y:S04]  /*11380*/  STS.U16 [R7+UR4+0x5a00], R21 ;  /* 0x005a001507007988 */ /* 0x0003e80008000404 */
[----:B------:R0:W-:Y:S04]  /*11390*/  STS.U16 [R7+UR4+0x5a80], R22 ;  /* 0x005a801607007988 */ /* 0x0001e80008000404 */
[----:B------:R0:W-:Y:S04]  /*113a0*/  STS.U16 [R7+UR4+0x5b00], R28 ;  /* 0x005b001c07007988 */ /* 0x0001e80008000404 */
[----:B------:R0:W-:Y:S04]  /*113b0*/  STS.U16 [R7+UR4+0x5b80], R0 ;  /* 0x005b800007007988 */ /* 0x0001e80008000404 */
        /* <DEDUP_REMOVED lines=10> */
[----:B-1----:R-:W4:Y:S04]  /*11460*/  LDL.LU R21, [R1+0x3f8] ;  /* 0x0003f80001157983 */ /* 0x002f280000300800 */
[----:B0-----:R-:W4:Y:S04]  /*11470*/  LDL.LU R22, [R1+0x3f0] ;  /* 0x0003f00001167983 */ /* 0x001f280000300800 */
[----:B------:R-:W4:Y:S04]  /*11480*/  LDL.LU R28, [R1+0x3ec] ;  /* 0x0003ec00011c7983 */ /* 0x000f280000300800 */
[----:B------:R-:W4:Y:S04]  /*11490*/  LDL.LU R0, [R1+0x3e8] ;  /* 0x0003e80001007983 */ /* 0x000f280000300800 */
[----:B------:R-:W4:Y:S04]  /*114a0*/  LDL.LU R9, [R1+0x168] ;  /* 0x0001680001097983 */ /* 0x000f280000300800 */
[----:B------:R-:W4:Y:S04]  /*114b0*/  LDL.LU R23, [R1+0x148] ;  /* 0x0001480001177983 */ /* 0x000f280000300800 */
[----:B------:R-:W4:Y:S04]  /*114c0*/  LDL.LU R25, [R1+0x144] ;  /* 0x0001440001197983 */ /* 0x000f280000300800 */
[----:B---3--:R0:W-:Y:S04]  /*114d0*/  STS.U16 [R7+UR4+0x7800], R27 ;  /* 0x0078001b07007988 */ /* 0x0081e80008000404 */
[----:B--2---:R1:W-:Y:S04]  /*114e0*/  STS.U16 [R7+UR4+0x7880], R29 ;  /* 0x0078801d07007988 */ /* 0x0043e80008000404 */
[----:B0-----:R-:W2:Y:S04]  /*114f0*/  LDL.LU R27, [R1+0x140] ;  /* 0x00014000011b7983 */ /* 0x001ea80000300800 */
[----:B------:R0:W-:Y:S04]  /*11500*/  STS.U16 [R7+UR4+0x7900], R24 ;  /* 0x0079001807007988 */ /* 0x0001e80008000404 */
[----:B------:R3:W-:Y:S04]  /*11510*/  STS.U16 [R7+UR4+0x7980], R2 ;  /* 0x0079800207007988 */ /* 0x0007e80008000404 */
[----:B-1----:R-:W2:Y:S04]  /*11520*/  LDL.LU R29, [R1+0x12c] ;  /* 0x00012c00011d7983 */ /* 0x002ea80000300800 */
[----:B0-----:R-:W2:Y:S01]  /*11530*/  LDL.LU R24, [R1+0x1314] ;  /* 0x0013140001187983 */ /* 0x001ea20000300800 */
[----:B---3--:R-:W0:Y:S03]  /*11540*/  S2R R2, SR_TID.X ;  /* 0x0000000000027919 */ /* 0x008e260000002100 */
[----:B----4-:R1:W-:Y:S01]  /*11550*/  STS.U16 [R7+UR4+0x7a00], R8 ;  /* 0x007a000807007988 */ /* 0x0103e20008000404 */
[----:B0-----:R-:W-:-:S05]  /*11560*/  LOP3.LUT R2, R2, 0x3f, RZ, 0xc0, !PT ;  /* 0x0000003f02027812 */ /* 0x001fca00078ec0ff */
[----:B------:R-:W-:Y:S01]  /*11570*/  IMAD.SHL.U32 R2, R2, 0x2, RZ ;  /* 0x0000000202027824 */ /* 0x000fe200078e00ff */
[----:B------:R0:W-:Y:S04]  /*11580*/  STS.U16 [R7+UR4+0x7a80], R26 ;  /* 0x007a801a07007988 */ /* 0x0001e80008000404 */
[----:B-1----:R-:W-:Y:S02]  /*11590*/  LOP3.LUT R8, R2, 0x70, RZ, 0x3c, !PT ;  /* 0x0000007002087812 */ /* 0x002fe400078e3cff */
[----:B------:R-:W3:Y:S04]  /*115a0*/  LDL.LU R2, [R1+0x3e4] ;  /* 0x0003e40001027983 */ /* 0x000ee80000300800 */
[----:B0-----:R-:W4:Y:S04]  /*115b0*/  LDL.LU R26, [R1+0x1310] ;  /* 0x00131000011a7983 */ /* 0x001f280000300800 */
[----:B----4-:R0:W-:Y:S04]  /*115c0*/  STS.U16 [R7+UR4+0x7b00], R26 ;  /* 0x007b001a07007988 */ /* 0x0101e80008000404 */
[----:B--2---:R1:W-:Y:S04]  /*115d0*/  STS.U16 [R7+UR4+0x7b80], R24 ;  /* 0x007b801807007988 */ /* 0x0043e80008000404 */
[----:B------:R2:W-:Y:S04]  /*115e0*/  STS.U16 [R8+UR4+0x1c00], R6 ;  /* 0x001c000608007988 */ /* 0x0005e80008000404 */
[----:B------:R4:W-:Y:S04]  /*115f0*/  STS.U16 [R8+UR4+0x1c80], R4 ;  /* 0x001c800408007988 */ /* 0x0009e80008000404 */
[----:B------:R3:W-:Y:S04]  /*11600*/  STS.U16 [R8+UR4+0x1d00], R3 ;  /* 0x001d000308007988 */ /* 0x0007e80008000404 */
[----:B------:R3:W-:Y:S04]  /*11610*/  STS.U16 [R8+UR4+0x1d80], R15 ;  /* 0x001d800f08007988 */ /* 0x0007e80008000404 */
[----:B0-----:R-:W3:Y:S04]  /*11620*/  LDL.LU R26, [R1+0x2f8] ;  /* 0x0002f800011a7983 */ /* 0x001ee80000300800 */
[----:B-1----:R-:W3:Y:S04]  /*11630*/  LDL.LU R7, [R1+0x130c] ;  /* 0x00130c0001077983 */ /* 0x002ee80000300800 */
[----:B------:R-:W3:Y:S04]  /*11640*/  LDL.LU R24, [R1+0x3e0] ;  /* 0x0003e00001187983 */ /* 0x000ee80000300800 */
[----:B--2---:R-:W2:Y:S04]  /*11650*/  LDL.LU R6, [R1+0x1308] ;  /* 0x0013080001067983 */ /* 0x004ea80000300800 */
[----:B----4-:R-:W4:Y:S04]  /*11660*/  LDL.LU R4, [R1+0x1304] ;  /* 0x0013040001047983 */ /* 0x010f280000300800 */
[----:B---3--:R-:W3:Y:S04]  /*11670*/  LDL.LU R3, [R1+0x1300] ;  /* 0x0013000001037983 */ /* 0x008ee80000300800 */
[----:B------:R-:W3:Y:S04]  /*11680*/  LDL.LU R15, [R1+0x12fc] ;  /* 0x0012fc00010f7983 */ /* 0x000ee80000300800 */
[----:B------:R0:W-:Y:S04]  /*11690*/  STS.U16 [R8+UR4+0x1e00], R20 ;  /* 0x001e001408007988 */ /* 0x0001e80008000404 */
[----:B------:R1:W-:Y:S04]  /*116a0*/  STS.U16 [R8+UR4+0x1e80], R19 ;  /* 0x001e801308007988 */ /* 0x0003e80008000404 */
[----:B------:R1:W-:Y:S04]  /*116b0*/  STS.U16 [R8+UR4+0x1f00], R18 ;  /* 0x001f001208007988 */ /* 0x0003e80008000404 */
[----:B------:R1:W-:Y:S04]  /*116c0*/  STS.U16 [R8+UR4+0x1f80], R17 ;  /* 0x001f801108007988 */ /* 0x0003e80008000404 */
[----:B------:R1:W-:Y:S04]  /*116d0*/  STS.U16 [R8+UR4+0x3c00], R16 ;  /* 0x003c001008007988 */ /* 0x0003e80008000404 */
[----:B------:R1:W-:Y:S04]  /*116e0*/  STS.U16 [R8+UR4+0x3c80], R5 ;  /* 0x003c800508007988 */ /* 0x0003e80008000404 */
[----:B0-----:R-:W2:Y:S04]  /*116f0*/  LDL.LU R20, [R1+0x12f8] ;  /* 0x0012f80001147983 */ /* 0x001ea80000300800 */
[----:B-1----:R-:W4:Y:S04]  /*11700*/  LDL.LU R19, [R1+0x12f4] ;  /* 0x0012f40001137983 */ /* 0x002f280000300800 */
[----:B------:R-:W3:Y:S04]  /*11710*/  LDL.LU R18, [R1+0x12f0] ;  /* 0x0012f00001127983 */ /* 0x000ee80000300800 */
[----:B------:R-:W2:Y:S04]  /*11720*/  LDL.LU R17, [R1+0x12ec] ;  /* 0x0012ec0001117983 */ /* 0x000ea80000300800 */
[----:B------:R-:W4:Y:S04]  /*11730*/  LDL.LU R16, [R1+0x12e8] ;  /* 0x0012e80001107983 */ /* 0x000f280000300800 */
[----:B------:R-:W3:Y:S04]  /*11740*/  LDL.LU R5, [R1+0x12e4] ;  /* 0x0012e40001057983 */ /* 0x000ee80000300800 */
        /* <DEDUP_REMOVED lines=8> */
[----:B------:R0:W-:Y:S02]  /*117d0*/  STS.U16 [R8+UR4+0x3f00], R2 ;  /* 0x003f000208007988 */ /* 0x0001e40008000404 */
[----:B0-----:R-:W0:Y:S02]  /*117e0*/  S2R R2, SR_TID.X ;  /* 0x0000000000027919 */ /* 0x001e240000002100 */
[----:B------:R-:W-:Y:S04]  /*117f0*/  STS.U16 [R8+UR4+0x3f80], R24 ;  /* 0x003f801808007988 */ /* 0x000fe80008000404 */
[----:B------:R-:W-:Y:S04]  /*11800*/  STS.U16 [R8+UR4+0x5c00], R26 ;  /* 0x005c001a08007988 */ /* 0x000fe80008000404 */
[----:B------:R-:W-:Y:S04]  /*11810*/  STS.U16 [R8+UR4+0x5c80], R9 ;  /* 0x005c800908007988 */ /* 0x000fe80008000404 */
[----:B--2---:R1:W-:Y:S04]  /*11820*/  STS.U16 [R8+UR4+0x5d00], R0 ;  /* 0x005d000008007988 */ /* 0x0043e80008000404 */
[----:B------:R-:W-:Y:S04]  /*11830*/  STS.U16 [R8+UR4+0x5d80], R23 ;  /* 0x005d801708007988 */ /* 0x000fe80008000404 */
[----:B------:R-:W-:Y:S04]  /*11840*/  STS.U16 [R8+UR4+0x5e00], R25 ;  /* 0x005e001908007988 */ /* 0x000fe80008000404 */
[----:B------:R-:W-:Y:S04]  /*11850*/  STS.U16 [R8+UR4+0x5e80], R27 ;  /* 0x005e801b08007988 */ /* 0x000fe80008000404 */
[----:B------:R-:W-:Y:S04]  /*11860*/  STS.U16 [R8+UR4+0x5f00], R29 ;  /* 0x005f001d08007988 */ /* 0x000fe80008000404 */
[----:B---3--:R2:W-:Y:S04]  /*11870*/  STS.U16 [R8+UR4+0x5f80], R28 ;  /* 0x005f801c08007988 */ /* 0x0085e80008000404 */
[----:B-1----:R-:W3:Y:S04]  /*11880*/  LDL R0, [R1+0xdec] ;  /* 0x000dec0001007983 */ /* 0x002ee80000100800 */
[----:B--2---:R-:W2:Y:S01]  /*11890*/  LDL.LU R28, [R1+0x12d0] ;  /* 0x0012d000011c7983 */ /* 0x004ea20000300800 */
[----:B0-----:R-:W-:-:S03]  /*118a0*/  LOP3.LUT R2, R2, 0x3f, RZ, 0xc0, !PT ;  /* 0x0000003f02027812 */ /* 0x001fc600078ec0ff */
[----:B----4-:R-:W-:Y:S04]  /*118b0*/  STS.U16 [R8+UR4+0x7c00], R22 ;  /* 0x007c001608007988 */ /* 0x010fe80008000404 */
[----:B------:R-:W-:Y:S01]  /*118c0*/  STS.U16 [R8+UR4+0x7c80], R21 ;  /* 0x007c801508007988 */ /* 0x000fe20008000404 */
[----:B------:R-:W-:-:S03]  /*118d0*/  IMAD.SHL.U32 R2, R2, 0x2, RZ ;  /* 0x0000000202027824 */ /* 0x000fc600078e00ff */
[----:B------:R-:W-:Y:S04]  /*118e0*/  STS.U16 [R8+UR4+0x7d00], R5 ;  /* 0x007d000508007988 */ /* 0x000fe80008000404 */
[----:B------:R-:W-:Y:S04]  /*118f0*/  STS.U16 [R8+UR4+0x7d80], R16 ;  /* 0x007d801008007988 */ /* 0x000fe80008000404 */
[----:B------:R-:W-:Y:S04]  /*11900*/  STS.U16 [R8+UR4+0x7e00], R17 ;  /* 0x007e001108007988 */ /* 0x000fe80008000404 */
[----:B------:R-:W-:Y:S01]  /*11910*/  STS.U16 [R8+UR4+0x7e80], R18 ;  /* 0x007e801208007988 */ /* 0x000fe20008000404 */
[----:B------:R-:W-:-:S03]  /*11920*/  LOP3.LUT R29, R2, 0x10, RZ, 0x3c, !PT ;  /* 0x00000010021d7812 */ /* 0x000fc600078e3cff */
        /* <DEDUP_REMOVED lines=10> */
[----:B------:R-:W-:Y:S06]  /*119d0*/  BAR.SYNC.DEFER_BLOCKING 0x0 ;  /* 0x0000000000007b1d */ /* 0x000fec0000010000 */
[----:B---3--:R-:W-:Y:S04]  /*119e0*/  LDSM.16.M88.4 R4, [R0+UR4+0x8000] ;  /* 0x008000040004783b */ /* 0x008fe80008000200 */
[----:B------:R-:W-:Y:S04]  /*119f0*/  LDSM.16.M88.4 R8, [R0+UR4+0x8200] ;  /* 0x008200040008783b */ /* 0x000fe80008000200 */
[----:B--2---:R-:W0:Y:S04]  /*11a00*/  LDSM.16.MT88.4 R20, [R28+UR4] ;  /* 0x000000041c14783b */ /* 0x004e280008004200 */
[----:B------:R-:W1:Y:S04]  /*11a10*/  LDSM.16.MT88.4 R12, [R28+UR4+0x80] ;  /* 0x000080041c0c783b */ /* 0x000e680008004200 */
[----:B------:R-:W2:Y:S04]  /*11a20*/  LDSM.16.MT88.4 R16, [R28+UR4+0x100] ;  /* 0x000100041c10783b */ /* 0x000ea80008004200 */
[----:B0-----:R-:W-:Y:S04]  /*11a30*/  STL.64 [R1+0x12c8], R22 ;  /* 0x0012c81601007387 */ /* 0x001fe80000100a00 */
[----:B------:R-:W-:Y:S04]  /*11a40*/  STL.64 [R1+0x12c0], R20 ;  /* 0x0012c01401007387 */ /* 0x000fe80000100a00 */
[----:B------:R-:W0:Y:S04]  /*11a50*/  LDSM.16.MT88.4 R20, [R28+UR4+0x180] ;  /* 0x000180041c14783b */ /* 0x000e280008004200 */
[----:B------:R-:W-:Y:S04]  /*11a60*/  STL [R1+0x10ec], R6 ;  /* 0x0010ec0601007387 */ /* 0x000fe80000100800 */
[----:B------:R-:W-:Y:S04]  /*11a70*/  STL [R1+0x10e8], R7 ;  /* 0x0010e80701007387 */ /* 0x000fe80000100800 */
[----:B------:R-:W-:Y:S04]  /*11a80*/  STL [R1+0x10f4], R10 ;  /* 0x0010f40a01007387 */ /* 0x000fe80000100800 */
[----:B------:R-:W-:Y:S04]  /*11a90*/  STL [R1+0x10f0], R11 ;  /* 0x0010f00b01007387 */ /* 0x000fe80000100800 */
[----:B-1----:R-:W-:Y:S04]  /*11aa0*/  STL.64 [R1+0x12a8], R14 ;  /* 0x0012a80e01007387 */ /* 0x002fe80000100a00 */
[----:B------:R1:W-:Y:S04]  /*11ab0*/  STL.64 [R1+0x12a0], R12 ;  /* 0x0012a00c01007387 */ /* 0x0003e80000100a00 */
[----:B--2---:R-:W-:Y:S04]  /*11ac0*/  STL.64 [R1+0x1288], R18 ;  /* 0x0012881201007387 */ /* 0x004fe80000100a00 */
[----:B------:R-:W-:Y:S04]  /*11ad0*/  STL.64 [R1+0x1280], R16 ;  /* 0x0012801001007387 */ /* 0x000fe80000100a00 */
[----:B------:R-:W2:Y:S04]  /*11ae0*/  LDSM.16.MT88.4 R16, [R28+UR4+0x200] ;  /* 0x000200041c10783b */ /* 0x000ea80008004200 */
[----:B0-----:R-:W-:Y:S04]  /*11af0*/  STL [R1+0x30], R20 ;  /* 0x0000301401007387 */ /* 0x001fe80000100800 */
[----:B-1----:R-:W3:Y:S04]  /*11b00*/  LDL.LU.64 R12, [R1+0x2a0] ;  /* 0x0002a000010c7983 */ /* 0x002ee80000300a00 */
[----:B------:R-:W4:Y:S01]  /*11b10*/  LDL.LU.64 R14, [R1+0x2a8] ;  /* 0x0002a800010e7983 */ /* 0x000f220000300a00 */
[----:B------:R-:W-:-:S02]  /*11b20*/  IMAD.MOV.U32 R27, RZ, RZ, R21 ;  /* 0x000000ffff1b7224 */ /* 0x000fc400078e0015 */
[----:B------:R-:W-:Y:S02]  /*11b30*/  IMAD.MOV.U32 R26, RZ, RZ, R22 ;  /* 0x000000ffff1a7224 */ /* 0x000fe400078e0016 */
[----:B------:R-:W-:Y:S02]  /*11b40*/  IMAD.MOV.U32 R25, RZ, RZ, R23 ;  /* 0x000000ffff197224 */ /* 0x000fe400078e0017 */
[----:B------:R-:W0:Y:S01]  /*11b50*/  LDSM.16.MT88.4 R20, [R28+UR4+0x280] ;  /* 0x000280041c14783b */ /* 0x000e220008004200 */
[----:B--2---:R-:W-:Y:S02]  /*11b60*/  IMAD.MOV.U32 R11, RZ, RZ, R16 ;  /* 0x000000ffff0b7224 */ /* 0x004fe400078e0010 */
[----:B------:R-:W-:Y:S02]  /*11b70*/  IMAD.MOV.U32 R10, RZ, RZ, R17 ;  /* 0x000000ffff0a7224 */ /* 0x000fe400078e0011 */
[----:B------:R-:W-:Y:S02]  /*11b80*/  IMAD.MOV.U32 R3, RZ, RZ, R18 ;  /* 0x000000ffff037224 */ /* 0x000fe400078e0012 */
[----:B------:R-:W-:Y:S01]  /*11b90*/  IMAD.MOV.U32 R0, RZ, RZ, R19 ;  /* 0x000000ffff007224 */ /* 0x000fe200078e0013 */
[----:B----4-:R-:W-:Y:S04]  /*11ba0*/  STL.64 [R1+0x12b8], R14 ;  /* 0x0012b80e01007387 */ /* 0x010fe80000100a00 */
[----:B---3--:R1:W-:Y:S04]  /*11bb0*/  STL.64 [R1+0x12b0], R12 ;  /* 0x0012b00c01007387 */ /* 0x0083e80000100a00 */
[----:B-1----:R-:W2:Y:S04]  /*11bc0*/  LDL.LU.64 R12, [R1+0x2b0] ;  /* 0x0002b000010c7983 */ /* 0x002ea80000300a00 */
[----:B------:R-:W2:Y:S04]  /*11bd0*/  LDL.LU.64 R14, [R1+0x2b8] ;  /* 0x0002b800010e7983 */ /* 0x000ea80000300a00 */
[----:B------:R-:W3:Y:S04]  /*11be0*/  LDL.LU.64 R16, [R1+0x290] ;  /* 0x0002900001107983 */ /* 0x000ee80000300a00 */
[----:B------:R-:W3:Y:S04]  /*11bf0*/  LDL.LU.64 R18, [R1+0x298] ;  /* 0x0002980001127983 */ /* 0x000ee80000300a00 */
[----:B0-----:R-:W-:Y:S04]  /*11c00*/  STL.64 [R1+0x60], R20 ;  /* 0x0000601401007387 */ /* 0x001fe80000100a00 */
[----:B------:R-:W-:Y:S04]  /*11c10*/  STL.64 [R1+0x68], R22 ;  /* 0x0000681601007387 */ /* 0x000fe80000100a00 */
[----:B------:R-:W0:Y:S04]  /*11c20*/  LDSM.16.MT88.4 R20, [R28+UR4+0x300] ;  /* 0x000300041c14783b */ /* 0x000e280008004200 */
[----:B0-----:R-:W-:Y:S04]  /*11c30*/  STL.64 [R1+0x50], R20 ;  /* 0x0000501401007387 */ /* 0x001fe80000100a00 */
[----:B------:R-:W-:Y:S04]  /*11c40*/  STL.64 [R1+0x58], R22 ;  /* 0x0000581601007387 */ /* 0x000fe80000100a00 */
[----:B------:R-:W0:Y:S02]  /*11c50*/  LDSM.16.MT88.4 R20, [R28+UR4+0x380] ;  /* 0x000380041c14783b */ /* 0x000e240008004200 */
[----:B0-----:R-:W-:-:S02]  /*11c60*/  IMAD.MOV.U32 R6, RZ, RZ, R22 ;  /* 0x000000ffff067224 */ /* 0x001fc400078e0016 */
[----:B------:R-:W-:Y:S02]  /*11c70*/  IMAD.MOV.U32 R2, RZ, RZ, R23 ;  /* 0x000000ffff027224 */ /* 0x000fe400078e0017 */
[----:B------:R-:W-:Y:S02]  /*11c80*/  IMAD.MOV.U32 R29, RZ, RZ, R20 ;  /* 0x000000ffff1d7224 */ /* 0x000fe400078e0014 */
[----:B------:R-:W-:Y:S01]  /*11c90*/  IMAD.MOV.U32 R7, RZ, RZ, R21 ;  /* 0x000000ffff077224 */ /* 0x000fe200078e0015 */
[----:B------:R-:W2:Y:S04]  /*11ca0*/  LDL.LU.64 R22, [R1+0x12c8] ;  /* 0x0012c80001167983 */ /* 0x000ea80000300a00 */
[----:B------:R-:W2:Y:S04]  /*11cb0*/  LDL.LU.64 R20, [R1+0x12c0] ;  /* 0x0012c00001147983 */ /* 0x000ea80000300a00 */
[----:B------:R-:W-:Y:S04]  /*11cc0*/  STL [R1+0x123c], R2 ;  /* 0x00123c0201007387 */ /* 0x000fe80000100800 */
[----:B------:R-:W-:Y:S04]  /*11cd0*/  STL [R1+0x1238], R6 ;  /* 0x0012380601007387 */ /* 0x000fe80000100800 */
[----:B------:R-:W-:Y:S04]  /*11ce0*/  STL [R1+0x1234], R7 ;  /* 0x0012340701007387 */ /* 0x000fe80000100800 */
[----:B------:R-:W-:Y:S01]  /*11cf0*/  STL [R1+0x1230], R29 ;  /* 0x0012301d01007387 */ /* 0x000fe20000100800 */
[----:B--2---:R-:W-:-:S15]  /*11d00*/  HMMA.16816.F32 R12, R20, R4, R12 ;  /* 0x00000004140c723c */ /* 0x004fde000000180c */
[----:B------:R-:W-:-:S08]  /*11d10*/  NOP ;  /* 0x0000000000007918 */ /* 0x000fd00000000000 */
[----:B------:R-:W-:Y:S04]  /*11d20*/  STL.64 [R1+0x2b0], R12 ;  /* 0x0002b00c01007387 */ /* 0x000fe80000100a00 */
[----:B------:R0:W-:Y:S04]  /*11d30*/  STL.64 [R1+0x2b8], R14 ;  /* 0x0002b80e01007387 */ /* 0x0001e80000100a00 */
[----:B0-----:R-:W2:Y:S04]  /*11d40*/  LDL.LU.64 R14, [R1+0x12b8] ;  /* 0x0012b800010e7983 */ /* 0x001ea80000300a00 */
[----:B------:R-:W2:Y:S02]  /*11d50*/  LDL.LU.64 R12, [R1+0x12b0] ;  /* 0x0012b000010c7983 */ /* 0x000ea40000300a00 */
[----:B--2---:R-:W-:Y:S02]  /*11d60*/  HMMA.16816.F32 R20, R20, R8, R12 ;  /* 0x000000081414723c */ /* 0x004fe4000000180c */
[----:B------:R-:W3:Y:S04]  /*11d70*/  LDL.LU.64 R14, [R1+0x12a8] ;  /* 0x0012a800010e7983 */ /* 0x000ee80000300a00 */
[----:B------:R-:W3:Y:S04]  /*11d80*/  LDL.LU.64 R12, [R1+0x12a0] ;  /* 0x0012a000010c7983 */ /* 0x000ee80000300a00 */
[----:B------:R-:W-:Y:S04]  /*11d90*/  STL.64 [R1+0x1298], R10 ;  /* 0x0012980a01007387 */ /* 0x000fe80000100a00 */
[----:B------:R3:W-:Y:S01]  /*11da0*/  STL.64 [R1+0x1290], R8 ;  /* 0x0012900801007387 */ /* 0x0007e20000100a00 */
[----:B------:R-:W-:-:S08]  /*11db0*/  LOP3.LUT R24, R28, 0x40, RZ, 0x3c, !PT ;  /* 0x000000401c187812 */ /* 0x000fd000078e3cff */
[----:B------:R-:W-:Y:S04]  /*11dc0*/  STL.64 [R1+0x2a0], R20 ;  /* 0x0002a01401007387 */ /* 0x000fe80000100a00 */
[----:B------:R-:W-:Y:S01]  /*11dd0*/  STL.64 [R1+0x2a8], R22 ;  /* 0x0002a81601007387 */ /* 0x000fe20000100a00 */
[----:B---3--:R-:W-:Y:S03]  /*11de0*/  HMMA.16816.F32 R8, R12, R4, R16 ;  /* 0x000000040c08723c */ /* 0x008fe60000001810 */
[----:B------:R-:W2:Y:S04]  /*11df0*/  LDL.LU.64 R16, [R1+0x270] ;  /* 0x0002700001107983 */ /* 0x000ea80000300a00 */
[----:B------:R-:W2:-:S15]  /*11e00*/  LDL.LU.64 R18, [R1+0x278] ;  /* 0x0002780001127983 */ /* 0x000e9e0000300a00 */
[----:B------:R-:W-:-:S01]  /*11e10*/  NOP ;  /* 0x0000000000007918 */ /* 0x000fc20000000000 */
[----:B------:R-:W-:Y:S04]  /*11e20*/  STL.64 [R1+0x290], R8 ;  /* 0x0002900801007387 */ /* 0x000fe80000100a00 */
[----:B------:R-:W-:Y:S04]  /*11e30*/  STL.64 [R1+0x298], R10 ;  /* 0x0002980a01007387 */ /* 0x000fe80000100a00 */
[----:B------:R-:W0:Y:S02]  /*11e40*/  LDSM.16.MT88.4 R8, [R24+UR4] ;  /* 0x000000041808783b */ /* 0x000e240008004200 */
[----:B0-----:R-:W-:-:S02]  /*11e50*/  IMAD.MOV.U32 R23, RZ, RZ, R8 ;  /* 0x000000ffff177224 */ /* 0x001fc400078e0008 */
[----:B------:R-:W-:Y:S02]  /*11e60*/  IMAD.MOV.U32 R22, RZ, RZ, R9 ;  /* 0x000000ffff167224 */ /* 0x000fe400078e0009 */
[----:B------:R-:W-:Y:S02]  /*11e70*/  IMAD.MOV.U32 R21, RZ, RZ, R10 ;  /* 0x000000ffff157224 */ /* 0x000fe400078e000a */
[----:B------:R-:W-:Y:S02]  /*11e80*/  IMAD.MOV.U32 R20, RZ, RZ, R11 ;  /* 0x000000ffff147224 */ /* 0x000fe400078e000b */
[----:B------:R-:W0:Y:S04]  /*11e90*/  LDSM.16.MT88.4 R8, [R24+UR4+0x80] ;  /* 0x000080041808783b */ /* 0x000e280008004200 */
[----:B------:R-:W-:Y:S04]  /*11ea0*/  STL.64 [R1+0x1248], R22 ;  /* 0x0012481601007387 */ /* 0x000fe80000100a00 */
[----:B------:R1:W-:Y:S04]  /*11eb0*/  STL.64 [R1+0x1240], R20 ;  /* 0x0012401401007387 */ /* 0x0003e80000100a00 */
[----:B-1----:R-:W3:Y:S01]  /*11ec0*/  LDL.LU R20, [R1+0x30] ;  /* 0x0000300001147983 */ /* 0x002ee20000300800 */
[----:B------:R-:W-:-:S02]  /*11ed0*/  IMAD.MOV.U32 R22, RZ, RZ, R26 ;  /* 0x000000ffff167224 */ /* 0x000fc400078e001a */
[----:B------:R-:W-:Y:S02]  /*11ee0*/  IMAD.MOV.U32 R23, RZ, RZ, R25 ;  /* 0x000000ffff177224 */ /* 0x000fe400078e0019 */
[----:B------:R-:W-:Y:S02]  /*11ef0*/  IMAD.MOV.U32 R21, RZ, RZ, R27 ;  /* 0x000000ffff157224 */ /* 0x000fe400078e001b */
[----:B------:R-:W1:Y:S04]  /*11f00*/  LDSM.16.MT88.4 R24, [R24+UR4+0x100] ;  /* 0x000100041818783b */ /* 0x000e680008004200 */
[----:B------:R-:W-:Y:S01]  /*11f10*/  STL.64 [R1+0x1278], R22 ;  /* 0x0012781601007387 */ /* 0x000fe20000100a00 */
[----:B0-----:R-:W-:Y:S02]  /*11f20*/  IMAD.MOV.U32 R7, RZ, RZ, R10 ;  /* 0x000000ffff077224 */ /* 0x001fe400078e000a */
[----:B------:R-:W-:-:S02]  /*11f30*/  IMAD.MOV.U32 R29, RZ, RZ, R11 ;  /* 0x000000ffff1d7224 */ /* 0x000fc400078e000b */
[----:B------:R-:W-:Y:S02]  /*11f40*/  IMAD.MOV.U32 R2, RZ, RZ, R8 ;  /* 0x000000ffff027224 */ /* 0x000fe400078e0008 */
[----:B------:R-:W-:Y:S01]  /*11f50*/  IMAD.MOV.U32 R6, RZ, RZ, R9 ;  /* 0x000000ffff067224 */ /* 0x000fe200078e0009 */
[----:B---3--:R0:W-:Y:S04]  /*11f60*/  STL.64 [R1+0x1270], R20 ;  /* 0x0012701401007387 */ /* 0x0081e80000100a00 */
[----:B0-----:R-:W3:Y:S04]  /*11f70*/  LDL.LU.64 R20, [R1+0x280] ;  /* 0x0002800001147983 */ /* 0x001ee80000300a00 */
[----:B------:R-:W3:Y:S04]  /*11f80*/  LDL.LU.64 R22, [R1+0x288] ;  /* 0x0002880001167983 */ /* 0x000ee80000300a00 */
[----:B------:R-:W4:Y:S04]  /*11f90*/  LDL.LU.64 R10, [R1+0x1298] ;  /* 0x00129800010a7983 */ /* 0x000f280000300a00 */
[----:B------:R-:W2:Y:S02]  /*11fa0*/  LDL.LU.64 R8, [R1+0x1290] ;  /* 0x0012900001087983 */ /* 0x000ea40000300a00 */
[----:B--2---:R-:W-:Y:S02]  /*11fb0*/  HMMA.16816.F32 R12, R12, R8, R16 ;  /* 0x000000080c0c723c */ /* 0x004fe40000001810 */
[----:B------:R-:W3:Y:S04]  /*11fc0*/  LDL.LU.64 R18, [R1+0x1288] ;  /* 0x0012880001127983 */ /* 0x000ee80000300a00 */
[----:B------:R-:W3:Y:S04]  /*11fd0*/  LDL.LU.64 R16, [R1+0x1280] ;  /* 0x0012800001107983 */ /* 0x000ee80000300a00 */
[----:B-1----:R0:W-:Y:S02]  /*11fe0*/  STL.64 [R1+0x11a8], R26 ;  /* 0x0011a81a01007387 */ /* 0x0021e40000100a00 */
[----:B0-----:R-:W-:-:S02]  /*11ff0*/  IMAD.MOV.U32 R26, RZ, RZ, R3 ;  /* 0x000000ffff1a7224 */ /* 0x001fc400078e0003 */
[----:B------:R-:W-:-:S09]  /*12000*/  IMAD.MOV.U32 R27, RZ, RZ, R0 ;  /* 0x000000ffff1b7224 */ /* 0x000fd200078e0000 */
[----:B------:R-:W-:Y:S04]  /*12010*/  STL.64 [R1+0x270], R12 ;  /* 0x0002700c01007387 */ /* 0x000fe80000100a00 */
[----:B------:R-:W-:Y:S04]  /*12020*/  STL.64 [R1+0x278], R14 ;  /* 0x0002780e01007387 */ /* 0x000fe80000100a00 */
[----:B------:R4:W-:Y:S04]  /*12030*/  STL.64 [R1+0x11a0], R24 ;  /* 0x0011a01801007387 */ /* 0x0009e80000100a00 */
[----:B------:R-:W-:Y:S01]  /*12040*/  STL.64 [R1+0x1258], R26 ;  /* 0x0012581a01007387 */ /* 0x000fe20000100a00 */
[----:B----4-:R-:W-:-:S02]  /*12050*/  IMAD.MOV.U32 R24, RZ, RZ, R11 ;  /* 0x000000ffff187224 */ /* 0x010fc400078e000b */
[----:B------:R-:W-:-:S05]  /*12060*/  IMAD.MOV.U32 R25, RZ, RZ, R10 ;  /* 0x000000ffff197224 */ /* 0x000fca00078e000a */
[----:B------:R0:W-:Y:S01]  /*12070*/  STL.64 [R1+0x1250], R24 ;  /* 0x0012501801007387 */ /* 0x0001e20000100a00 */
[----:B---3--:R-:W-:Y:S03]  /*12080*/  HMMA.16816.F32 R12, R16, R4, R20 ;  /* 0x00000004100c723c */ /* 0x008fe60000001814 */
[----:B------:R-:W2:Y:S04]  /*12090*/  LDL.LU.64 R20, [R1+0x260] ;  /* 0x0002600001147983 */ /* 0x000ea80000300a00 */
[----:B------:R-:W2:Y:S04]  /*120a0*/  LDL.LU.64 R22, [R1+0x268] ;  /* 0x0002680001167983 */ /* 0x000ea80000300a00 */
[----:B0-----:R-:W3:Y:S04]  /*120b0*/  LDL.LU.64 R24, [R1+0x240] ;  /* 0x0002400001187983 */ /* 0x001ee80000300a00 */
[----:B------:R-:W4:Y:S09]  /*120c0*/  LDL.LU.64 R26, [R1+0x248] ;  /* 0x00024800011a7983 */ /* 0x000f320000300a00 */
[----:B------:R-:W-:-:S02]  /*120d0*/  IMAD.MOV.U32 R0, RZ, RZ, R15 ;  /* 0x000000ffff007224 */ /* 0x000fc400078e000f */
[----:B------:R-:W-:Y:S02]  /*120e0*/  IMAD.MOV.U32 R10, RZ, RZ, R12 ;  /* 0x000000ffff0a7224 */ /* 0x000fe400078e000c */
[----:B------:R-:W-:Y:S02]  /*120f0*/  IMAD.MOV.U32 R11, RZ, RZ, R13 ;  /* 0x000000ffff0b7224 */ /* 0x000fe400078e000d */
[----:B------:R-:W-:Y:S01]  /*12100*/  IMAD.MOV.U32 R3, RZ, RZ, R14 ;  /* 0x000000ffff037224 */ /* 0x000fe200078e000e */
[----:B----4-:R-:W-:Y:S04]  /*12110*/  STL.64 [R1+0x1268], R26 ;  /* 0x0012681a01007387 */ /* 0x010fe80000100a00 */
[----:B---3--:R0:W-:Y:S04]  /*12120*/  STL.64 [R1+0x1260], R24 ;  /* 0x0012601801007387 */ /* 0x0081e80000100a00 */
[----:B0-----:R-:W3:Y:S04]  /*12130*/  LDL.LU.64 R24, [R1+0x250] ;  /* 0x0002500001187983 */ /* 0x001ee80000300a00 */
[----:B------:R-:W3:Y:S04]  /*12140*/  LDL.LU.64 R26, [R1+0x258] ;  /* 0x00025800011a7983 */ /* 0x000ee80000300a00 */
[----:B------:R0:W-:Y:S02]  /*12150*/  STL [R1+0x1104], R0 ;  /* 0x0011040001007387 */ /* 0x0001e40000100800 */
[----:B0-----:R-:W-:-:S05]  /*12160*/  LOP3.LUT R0, R28, 0x40, RZ, 0x3c, !PT ;  /* 0x000000401c007812 */ /* 0x001fca00078e3cff */
[----:B------:R-:W0:Y:S04]  /*12170*/  LDSM.16.MT88.4 R12, [R0+UR4+0x180] ;  /* 0x00018004000c783b */ /* 0x000e280008004200 */
[----:B------:R-:W-:Y:S04]  /*12180*/  STL [R1+0x1100], R3 ;  /* 0x0011000301007387 */ /* 0x000fe80000100800 */
[----:B------:R-:W-:Y:S04]  /*12190*/  STL [R1+0x10fc], R11 ;  /* 0x0010fc0b01007387 */ /* 0x000fe80000100800 */
[----:B------:R-:W-:Y:S01]  /*121a0*/  STL [R1+0x10f8], R10 ;  /* 0x0010f80a01007387 */ /* 0x000fe20000100800 */
[----:B--2---:R-:W-:Y:S03]  /*121b0*/  HMMA.16816.F32 R16, R16, R8, R20 ;  /* 0x000000081010723c */ /* 0x004fe60000001814 */
[----:B0-----:R-:W-:Y:S04]  /*121c0*/  STL.64 [R1+0x1188], R14 ;  /* 0x0011880e01007387 */ /* 0x001fe80000100a00 */
[----:B------:R0:W-:Y:S04]  /*121d0*/  STL.64 [R1+0x1180], R12 ;  /* 0x0011800c01007387 */ /* 0x0001e80000100a00 */
[----:B0-----:R-:W2:Y:S04]  /*121e0*/  LDL.LU.64 R12, [R1+0x230] ;  /* 0x00023000010c7983 */ /* 0x001ea80000300a00 */
[----:B------:R-:W2:Y:S04]  /*121f0*/  LDL.LU.64 R14, [R1+0x238] ;  /* 0x00023800010e7983 */ /* 0x000ea80000300a00 */
[----:B------:R-:W3:Y:S04]  /*12200*/  LDL.LU.64 R22, [R1+0x1278] ;  /* 0x0012780001167983 */ /* 0x000ee80000300a00 */
[----:B------:R-:W3:Y:S04]  /*12210*/  LDL.LU.64 R20, [R1+0x1270] ;  /* 0x0012700001147983 */ /* 0x000ee80000300a00 */
[----:B------:R-:W-:Y:S04]  /*12220*/  STL.64 [R1+0x260], R16 ;  /* 0x0002601001007387 */ /* 0x000fe80000100a00 */
[----:B------:R-:W-:Y:S04]  /*12230*/  STL.64 [R1+0x268], R18 ;  /* 0x0002681201007387 */ /* 0x000fe80000100a00 */
[----:B------:R-:W0:Y:S04]  /*12240*/  LDSM.16.MT88.4 R16, [R0+UR4+0x200] ;  /* 0x000200040010783b */ /* 0x000e280008004200 */
[----:B0-----:R-:W-:Y:S04]  /*12250*/  STL.64 [R1+0x1168], R18 ;  /* 0x0011681201007387 */ /* 0x001fe80000100a00 */
[----:B------:R0:W-:Y:S04]  /*12260*/  STL.64 [R1+0x1160], R16 ;  /* 0x0011601001007387 */ /* 0x0001e80000100a00 */
[----:B0-----:R-:W4:Y:S04]  /*12270*/  LDL.LU.64 R16, [R1+0x220] ;  /* 0x0002200001107983 */ /* 0x001f280000300a00 */
[----:B------:R-:W4:Y:S01]  /*12280*/  LDL.LU.64 R18, [R1+0x228] ;  /* 0x0002280001127983 */ /* 0x000f220000300a00 */
[----:B---3--:R-:W-:-:S15]  /*12290*/  HMMA.16816.F32 R24, R20, R4, R24 ;  /* 0x000000041418723c */ /* 0x008fde0000001818 */
[----:B------:R-:W-:-:S08]  /*122a0*/  NOP ;  /* 0x0000000000007918 */ /* 0x000fd00000000000 */
[----:B------:R-:W-:Y:S04]  /*122b0*/  STL.64 [R1+0x250], R24 ;  /* 0x0002501801007387 */ /* 0x000fe80000100a00 */
[----:B------:R0:W-:Y:S04]  /*122c0*/  STL.64 [R1+0x258], R26 ;  /* 0x0002581a01007387 */ /* 0x0001e80000100a00 */
[----:B0-----:R-:W3:Y:S04]  /*122d0*/  LDL.LU.64 R26, [R1+0x1268] ;  /* 0x00126800011a7983 */ /* 0x001ee80000300a00 */
[----:B------:R-:W3:Y:S02]  /*122e0*/  LDL.LU.64 R24, [R1+0x1260] ;  /* 0x0012600001187983 */ /* 0x000ee40000300a00 */
[----:B---3--:R-:W-:Y:S02]  /*122f0*/  HMMA.16816.F32 R20, R20, R8, R24 ;  /* 0x000000081414723c */ /* 0x008fe40000001818 */
[----:B------:R-:W2:Y:S04]  /*12300*/  LDL.LU.64 R26, [R1+0x1258] ;  /* 0x00125800011a7983 */ /* 0x000ea80000300a00 */
[----:B------:R-:W2:-:S15]  /*12310*/  LDL.LU.64 R24, [R1+0x1250] ;  /* 0x0012500001187983 */ /* 0x000e9e0000300a00 */
[----:B------:R-:W-:-:S02]  /*12320*/  NOP ;  /* 0x0000000000007918 */ /* 0x000fc40000000000 */
[----:B------:R-:W-:Y:S04]  /*12330*/  STL.64 [R1+0x240], R20 ;  /* 0x0002401401007387 */ /* 0x000fe80000100a00 */
[----:B------:R0:W-:Y:S04]  /*12340*/  STL.64 [R1+0x248], R22 ;  /* 0x0002481601007387 */ /* 0x0001e80000100a00 */
[----:B0-----:R-:W3:Y:S04]  /*12350*/  LDL.LU.64 R22, [R1+0x1248] ;  /* 0x0012480001167983 */ /* 0x001ee80000300a00 */
[----:B------:R-:W3:Y:S01]  /*12360*/  LDL.LU.64 R20, [R1+0x1240] ;  /* 0x0012400001147983 */ /* 0x000ee20000300a00 */
[----:B--2---:R-:W-:-:S15]  /*12370*/  HMMA.16816.F32 R12, R24, R4, R12 ;  /* 0x00000004180c723c */ /* 0x004fde000000180c */
[----:B------:R-:W-:-:S08]  /*12380*/  NOP ;  /* 0x0000000000007918 */ /* 0x000fd00000000000 */
[----:B------:R0:W-:Y:S04]  /*12390*/  STL.64 [R1+0x230], R12 ;  /* 0x0002300c01007387 */ /* 0x0001e80000100a00 */
[----:B------:R1:W-:Y:S04]  /*123a0*/  STL.64 [R1+0x238], R14 ;  /* 0x0002380e01007387 */ /* 0x0003e80000100a00 */
[----:B0-----:R-:W2:Y:S04]  /*123b0*/  LDL.LU R12, [R1+0x50] ;  /* 0x00005000010c7983 */ /* 0x001ea80000300800 */
[----:B------:R-:W2:Y:S04]  /*123c0*/  LDL.LU R13, [R1+0x54] ;  /* 0x00005400010d7983 */ /* 0x000ea80000300800 */
[----:B-1----:R-:W3:Y:S04]  /*123d0*/  LDL.LU R14, [R1+0x58] ;  /* 0x00005800010e7983 */ /* 0x002ee80000300800 */
[----:B------:R-:W3:Y:S01]  /*123e0*/  LDL.LU R15, [R1+0x5c] ;  /* 0x00005c00010f7983 */ /* 0x000ee20000300800 */
[----:B----4-:R-:W-:Y:S07]  /*123f0*/  HMMA.16816.F32 R16, R24, R8, R16 ;  /* 0x000000081810723c */ /* 0x010fee0000001810 */
[----:B------:R-:W-:-:S02]  /*12400*/  IMAD.MOV.U32 R24, RZ, RZ, R2 ;  /* 0x000000ffff187224 */ /* 0x000fc400078e0002 */
[----:B------:R-:W-:Y:S02]  /*12410*/  IMAD.MOV.U32 R26, RZ, RZ, R7 ;  /* 0x000000ffff1a7224 */ /* 0x000fe400078e0007 */
[----:B------:R-:W-:Y:S02]  /*12420*/  IMAD.MOV.U32 R27, RZ, RZ, R29 ;  /* 0x000000ffff1b7224 */ /* 0x000fe400078e001d */
[----:B------:R-:W-:Y:S01]  /*12430*/  IMAD.MOV.U32 R25, RZ, RZ, R6 ;  /* 0x000000ffff197224 */ /* 0x000fe200078e0006 */
[----:B---3--:R-:W-:Y:S04]  /*12440*/  STL.64 [R1+0x1210], R14 ;  /* 0x0012100e01007387 */ /* 0x008fe80000100a00 */
[----:B--2---:R0:W-:Y:S04]  /*12450*/  STL.64 [R1+0x1208], R12 ;  /* 0x0012080c01007387 */ /* 0x0041e80000100a00 */
[----:B0-----:R-:W2:Y:S04]  /*12460*/  LDL.LU R12, [R1+0x60] ;  /* 0x00006000010c7983 */ /* 0x001ea80000300800 */
[----:B------:R-:W2:Y:S04]  /*12470*/  LDL.LU R13, [R1+0x64] ;  /* 0x00006400010d7983 */ /* 0x000ea80000300800 */
[----:B------:R-:W2:Y:S04]  /*12480*/  LDL.LU R14, [R1+0x68] ;  /* 0x00006800010e7983 */ /* 0x000ea80000300800 */
[----:B------:R-:W2:Y:S04]  /*12490*/  LDL.LU R15, [R1+0x6c] ;  /* 0x00006c00010f7983 */ /* 0x000ea80000300800 */
[----:B------:R0:W-:Y:S04]  /*124a0*/  STL.64 [R1+0x1228], R8 ;  /* 0x0012280801007387 */ /* 0x0001e80000100a00 */
[----:B0-----:R-:W2:Y:S04]  /*124b0*/  LDL.LU.64 R8, [R1+0x210] ;  /* 0x0002100001087983 */ /* 0x001ea80000300a00 */
[----:B------:R-:W-:Y:S04]  /*124c0*/  STL.64 [R1+0x220], R16 ;  /* 0x0002201001007387 */ /* 0x000fe80000100a00 */
[----:B------:R-:W-:Y:S04]  /*124d0*/  STL.64 [R1+0x228], R18 ;  /* 0x0002281201007387 */ /* 0x000fe80000100a00 */
[----:B------:R-:W2:Y:S04]  /*124e0*/  LDL.LU.64 R10, [R1+0x218] ;  /* 0x00021800010a7983 */ /* 0x000ea80000300a00 */
[----:B------:R-:W3:Y:S04]  /*124f0*/  LDL.LU R2, [R1+0x123c] ;  /* 0x00123c0001027983 */ /* 0x000ee80000300800 */
[----:B------:R-:W4:Y:S04]  /*12500*/  LDL.LU R6, [R1+0x1238] ;  /* 0x0012380001067983 */ /* 0x000f280000300800 */
[----:B------:R-:W3:Y:S04]  /*12510*/  LDL.LU R7, [R1+0x1234] ;  /* 0x0012340001077983 */ /* 0x000ee80000300800 */
[----:B------:R-:W3:Y:S04]  /*12520*/  LDL.LU R29, [R1+0x1230] ;  /* 0x00123000011d7983 */ /* 0x000ee80000300800 */
[----:B------:R-:W-:Y:S04]  /*12530*/  STL.64 [R1+0x11d8], R26 ;  /* 0x0011d81a01007387 */ /* 0x000fe80000100a00 */
[----:B------:R0:W-:Y:S04]  /*12540*/  STL.64 [R1+0x11d0], R24 ;  /* 0x0011d01801007387 */ /* 0x0001e80000100a00 */
[----:B0-----:R-:W4:Y:S04]  /*12550*/  LDL.LU.64 R24, [R1+0x1e0] ;  /* 0x0001e00001187983 */ /* 0x001f280000300a00 */
[----:B------:R-:W3:Y:S01]  /*12560*/  LDL.LU.64 R26, [R1+0x1e8] ;  /* 0x0001e800011a7983 */ /* 0x000ee20000300a00 */
[----:B------:R-:W-:-:S02]  /*12570*/  IMAD.MOV.U32 R16, RZ, RZ, R23 ;  /* 0x000000ffff107224 */ /* 0x000fc400078e0017 */
[----:B------:R-:W-:Y:S02]  /*12580*/  IMAD.MOV.U32 R17, RZ, RZ, R22 ;  /* 0x000000ffff117224 */ /* 0x000fe400078e0016 */
[----:B------:R-:W-:Y:S02]  /*12590*/  IMAD.MOV.U32 R18, RZ, RZ, R21 ;  /* 0x000000ffff127224 */ /* 0x000fe400078e0015 */
[----:B------:R-:W-:Y:S02]  /*125a0*/  IMAD.MOV.U32 R19, RZ, RZ, R20 ;  /* 0x000000ffff137224 */ /* 0x000fe400078e0014 */
[----:B------:R-:W0:Y:S01]  /*125b0*/  LDSM.16.MT88.4 R20, [R0+UR4+0x280] ;  /* 0x000280040014783b */ /* 0x000e220008004200 */
[----:B--2---:R-:W-:Y:S03]  /*125c0*/  HMMA.16816.F32 R8, R12, R4, R8 ;  /* 0x000000040c08723c */ /* 0x004fe60000001808 */
[----:B---3--:R-:W-:Y:S04]  /*125d0*/  STL.64 [R1+0x1220], R26 ;  /* 0x0012201a01007387 */ /* 0x008fe80000100a00 */
[----:B----4-:R1:W-:Y:S04]  /*125e0*/  STL.64 [R1+0x1218], R24 ;  /* 0x0012181801007387 */ /* 0x0103e80000100a00 */
[----:B-1----:R-:W2:Y:S04]  /*125f0*/  LDL.LU.64 R24, [R1+0x200] ;  /* 0x0002000001187983 */ /* 0x002ea80000300a00 */
[----:B------:R-:W2:Y:S04]  /*12600*/  LDL.LU.64 R26, [R1+0x208] ;  /* 0x00020800011a7983 */ /* 0x000ea80000300a00 */
[----:B------:R1:W-:Y:S04]  /*12610*/  STL.64 [R1+0x11e8], R18 ;  /* 0x0011e81201007387 */ /* 0x0003e80000100a00 */
[----:B------:R3:W-:Y:S04]  /*12620*/  STL.64 [R1+0x11e0], R16 ;  /* 0x0011e01001007387 */ /* 0x0007e80000100a00 */
[----:B0-----:R-:W-:Y:S04]  /*12630*/  STL.64 [R1+0x1178], R22 ;  /* 0x0011781601007387 */ /* 0x001fe80000100a00 */
[----:B------:R0:W-:Y:S01]  /*12640*/  STL.64 [R1+0x1170], R20 ;  /* 0x0011701401007387 */ /* 0x0001e20000100a00 */
[----:B-1----:R-:W-:-:S02]  /*12650*/  IMAD.MOV.U32 R18, RZ, RZ, R6 ;  /* 0x000000ffff127224 */ /* 0x002fc400078e0006 */
[----:B---3--:R-:W-:Y:S02]  /*12660*/  IMAD.MOV.U32 R17, RZ, RZ, R7 ;  /* 0x000000ffff117224 */ /* 0x008fe400078e0007 */
[----:B------:R-:W-:Y:S01]  /*12670*/  IMAD.MOV.U32 R6, RZ, RZ, R8 ;  /* 0x000000ffff067224 */ /* 0x000fe200078e0008 */
[----:B0-----:R-:W3:Y:S04]  /*12680*/  LDL.LU.64 R20, [R1+0x1f0] ;  /* 0x0001f00001147983 */ /* 0x001ee80000300a00 */
[----:B------:R-:W3:Y:S01]  /*12690*/  LDL.LU.64 R22, [R1+0x1f8] ;  /* 0x0001f80001167983 */ /* 0x000ee20000300a00 */
[----:B------:R-:W-:-:S03]  /*126a0*/  IMAD.MOV.U32 R7, RZ, RZ, R9 ;  /* 0x000000ffff077224 */ /* 0x000fc600078e0009 */
[----:B------:R-:W2:Y:S01]  /*126b0*/  LDL.LU.64 R8, [R1+0x1228] ;  /* 0x0012280001087983 */ /* 0x000ea20000300a00 */
[----:B------:R-:W-:Y:S02]  /*126c0*/  IMAD.MOV.U32 R19, RZ, RZ, R2 ;  /* 0x000000ffff137224 */ /* 0x000fe400078e0002 */
[----:B------:R-:W-:Y:S02]  /*126d0*/  IMAD.MOV.U32 R16, RZ, RZ, R29 ;  /* 0x000000ffff107224 */ /* 0x000fe400078e001d */
[----:B------:R-:W-:Y:S02]  /*126e0*/  IMAD.MOV.U32 R2, RZ, RZ, R11 ;  /* 0x000000ffff027224 */ /* 0x000fe400078e000b */
[----:B------:R-:W-:-:S03]  /*126f0*/  IMAD.MOV.U32 R29, RZ, RZ, R10 ;  /* 0x000000ffff1d7224 */ /* 0x000fc600078e000a */
[----:B------:R-:W-:Y:S04]  /*12700*/  STL [R1+0x1114], R2 ;  /* 0x0011140201007387 */ /* 0x000fe80000100800 */
[----:B------:R-:W-:Y:S04]  /*12710*/  STL [R1+0x1110], R29 ;  /* 0x0011101d01007387 */ /* 0x000fe80000100800 */
[----:B------:R-:W-:Y:S04]  /*12720*/  STL [R1+0x110c], R7 ;  /* 0x00110c0701007387 */ /* 0x000fe80000100800 */
[----:B------:R-:W-:Y:S01]  /*12730*/  STL [R1+0x1108], R6 ;  /* 0x0011080601007387 */ /* 0x000fe20000100800 */
[----:B--2---:R-:W-:Y:S03]  /*12740*/  HMMA.16816.F32 R12, R12, R8, R24 ;  /* 0x000000080c0c723c */ /* 0x004fe60000001818 */
[----:B------:R-:W2:Y:S04]  /*12750*/  LDL.LU.64 R26, [R1+0x1220] ;  /* 0x00122000011a7983 */ /* 0x000ea80000300a00 */
[----:B------:R-:W2:-:S15]  /*12760*/  LDL.LU.64 R24, [R1+0x1218] ;  /* 0x0012180001187983 */ /* 0x000e9e0000300a00 */
[----:B------:R-:W-:-:S01]  /*12770*/  NOP ;  /* 0x0000000000007918 */ /* 0x000fc20000000000 */
[----:B------:R-:W-:Y:S04]  /*12780*/  STL.64 [R1+0x200], R12 ;  /* 0x0002000c01007387 */ /* 0x000fe80000100a00 */
[----:B------:R0:W-:Y:S04]  /*12790*/  STL.64 [R1+0x208], R14 ;  /* 0x0002080e01007387 */ /* 0x0001e80000100a00 */
[----:B0-----:R-:W3:Y:S04]  /*127a0*/  LDL.LU.64 R14, [R1+0x1210] ;  /* 0x00121000010e7983 */ /* 0x001ee80000300a00 */
[----:B------:R-:W3:Y:S04]  /*127b0*/  LDL.LU.64 R12, [R1+0x1208] ;  /* 0x00120800010c7983 */ /* 0x000ee80000300a00 */
[----:B------:R0:W-:Y:S01]  /*127c0*/  STL.64 [R1+0x1200], R8 ;  /* 0x0012000801007387 */ /* 0x0001e20000100a00 */
[C---:B---3--:R-:W-:Y:S06]  /*127d0*/  HMMA.16816.F32 R20, R12.reuse, R4, R20 ;  /* 0x000000040c14723c */ /* 0x048fec0000001814 */
[----:B--2---:R-:W-:-:S15]  /*127e0*/  HMMA.16816.F32 R12, R12, R8, R24 ;  /* 0x000000080c0c723c */ /* 0x004fde0000001818 */
[----:B------:R-:W-:-:S02]  /*127f0*/  NOP ;  /* 0x0000000000007918 */ /* 0x000fc40000000000 */
[----:B------:R-:W-:Y:S04]  /*12800*/  STL.64 [R1+0x1f0], R20 ;  /* 0x0001f01401007387 */ /* 0x000fe80000100a00 */
[----:B------:R-:W-:Y:S04]  /*12810*/  STL.64 [R1+0x1f8], R22 ;  /* 0x0001f81601007387 */ /* 0x000fe80000100a00 */
[----:B0-----:R-:W2:Y:S04]  /*12820*/  LDL.LU.64 R8, [R1+0x1d0] ;  /* 0x0001d00001087983 */ /* 0x001ea80000300a00 */
[----:B------:R-:W-:Y:S04]  /*12830*/  STL.64 [R1+0x1e0], R12 ;  /* 0x0001e00c01007387 */ /* 0x000fe80000100a00 */
[----:B------:R-:W-:Y:S04]  /*12840*/  STL.64 [R1+0x1e8], R14 ;  /* 0x0001e80e01007387 */ /* 0x000fe80000100a00 */
[----:B------:R-:W2:Y:S04]  /*12850*/  LDL.LU.64 R10, [R1+0x1d8] ;  /* 0x0001d800010a7983 */ /* 0x000ea80000300a00 */
[----:B------:R-:W3:Y:S04]  /*12860*/  LDL.LU.64 R24, [R1+0x1c0] ;  /* 0x0001c00001187983 */ /* 0x000ee80000300a00 */
[----:B------:R-:W4:Y:S04]  /*12870*/  LDL.LU.64 R26, [R1+0x1c8] ;  /* 0x0001c800011a7983 */ /* 0x000f280000300a00 */
[----:B----4-:R-:W-:Y:S04]  /*12880*/  STL.64 [R1+0x11f8], R26 ;  /* 0x0011f81a01007387 */ /* 0x010fe80000100a00 */
[----:B---3--:R0:W-:Y:S04]  /*12890*/  STL.64 [R1+0x11f0], R24 ;  /* 0x0011f01801007387 */ /* 0x0081e80000100a00 */
[----:B0-----:R-:W3:Y:S04]  /*128a0*/  LDL.LU.64 R24, [R1+0x1b0] ;  /* 0x0001b00001187983 */ /* 0x001ee80000300a00 */
[----:B------:R-:W3:Y:S04]  /*128b0*/  LDL.LU.64 R26, [R1+0x1b8] ;  /* 0x0001b800011a7983 */ /* 0x000ee80000300a00 */
[----:B------:R-:W4:Y:S04]  /*128c0*/  LDL.LU.64 R20, [R1+0x1a0] ;  /* 0x0001a00001147983 */ /* 0x000f280000300a00 */
[----:B------:R-:W4:Y:S04]  /*128d0*/  LDL.LU.64 R22, [R1+0x1a8] ;  /* 0x0001a80001167983 */ /* 0x000f280000300a00 */
[----:B------:R-:W2:Y:S04]  /*128e0*/  LDL.LU.64 R12, [R1+0xc0] ;  /* 0x0000c000010c7983 */ /* 0x000ea80000300a00 */
[----:B------:R-:W3:Y:S04]  /*128f0*/  LDL.LU.64 R14, [R1+0xc8] ;  /* 0x0000c800010e7983 */ /* 0x000ee80000300a00 */
[----:B---3--:R-:W-:Y:S04]  /*12900*/  STL.64 [R1+0x1198], R14 ;  /* 0x0011980e01007387 */ /* 0x008fe80000100a00 */
[----:B--2---:R0:W-:Y:S04]  /*12910*/  STL.64 [R1+0x1190], R12 ;  /* 0x0011900c01007387 */ /* 0x0041e80000100a00 */
[----:B0-----:R-:W2:Y:S04]  /*12920*/  LDL.LU.64 R12, [R1+0x170] ;  /* 0x00017000010c7983 */ /* 0x001ea80000300a00 */
[----:B------:R-:W3:Y:S01]  /*12930*/  LDL.LU.64 R14, [R1+0x178] ;  /* 0x00017800010e7983 */ /* 0x000ee20000300a00 */
[C---:B------:R-:W-:Y:S03]  /*12940*/  HMMA.16816.F32 R8, R16.reuse, R4, R8 ;  /* 0x000000041008723c */ /* 0x040fe60000001808 */
[----:B---3--:R-:W-:Y:S04]  /*12950*/  STL.64 [R1+0x11b8], R14 ;  /* 0x0011b80e01007387 */ /* 0x008fe80000100a00 */
[----:B--2---:R0:W-:Y:S04]  /*12960*/  STL.64 [R1+0x11b0], R12 ;  /* 0x0011b00c01007387 */ /* 0x0041e80000100a00 */
[----:B0-----:R-:W2:Y:S04]  /*12970*/  LDL.LU.64 R12, [R1+0x180] ;  /* 0x00018000010c7983 */ /* 0x001ea80000300a00 */
[----:B------:R-:W3:Y:S04]  /*12980*/  LDL.LU.64 R14, [R1+0x188] ;  /* 0x00018800010e7983 */ /* 0x000ee80000300a00 */
[----:B---3--:R-:W-:Y:S04]  /*12990*/  STL.64 [R1+0x11c8], R14 ;  /* 0x0011c80e01007387 */ /* 0x008fe80000100a00 */
[----:B--2---:R0:W-:Y:S04]  /*129a0*/  STL.64 [R1+0x11c0], R12 ;  /* 0x0011c00c01007387 */ /* 0x0041e80000100a00 */
[----:B0-----:R-:W2:Y:S04]  /*129b0*/  LDL.LU.64 R12, [R1+0x190] ;  /* 0x00019000010c7983 */ /* 0x001ea80000300a00 */
[----:B------:R-:W2:Y:S04]  /*129c0*/  LDL.LU.64 R14, [R1+0x198] ;  /* 0x00019800010e7983 */ /* 0x000ea80000300a00 */
[----:B------:R0:W-:Y:S04]  /*129d0*/  STL.64 [R1+0x1d0], R8 ;  /* 0x0001d00801007387 */ /* 0x0001e80000100a00 */
[----:B------:R-:W-:Y:S04]  /*129e0*/  STL.64 [R1+0x1d8], R10 ;  /* 0x0001d80a01007387 */ /* 0x000fe80000100a00 */
[----:B0-----:R-:W3:Y:S02]  /*129f0*/  LDL.LU.64 R8, [R1+0x1200] ;  /* 0x0012000001087983 */ /* 0x001ee40000300a00 */
[----:B---3--:R-:W-:Y:S02]  /*12a00*/  HMMA.16816.F32 R16, R16, R8, R24 ;  /* 0x000000081010723c */ /* 0x008fe40000001818 */
[----:B------:R-:W3:Y:S04]  /*12a10*/  LDL.LU.64 R26, [R1+0x11f8] ;  /* 0x0011f800011a7983 */ /* 0x000ee80000300a00 */
[----:B------:R-:W3:-:S15]  /*12a20*/  LDL.LU.64 R24, [R1+0x11f0] ;  /* 0x0011f00001187983 */ /* 0x000ede0000300a00 */
[----:B------:R-:W-:-:S02]  /*12a30*/  NOP ;  /* 0x0000000000007918 */ /* 0x000fc40000000000 */
[----:B------:R-:W-:Y:S04]  /*12a40*/  STL.64 [R1+0x1b0], R16 ;  /* 0x0001b01001007387 */ /* 0x000fe80000100a00 */
[----:B------:R-:W-:Y:S04]  /*12a50*/  STL.64 [R1+0x1b8], R18 ;  /* 0x0001b81201007387 */ /* 0x000fe80000100a00 */
[----:B------:R-:W0:Y:S02]  /*12a60*/  LDSM.16.MT88.4 R16, [R0+UR4+0x300] ;  /* 0x000300040010783b */ /* 0x000e240008004200 */
[----:B0-----:R-:W-:-:S02]  /*12a70*/  IMAD.MOV.U32 R6, RZ, RZ, R18 ;  /* 0x000000ffff067224 */ /* 0x001fc400078e0012 */
[----:B------:R-:W-:Y:S02]  /*12a80*/  IMAD.MOV.U32 R2, RZ, RZ, R19 ;  /* 0x000000ffff027224 */ /* 0x000fe400078e0013 */
[----:B------:R-:W-:Y:S02]  /*12a90*/  IMAD.MOV.U32 R29, RZ, RZ, R16 ;  /* 0x000000ffff1d7224 */ /* 0x000fe400078e0010 */
[----:B------:R-:W-:Y:S01]  /*12aa0*/  IMAD.MOV.U32 R7, RZ, RZ, R17 ;  /* 0x000000ffff077224 */ /* 0x000fe200078e0011 */
[----:B------:R-:W3:Y:S04]  /*12ab0*/  LDL.LU.64 R18, [R1+0x11e8] ;  /* 0x0011e80001127983 */ /* 0x000ee80000300a00 */
[----:B------:R-:W3:Y:S02]  /*12ac0*/  LDL.LU.64 R16, [R1+0x11e0] ;  /* 0x0011e00001107983 */ /* 0x000ee40000300a00 */
[----:B---3--:R-:W-:-:S15]  /*12ad0*/  HMMA.16816.F32 R24, R16, R4, R24 ;  /* 0x000000041018723c */ /* 0x008fde0000001818 */
[----:B------:R-:W-:-:S08]  /*12ae0*/  NOP ;  /* 0x0000000000007918 */ /* 0x000fd00000000000 */
[----:B------:R-:W-:Y:S04]  /*12af0*/  STL.64 [R1+0x1c0], R24 ;  /* 0x0001c01801007387 */ /* 0x000fe80000100a00 */
[----:B------:R0:W-:Y:S04]  /*12b00*/  STL.64 [R1+0x1c8], R26 ;  /* 0x0001c81a01007387 */ /* 0x0001e80000100a00 */
[----:B0-----:R-:W2:Y:S04]  /*12b10*/  LDL.LU.64 R26, [R1+0x11d8] ;  /* 0x0011d800011a7983 */ /* 0x001ea80000300a00 */
[----:B------:R-:W2:Y:S01]  /*12b20*/  LDL.LU.64 R24, [R1+0x11d0] ;  /* 0x0011d00001187983 */ /* 0x000ea20000300a00 */
[----:B----4-:R-:W-:Y:S03]  /*12b30*/  HMMA.16816.F32 R16, R16, R8, R20 ;  /* 0x000000081010723c */ /* 0x010fe60000001814 */
[----:B------:R-:W3:Y:S04]  /*12b40*/  LDL.LU.64 R20, [R1+0x150] ;  /* 0x0001500001147983 */ /* 0x000ee80000300a00 */
[----:B------:R-:W3:-:S15]  /*12b50*/  LDL.LU.64 R22, [R1+0x158] ;  /* 0x0001580001167983 */ /* 0x000ede0000300a00 */
[----:B------:R-:W-:-:S01]  /*12b60*/  NOP ;  /* 0x0000000000007918 */ /* 0x000fc20000000000 */
[----:B------:R0:W-:Y:S04]  /*12b70*/  STL.64 [R1+0x1a0], R16 ;  /* 0x0001a01001007387 */ /* 0x0001e80000100a00 */
[----:B------:R1:W-:Y:S04]  /*12b80*/  STL.64 [R1+0x1a8], R18 ;  /* 0x0001a81201007387 */ /* 0x0003e80000100a00 */
[----:B0-----:R-:W4:Y:S04]  /*12b90*/  LDL.LU.64 R16, [R1+0xb0] ;  /* 0x0000b00001107983 */ /* 0x001f280000300a00 */
[----:B-1----:R-:W4:Y:S01]  /*12ba0*/  LDL.LU.64 R18, [R1+0xb8] ;  /* 0x0000b80001127983 */ /* 0x002f220000300a00 */
[----:B--2---:R-:W-:-:S15]  /*12bb0*/  HMMA.16816.F32 R12, R24, R4, R12 ;  /* 0x00000004180c723c */ /* 0x004fde000000180c */
[----:B------:R-:W-:-:S08]  /*12bc0*/  NOP ;  /* 0x0000000000007918 */ /* 0x000fd00000000000 */
[----:B------:R-:W-:Y:S04]  /*12bd0*/  STL.64 [R1+0x190], R12 ;  /* 0x0001900c01007387 */ /* 0x000fe80000100a00 */
[----:B------:R0:W-:Y:S04]  /*12be0*/  STL.64 [R1+0x198], R14 ;  /* 0x0001980e01007387 */ /* 0x0001e80000100a00 */
[----:B0-----:R-:W2:Y:S04]  /*12bf0*/  LDL.LU.64 R14, [R1+0x11c8] ;  /* 0x0011c800010e7983 */ /* 0x001ea80000300a00 */
[----:B------:R-:W2:Y:S02]  /*12c00*/  LDL.LU.64 R12, [R1+0x11c0] ;  /* 0x0011c000010c7983 */ /* 0x000ea40000300a00 */
[----:B--2---:R-:W-:Y:S02]  /*12c10*/  HMMA.16816.F32 R24, R24, R8, R12 ;  /* 0x000000081818723c */ /* 0x004fe4000000180c */
[----:B------:R-:W2:Y:S04]  /*12c20*/  LDL.LU.64 R14, [R1+0x11b8] ;  /* 0x0011b800010e7983 */ /* 0x000ea80000300a00 */
[----:B------:R-:W2:-:S15]  /*12c30*/  LDL.LU.64 R12, [R1+0x11b0] ;  /* 0x0011b000010c7983 */ /* 0x000e9e0000300a00 */
[----:B------:R-:W-:-:S02]  /*12c40*/  NOP ;  /* 0x0000000000007918 */ /* 0x000fc40000000000 */
[----:B------:R-:W-:Y:S04]  /*12c50*/  STL.64 [R1+0x180], R24 ;  /* 0x0001801801007387 */ /* 0x000fe80000100a00 */
[----:B------:R0:W-:Y:S04]  /*12c60*/  STL.64 [R1+0x188], R26 ;  /* 0x0001881a01007387 */ /* 0x0001e80000100a00 */
[----:B0-----:R-:W2:Y:S04]  /*12c70*/  LDL.LU.64 R26, [R1+0x11a8] ;  /* 0x0011a800011a7983 */ /* 0x001ea80000300a00 */
[----:B------:R-:W2:Y:S02]  /*12c80*/  LDL.LU.64 R24, [R1+0x11a0] ;  /* 0x0011a00001187983 */ /* 0x000ea40000300a00 */
        /* <DEDUP_REMOVED lines=16> */
[----:B------:R-:W-:Y:S02]  /*12d90*/  IMAD.MOV.U32 R3, RZ, RZ, R25 ;  /* 0x000000ffff037224 */ /* 0x000fe400078e0019 */
[----:B------:R-:W2:Y:S04]  /*12da0*/  LDL.LU.64 R24, [R1+0xa0] ;  /* 0x0000a00001187983 */ /* 0x000ea80000300a00 */
[----:B------:R-:W2:Y:S04]  /*12db0*/  LDL.LU.64 R26, [R1+0xa8] ;  /* 0x0000a800011a7983 */ /* 0x000ea80000300a00 */
[----:B------:R-:W-:Y:S04]  /*12dc0*/  STL [R1+0x1124], R10 ;  /* 0x0011240a01007387 */ /* 0x000fe80000100800 */
[----:B------:R-:W-:Y:S04]  /*12dd0*/  STL [R1+0x1120], R11 ;  /* 0x0011200b01007387 */ /* 0x000fe80000100800 */
[----:B------:R-:W-:Y:S04]  /*12de0*/  STL [R1+0x111c], R3 ;  /* 0x00111c0301007387 */ /* 0x000fe80000100800 */
[----:B------:R-:W-:Y:S01]  /*12df0*/  STL [R1+0x1118], R0 ;  /* 0x0011180001007387 */ /* 0x000fe20000100800 */
[C---:B---3--:R-:W-:Y:S06]  /*12e00*/  HMMA.16816.F32 R20, R12.reuse, R4, R20 ;  /* 0x000000040c14723c */ /* 0x048fec0000001814 */
[----:B----4-:R-:W-:-:S15]  /*12e10*/  HMMA.16816.F32 R12, R12, R8, R16 ;  /* 0x000000080c0c723c */ /* 0x010fde0000001810 */
[----:B------:R-:W-:-:S02]  /*12e20*/  NOP ;  /* 0x0000000000007918 */ /* 0x000fc40000000000 */
[----:B------:R-:W-:Y:S04]  /*12e30*/  STL.64 [R1+0x150], R20 ;  /* 0x0001501401007387 */ /* 0x000fe80000100a00 */
[----:B------:R0:W-:Y:S04]  /*12e40*/  STL.64 [R1+0x158], R22 ;  /* 0x0001581601007387 */ /* 0x0001e80000100a00 */
[----:B0-----:R-:W3:Y:S04]  /*12e50*/  LDL.LU.64 R22, [R1+0x1178] ;  /* 0x0011780001167983 */ /* 0x001ee80000300a00 */
[----:B------:R-:W3:Y:S04]  /*12e60*/  LDL.LU.64 R20, [R1+0x1170] ;  /* 0x0011700001147983 */ /* 0x000ee80000300a00 */
[----:B------:R-:W4:Y:S04]  /*12e70*/  LDL.LU.64 R18, [R1+0x1168] ;  /* 0x0011680001127983 */ /* 0x000f280000300a00 */
[----:B------:R-:W4:Y:S04]  /*12e80*/  LDL.LU.64 R16, [R1+0x1160] ;  /* 0x0011600001107983 */ /* 0x000f280000300a00 */
[----:B------:R0:W-:Y:S04]  /*12e90*/  STL.64 [R1+0x140], R12 ;  /* 0x0001400c01007387 */ /* 0x0001e80000100a00 */
[----:B------:R1:W-:Y:S04]  /*12ea0*/  STL.64 [R1+0x148], R14 ;  /* 0x0001480e01007387 */ /* 0x0003e80000100a00 */
[----:B0-----:R-:W4:Y:S04]  /*12eb0*/  LDL.LU.64 R12, [R1+0x130] ;  /* 0x00013000010c7983 */ /* 0x001f280000300a00 */
[----:B-1----:R-:W4:Y:S02]  /*12ec0*/  LDL.LU.64 R14, [R1+0x138] ;  /* 0x00013800010e7983 */ /* 0x002f240000300a00 */
[----:B----4-:R-:W-:-:S15]  /*12ed0*/  HMMA.16816.F32 R12, R16, R4, R12 ;  /* 0x00000004100c723c */ /* 0x010fde000000180c */
[----:B------:R-:W-:-:S08]  /*12ee0*/  NOP ;  /* 0x0000000000007918 */ /* 0x000fd00000000000 */
[----:B------:R0:W-:Y:S04]  /*12ef0*/  STL.64 [R1+0x130], R12 ;  /* 0x0001300c01007387 */ /* 0x0001e80000100a00 */
[----:B------:R1:W-:Y:S01]  /*12f00*/  STL.64 [R1+0x138], R14 ;  /* 0x0001380e01007387 */ /* 0x0003e20000100a00 */
[----:B0-----:R-:W-:Y:S02]  /*12f10*/  IMAD.MOV.U32 R12, RZ, RZ, R29 ;  /* 0x000000ffff0c7224 */ /* 0x001fe400078e001d */
[----:B-1----:R-:W-:Y:S02]  /*12f20*/  IMAD.MOV.U32 R14, RZ, RZ, R6 ;  /* 0x000000ffff0e7224 */ /* 0x002fe400078e0006 */
[----:B------:R-:W-:Y:S02]  /*12f30*/  IMAD.MOV.U32 R15, RZ, RZ, R2 ;  /* 0x000000ffff0f7224 */ /* 0x000fe400078e0002 */
[----:B------:R-:W-:-:S03]  /*12f40*/  IMAD.MOV.U32 R13, RZ, RZ, R7 ;  /* 0x000000ffff0d7224 */ /* 0x000fc600078e0007 */
[----:B------:R-:W-:Y:S04]  /*12f50*/  STL.64 [R1+0x1150], R14 ;  /* 0x0011500e01007387 */ /* 0x000fe80000100a00 */
[----:B------:R-:W-:Y:S04]  /*12f60*/  STL.64 [R1+0x1148], R12 ;  /* 0x0011480c01007387 */ /* 0x000fe80000100a00 */
[----:B------:R-:W0:Y:S04]  /*12f70*/  LDSM.16.MT88.4 R12, [R28+UR4+0x4000] ;  /* 0x004000041c0c783b */ /* 0x000e280008004200 */
[----:B------:R1:W-:Y:S01]  /*12f80*/  STL.64 [R1+0x1158], R8 ;  /* 0x0011580801007387 */ /* 0x0003e20000100a00 */
[----:B0-----:R-:W-:-:S02]  /*12f90*/  IMAD.MOV.U32 R2, RZ, RZ, R12 ;  /* 0x000000ffff027224 */ /* 0x001fc400078e000c */
[----:B------:R-:W-:Y:S02]  /*12fa0*/  IMAD.MOV.U32 R29, RZ, RZ, R13 ;  /* 0x000000ffff1d7224 */ /* 0x000fe400078e000d */
[----:B------:R-:W-:Y:S02]  /*12fb0*/  IMAD.MOV.U32 R7, RZ, RZ, R14 ;  /* 0x000000ffff077224 */ /* 0x000fe400078e000e */
[----:B------:R-:W-:Y:S02]  /*12fc0*/  IMAD.MOV.U32 R6, RZ, RZ, R15 ;  /* 0x000000ffff067224 */ /* 0x000fe400078e000f */
[----:B--2---:R-:W-:Y:S01]  /*12fd0*/  HMMA.16816.F32 R12, R16, R8, R24 ;  /* 0x00000008100c723c */ /* 0x004fe20000001818 */
[----:B-1----:R-:W3:Y:S04]  /*12fe0*/  LDL.LU.64 R8, [R1+0x110] ;  /* 0x0001100001087983 */ /* 0x002ee80000300a00 */
[----:B------:R-:W0:-:S15]  /*12ff0*/  LDSM.16.MT88.4 R24, [R28+UR4+0x4080] ;  /* 0x004080041c18783b */ /* 0x000e1e0008004200 */
[----:B------:R-:W-:-:S03]  /*13000*/  NOP ;  /* 0x0000000000007918 */ /* 0x000fc60000000000 */
[----:B------:R1:W-:Y:S04]  /*13010*/  STL.64 [R1+0x120], R12 ;  /* 0x0001200c01007387 */ /* 0x0003e80000100a00 */
[----:B------:R2:W-:Y:S04]  /*13020*/  STL.64 [R1+0x128], R14 ;  /* 0x0001280e01007387 */ /* 0x0005e80000100a00 */
[----:B------:R-:W3:Y:S04]  /*13030*/  LDL.LU.64 R10, [R1+0x118] ;  /* 0x00011800010a7983 */ /* 0x000ee80000300a00 */
[----:B-1----:R-:W4:Y:S04]  /*13040*/  LDL.LU.64 R12, [R1+0x100] ;  /* 0x00010000010c7983 */ /* 0x002f280000300a00 */
[----:B--2---:R-:W4:Y:S04]  /*13050*/  LDL.LU.64 R14, [R1+0x108] ;  /* 0x00010800010e7983 */ /* 0x004f280000300a00 */
[----:B------:R-:W2:Y:S04]  /*13060*/  LDL R19, [R1+0xe34] ;  /* 0x000e340001137983 */ /* 0x000ea80000100800 */
[----:B0-----:R-:W-:Y:S04]  /*13070*/  STL.64 [R1+0x10a0], R26 ;  /* 0x0010a01a01007387 */ /* 0x001fe80000100a00 */
[----:B------:R3:W-:Y:S02]  /*13080*/  STL.64 [R1+0x1098], R24 ;  /* 0x0010981801007387 */ /* 0x0007e40000100a00 */
[----:B---3--:R-:W-:Y:S02]  /*13090*/  HMMA.16816.F32 R24, R20, R4, R8 ;  /* 0x000000041418723c */ /* 0x008fe40000001808 */
[----:B------:R-:W0:-:S15]  /*130a0*/  LDSM.16.MT88.4 R8, [R28+UR4+0x4100] ;  /* 0x004100041c08783b */ /* 0x000e1e0008004200 */
[----:B------:R-:W-:-:S06]  /*130b0*/  NOP ;  /* 0x0000000000007918 */ /* 0x000fcc0000000000 */
[----:B------:R-:W-:Y:S04]  /*130c0*/  STL.64 [R1+0x110], R24 ;  /* 0x0001101801007387 */ /* 0x000fe80000100a00 */
[----:B------:R0:W-:Y:S02]  /*130d0*/  STL.64 [R1+0x118], R26 ;  /* 0x0001181a01007387 */ /* 0x0001e40000100a00 */
[----:B0-----:R-:W-:Y:S02]  /*130e0*/  IMAD.MOV.U32 R27, RZ, RZ, R8 ;  /* 0x000000ffff1b7224 */ /* 0x001fe400078e0008 */
[----:B------:R-:W-:Y:S02]  /*130f0*/  IMAD.MOV.U32 R26, RZ, RZ, R9 ;  /* 0x000000ffff1a7224 */ /* 0x000fe400078e0009 */
[----:B------:R-:W4:Y:S01]  /*13100*/  LDL.LU.64 R8, [R1+0x1158] ;  /* 0x0011580001087983 */ /* 0x000f220000300a00 */
[----:B------:R-:W-:-:S02]  /*13110*/  IMAD.MOV.U32 R25, RZ, RZ, R10 ;  /* 0x000000ffff197224 */ /* 0x000fc400078e000a */
[----:B------:R-:W-:Y:S01]  /*13120*/  IMAD.MOV.U32 R24, RZ, RZ, R11 ;  /* 0x000000ffff187224 */ /* 0x000fe200078e000b */
[----:B------:R-:W-:Y:S04]  /*13130*/  STL.64 [R1+0x1130], R26 ;  /* 0x0011301a01007387 */ /* 0x000fe80000100a00 */
[----:B------:R-:W-:Y:S04]  /*13140*/  STL.64 [R1+0x1128], R24 ;  /* 0x0011281801007387 */ /* 0x000fe80000100a00 */
[----:B------:R-:W0:Y:S02]  /*13150*/  LDSM.16.MT88.4 R24, [R28+UR4+0x4180] ;  /* 0x004180041c18783b */ /* 0x000e240008004200 */
[----:B0-----:R-:W-:-:S02]  /*13160*/  IMAD.MOV.U32 R10, RZ, RZ, R24 ;  /* 0x000000ffff0a7224 */ /* 0x001fc400078e0018 */
[----:B------:R-:W-:Y:S02]  /*13170*/  IMAD.MOV.U32 R11, RZ, RZ, R25 ;  /* 0x000000ffff0b7224 */ /* 0x000fe400078e0019 */
[----:B------:R-:W-:Y:S02]  /*13180*/  IMAD.MOV.U32 R3, RZ, RZ, R26 ;  /* 0x000000ffff037224 */ /* 0x000fe400078e001a */
[----:B------:R-:W-:Y:S02]  /*13190*/  IMAD.MOV.U32 R0, RZ, RZ, R27 ;  /* 0x000000ffff007224 */ /* 0x000fe400078e001b */
[----:B------:R-:W0:Y:S04]  /*131a0*/  LDSM.16.MT88.4 R24, [R28+UR4+0x4200] ;  /* 0x004200041c18783b */ /* 0x000e280008004200 */
[----:B------:R-:W-:Y:S04]  /*131b0*/  STL.64 [R1+0x1140], R10 ;  /* 0x0011400a01007387 */ /* 0x000fe80000100a00 */
[----:B0-----:R-:W-:Y:S04]  /*131c0*/  STL.64 [R1+0x80], R24 ;  /* 0x0000801801007387 */ /* 0x001fe80000100a00 */
[----:B------:R-:W-:Y:S01]  /*131d0*/  STL.64 [R1+0x88], R26 ;  /* 0x0000881a01007387 */ /* 0x000fe20000100a00 */
[----:B----4-:R-:W-:Y:S06]  /*131e0*/  HMMA.16816.F32 R12, R20, R8, R12 ;  /* 0x00000008140c723c */ /* 0x010fec000000180c */
[----:B------:R0:W-:-:S15]  /*131f0*/  STL.64 [R1+0x1138], R8 ;  /* 0x0011380801007387 */ /* 0x0001de0000100a00 */
[----:B------:R-:W-:-:S02]  /*13200*/  NOP ;  /* 0x0000000000007918 */ /* 0x000fc40000000000 */
[----:B------:R-:W-:Y:S04]  /*13210*/  STL.64 [R1+0x100], R12 ;  /* 0x0001000c01007387 */ /* 0x000fe80000100a00 */
[----:B------:R-:W-:Y:S04]  /*13220*/  STL.64 [R1+0x108], R14 ;  /* 0x0001080e01007387 */ /* 0x000fe80000100a00 */
[----:B------:R-:W1:Y:S04]  /*13230*/  LDSM.16.MT88.4 R12, [R28+UR4+0x4280] ;  /* 0x004280041c0c783b */ /* 0x000e680008004200 */
[----:B0-----:R-:W3:Y:S04]  /*13240*/  LDL.LU.64 R8, [R1+0xf0] ;  /* 0x0000f00001087983 */ /* 0x001ee80000300a00 */
[----:B------:R-:W3:Y:S04]  /*13250*/  LDL.LU.64 R10, [R1+0xf8] ;  /* 0x0000f800010a7983 */ /* 0x000ee80000300a00 */
[----:B------:R-:W4:Y:S04]  /*13260*/  LDL.LU.64 R24, [R1+0xe0] ;  /* 0x0000e00001187983 */ /* 0x000f280000300a00 */
[----:B------:R-:W4:Y:S01]  /*13270*/  LDL.LU.64 R26, [R1+0xe8] ;  /* 0x0000e800011a7983 */ /* 0x000f220000300a00 */
[----:B-1----:R-:W-:-:S02]  /*13280*/  IMAD.MOV.U32 R20, RZ, RZ, R12 ;  /* 0x000000ffff147224 */ /* 0x002fc400078e000c */
[----:B------:R-:W-:Y:S02]  /*13290*/  IMAD.MOV.U32 R18, RZ, RZ, R13 ;  /* 0x000000ffff127224 */ /* 0x000fe400078e000d */
[----:B------:R-:W-:Y:S02]  /*132a0*/  IMAD.MOV.U32 R17, RZ, RZ, R14 ;  /* 0x000000ffff117224 */ /* 0x000fe400078e000e */
[----:B------:R-:W-:Y:S02]  /*132b0*/  IMAD.MOV.U32 R16, RZ, RZ, R15 ;  /* 0x000000ffff107224 */ /* 0x000fe400078e000f */
[----:B------:R-:W0:Y:S04]  /*132c0*/  LDSM.16.MT88.4 R12, [R28+UR4+0x4300] ;  /* 0x004300041c0c783b */ /* 0x000e280008004200 */
[----:B0-----:R-:W-:Y:S04]  /*132d0*/  STL.64 [R1+0x50], R12 ;  /* 0x0000500c01007387 */ /* 0x001fe80000100a00 */
[----:B------:R-:W-:Y:S04]  /*132e0*/  STL.64 [R1+0x58], R14 ;  /* 0x0000580e01007387 */ /* 0x000fe80000100a00 */
[----:B------:R-:W0:Y:S04]  /*132f0*/  LDSM.16.MT88.4 R12, [R28+UR4+0x4380] ;  /* 0x004380041c0c783b */ /* 0x000e280008004200 */
[----:B0-----:R-:W-:Y:S04]  /*13300*/  STL.64 [R1+0x40], R12 ;  /* 0x0000400c01007387 */ /* 0x001fe80000100a00 */
[----:B------:R0:W-:Y:S04]  /*13310*/  STL.64 [R1+0x48], R14 ;  /* 0x0000480e01007387 */ /* 0x0001e80000100a00 */
[----:B0-----:R-:W3:Y:S04]  /*13320*/  LDL.LU.64 R14, [R1+0x1150] ;  /* 0x00115000010e7983 */ /* 0x001ee80000300a00 */
[----:B------:R-:W3:Y:S04]  /*13330*/  LDL.LU.64 R12, [R1+0x1148] ;  /* 0x00114800010c7983 */ /* 0x000ee80000300a00 */
[----:B------:R0:W-:Y:S01]  /*13340*/  STL [R1+0xe38], R28 ;  /* 0x000e381c01007387 */ /* 0x0001e20000100800 */
[----:B---3--:R-:W-:-:S15]  /*13350*/  HMMA.16816.F32 R8, R12, R4, R8 ;  /* 0x000000040c08723c */ /* 0x008fde0000001808 */
[----:B------:R-:W-:-:S08]  /*13360*/  NOP ;  /* 0x0000000000007918 */ /* 0x000fd00000000000 */
[----:B------:R-:W-:Y:S04]  /*13370*/  STL.64 [R1+0xf0], R8 ;  /* 0x0000f00801007387 */ /* 0x000fe80000100a00 */
[----:B------:R-:W-:Y:S01]  /*13380*/  STL [R1+0xf8], R10 ;  /* 0x0000f80a01007387 */ /* 0x000fe20000100800 */
[----:B0-----:R-:W-:-:S03]  /*13390*/  IMAD.MOV.U32 R28, RZ, RZ, R11 ;  /* 0x000000ffff1c7224 */ /* 0x001fc600078e000b */
[----:B--2---:R-:W0:Y:S04]  /*133a0*/  LDSM.16.MT88.4 R8, [R19+UR4+0x4000] ;  /* 0x004000041308783b */ /* 0x004e280008004200 */
[----:B------:R-:W-:Y:S04]  /*133b0*/  STL [R1+0xff0], R28 ;  /* 0x000ff01c01007387 */ /* 0x000fe80000100800 */
[----:B0-----:R-:W-:Y:S04]  /*133c0*/  STL.64 [R1+0x30], R8 ;  /* 0x0000300801007387 */ /* 0x001fe80000100a00 */
[----:B------:R-:W-:Y:S04]  /*133d0*/  STL.64 [R1+0x38], R10 ;  /* 0x0000380a01007387 */ /* 0x000fe80000100a00 */
[----:B------:R-:W0:Y:S04]  /*133e0*/  LDSM.16.MT88.4 R8, [R19+UR4+0x4080] ;  /* 0x004080041308783b */ /* 0x000e280008004200 */
[----:B0-----:R-:W-:Y:S04]  /*133f0*/  STL.64 [R1+0x20], R8 ;  /* 0x0000200801007387 */ /* 0x001fe80000100a00 */
[----:B------:R-:W-:Y:S01]  /*13400*/  STL [R1+0x28], R10 ;  /* 0x0000280a01007387 */ /* 0x000fe20000100800 */
[----:B------:R-:W-:-:S03]  /*13410*/  IMAD.MOV.U32 R28, RZ, RZ, R11 ;  /* 0x000000ffff1c7224 */ /* 0x000fc600078e000b */
[----:B------:R-:W0:Y:S04]  /*13420*/  LDSM.16.MT88.4 R8, [R19+UR4+0x4100] ;  /* 0x004100041308783b */ /* 0x000e280008004200 */
[----:B------:R-:W-:Y:S04]  /*13430*/  STL [R1+0xff4], R28 ;  /* 0x000ff41c01007387 */ /* 0x000fe80000100800 */
[----:B0-----:R-:W-:Y:S04]  /*13440*/  STL.64 [R1+0x10], R8 ;  /* 0x0000100801007387 */ /* 0x001fe80000100a00 */
[----:B------:R0:W-:Y:S04]  /*13450*/  STL.64 [R1+0x18], R10 ;  /* 0x0000180a01007387 */ /* 0x0001e80000100a00 */
[----:B0-----:R-:W2:Y:S04]  /*13460*/  LDL.LU.64 R10, [R1+0x1140] ;  /* 0x00114000010a7983 */ /* 0x001ea80000300a00 */
[----:B------:R-:W4:Y:S02]  /*13470*/  LDL.LU.64 R8, [R1+0x1138] ;  /* 0x0011380001087983 */ /* 0x000f240000300a00 */
[----:B----4-:R-:W-:Y:S02]  /*13480*/  HMMA.16816.F32 R12, R12, R8, R24 ;  /* 0x000000080c0c723c */ /* 0x010fe40000001818 */
[----:B------:R-:W3:Y:S04]  /*13490*/  LDL.LU.64 R26, [R1+0x1130] ;  /* 0x00113000011a7983 */ /* 0x000ee80000300a00 */
[----:B------:R-:W4:-:S15]  /*134a0*/  LDL.LU.64 R24, [R1+0x1128] ;  /* 0x0011280001187983 */ /* 0x000f1e0000300a00 */
[----:B------:R-:W-:-:S02]  /*134b0*/  NOP ;  /* 0x0000000000007918 */ /* 0x000fc40000000000 */
[----:B------:R-:W-:Y:S04]  /*134c0*/  STL.64 [R1+0xe0], R12 ;  /* 0x0000e00c01007387 */ /* 0x000fe80000100a00 */
[----:B------:R-:W-:Y:S04]  /*134d0*/  STL.64 [R1+0xe8], R14 ;  /* 0x0000e80e01007387 */ /* 0x000fe80000100a00 */
[----:B------:R-:W0:Y:S04]  /*134e0*/  LDSM.16.MT88.4 R12, [R19+UR4+0x4180] ;  /* 0x00418004130c783b */ /* 0x000e280008004200 */
[----:B0-----:R-:W-:Y:S04]  /*134f0*/  STL.64 [R1], R12 ;  /* 0x0000000c01007387 */ /* 0x001fe80000100a00 */
[----:B------:R-:W-:Y:S01]  /*13500*/  STL [R1+0x8], R14 ;  /* 0x0000080e01007387 */ /* 0x000fe20000100800 */
[----:B------:R-:W-:-:S03]  /*13510*/  IMAD.MOV.U32 R28, RZ, RZ, R15 ;  /* 0x000000ffff1c7224 */ /* 0x000fc600078e000f */
[----:B------:R-:W0:Y:S04]  /*13520*/  LDSM.16.MT88.4 R12, [R19+UR4+0x4200] ;  /* 0x00420004130c783b */ /* 0x000e280008004200 */
[----:B0-----:R0:W-:Y:S04]  /*13530*/  STL.64 [R1+0xee8], R14 ;  /* 0x000ee80e01007387 */ /* 0x0011e80000100a00 */
[----:B------:R1:W-:Y:S01]  /*13540*/  STL.64 [R1+0xee0], R12 ;  /* 0x000ee00c01007387 */ /* 0x0003e20000100a00 */
[----:B0-----:R-:W-:Y:S02]  /*13550*/  IMAD.MOV.U32 R14, RZ, RZ, R17 ;  /* 0x000000ffff0e7224 */ /* 0x001fe400078e0011 */
[----:B-1----:R-:W-:-:S02]  /*13560*/  IMAD.MOV.U32 R13, RZ, RZ, R18 ;  /* 0x000000ffff0d7224 */ /* 0x002fc400078e0012 */
[----:B------:R-:W-:Y:S02]  /*13570*/  IMAD.MOV.U32 R15, RZ, RZ, R16 ;  /* 0x000000ffff0f7224 */ /* 0x000fe400078e0010 */
[----:B------:R-:W0:Y:S01]  /*13580*/  LDSM.16.MT88.4 R16, [R19+UR4+0x4280] ;  /* 0x004280041310783b */ /* 0x000e220008004200 */
[----:B------:R-:W-:-:S03]  /*13590*/  IMAD.MOV.U32 R12, RZ, RZ, R20 ;  /* 0x000000ffff0c7224 */ /* 0x000fc600078e0014 */
[----:B------:R-:W-:Y:S04]  /*135a0*/  STL.64 [R1+0x1000], R14 ;  /* 0x0010000e01007387 */ /* 0x000fe80000100a00 */
[----:B------:R-:W-:Y:S04]  /*135b0*/  STL.64 [R1+0xff8], R12 ;  /* 0x000ff80c01007387 */ /* 0x000fe80000100a00 */
[----:B0-----:R-:W-:Y:S04]  /*135c0*/  STL.64 [R1+0xec8], R18 ;  /* 0x000ec81201007387 */ /* 0x001fe80000100a00 */
[----:B------:R0:W-:Y:S04]  /*135d0*/  STL.64 [R1+0xec0], R16 ;  /* 0x000ec01001007387 */ /* 0x0001e80000100a00 */
[----:B0-----:R-:W2:Y:S04]  /*135e0*/  LDL.LU R16, [R1+0x200] ;  /* 0x0002000001107983 */ /* 0x001ea80000300800 */
[----:B------:R-:W2:Y:S04]  /*135f0*/  LDL.LU R17, [R1+0x204] ;  /* 0x0002040001117983 */ /* 0x000ea80000300800 */
[----:B------:R-:W3:Y:S04]  /*13600*/  LDL.LU R18, [R1+0x208] ;  /* 0x0002080001127983 */ /* 0x000ee80000300800 */
[----:B------:R-:W3:Y:S04]  /*13610*/  LDL.LU R19, [R1+0x20c] ;  /* 0x00020c0001137983 */ /* 0x000ee80000300800 */
[----:B---3--:R-:W-:Y:S04]  /*13620*/  STL.64 [R1+0x1010], R18 ;  /* 0x0010101201007387 */ /* 0x008fe80000100a00 */
[----:B--2---:R0:W-:Y:S04]  /*13630*/  STL.64 [R1+0x1008], R16 ;  /* 0x0010081001007387 */ /* 0x0041e80000100a00 */
[----:B0-----:R-:W2:Y:S04]  /*13640*/  LDL.LU R16, [R1+0x230] ;  /* 0x0002300001107983 */ /* 0x001ea80000300800 */
[----:B------:R-:W2:Y:S04]  /*13650*/  LDL.LU R17, [R1+0x234] ;  /* 0x0002340001117983 */ /* 0x000ea80000300800 */
[----:B------:R-:W3:Y:S04]  /*13660*/  LDL.LU R18, [R1+0x238] ;  /* 0x0002380001127983 */ /* 0x000ee80000300800 */
[----:B------:R-:W3:Y:S04]  /*13670*/  LDL.LU R19, [R1+0x23c] ;  /* 0x00023c0001137983 */ /* 0x000ee80000300800 */
[----:B---3--:R0:W-:Y:S04]  /*13680*/  STL.64 [R1+0x1020], R18 ;  /* 0x0010201201007387 */ /* 0x0081e80000100a00 */
[----:B--2---:R1:W-:Y:S01]  /*13690*/  STL.64 [R1+0x1018], R16 ;  /* 0x0010181001007387 */ /* 0x0043e20000100a00 */
[----:B0-----:R-:W-:-:S02]  /*136a0*/  IMAD.MOV.U32 R18, RZ, RZ, R3 ;  /* 0x000000ffff127224 */ /* 0x001fc400078e0003 */
[----:B-1----:R-:W-:Y:S02]  /*136b0*/  IMAD.MOV.U32 R16, RZ, RZ, R10 ;  /* 0x000000ffff107224 */ /* 0x002fe400078e000a */
[----:B------:R-:W-:Y:S01]  /*136c0*/  IMAD.MOV.U32 R19, RZ, RZ, R0 ;  /* 0x000000ffff137224 */ /* 0x000fe200078e0000 */
[----:B------:R-:W2:Y:S01]  /*136d0*/  LDL.LU R10, [R1+0x1124] ;  /* 0x00112400010a7983 */ /* 0x000ea20000300800 */
[----:B------:R-:W-:-:S03]  /*136e0*/  IMAD.MOV.U32 R17, RZ, RZ, R11 ;  /* 0x000000ffff117224 */ /* 0x000fc600078e000b */
[----:B------:R-:W3:Y:S04]  /*136f0*/  LDL.LU R11, [R1+0x1120] ;  /* 0x00112000010b7983 */ /* 0x000ee80000300800 */
[----:B------:R-:W2:Y:S04]  /*13700*/  LDL.LU R3, [R1+0x111c] ;  /* 0x00111c0001037983 */ /* 0x000ea80000300800 */
[----:B------:R-:W3:Y:S04]  /*13710*/  LDL.LU R0, [R1+0x1118] ;  /* 0x0011180001007983 */ /* 0x000ee80000300800 */
[----:B------:R-:W-:Y:S04]  /*13720*/  STL.64 [R1+0x1050], R18 ;  /* 0x0010501201007387 */ /* 0x000fe80000100a00 */
[----:B------:R-:W-:Y:S04]  /*13730*/  STL.64 [R1+0x1048], R16 ;  /* 0x0010481001007387 */ /* 0x000fe80000100a00 */
[----:B------:R-:W4:Y:S04]  /*13740*/  LDL.LU R12, [R1+0x220] ;  /* 0x00022000010c7983 */ /* 0x000f280000300800 */
[----:B------:R-:W4:Y:S04]  /*13750*/  LDL.LU R13, [R1+0x224] ;  /* 0x00022400010d7983 */ /* 0x000f280000300800 */
[----:B------:R-:W2:Y:S04]  /*13760*/  LDL.LU R14, [R1+0x228] ;  /* 0x00022800010e7983 */ /* 0x000ea80000300800 */
[----:B------:R-:W2:Y:S04]  /*13770*/  LDL.LU R15, [R1+0x22c] ;  /* 0x00022c00010f7983 */ /* 0x000ea80000300800 */
[----:B--2---:R-:W-:Y:S04]  /*13780*/  STL.64 [R1+0x1030], R14 ;  /* 0x0010300e01007387 */ /* 0x004fe80000100a00 */
[----:B----4-:R0:W-:Y:S04]  /*13790*/  STL.64 [R1+0x1028], R12 ;  /* 0x0010280c01007387 */ /* 0x0101e80000100a00 */
[----:B0-----:R-:W2:Y:S04]  /*137a0*/  LDL.LU R12, [R1+0x240] ;  /* 0x00024000010c7983 */ /* 0x001ea80000300800 */
[----:B------:R-:W2:Y:S04]  /*137b0*/  LDL.LU R13, [R1+0x244] ;  /* 0x00024400010d7983 */ /* 0x000ea80000300800 */
[----:B------:R-:W4:Y:S04]  /*137c0*/  LDL.LU R14, [R1+0x248] ;  /* 0x00024800010e7983 */ /* 0x000f280000300800 */
[----:B------:R-:W4:Y:S01]  /*137d0*/  LDL.LU R15, [R1+0x24c] ;  /* 0x00024c00010f7983 */ /* 0x000f220000300800 */
[----:B------:R-:W-:-:S02]  /*137e0*/  IMAD.MOV.U32 R18, RZ, RZ, R25 ;  /* 0x000000ffff127224 */ /* 0x000fc400078e0019 */
[----:B------:R-:W-:Y:S02]  /*137f0*/  IMAD.MOV.U32 R19, RZ, RZ, R24 ;  /* 0x000000ffff137224 */ /* 0x000fe400078e0018 */
[----:B------:R-:W-:Y:S02]  /*13800*/  IMAD.MOV.U32 R16, RZ, RZ, R27 ;  /* 0x000000ffff107224 */ /* 0x000fe400078e001b */
[----:B------:R-:W-:Y:S01]  /*13810*/  IMAD.MOV.U32 R17, RZ, RZ, R26 ;  /* 0x000000ffff117224 */ /* 0x000fe200078e001a */
[----:B------:R-:W-:Y:S04]  /*13820*/  STL.64 [R1+0x1080], R18 ;  /* 0x0010801201007387 */ /* 0x000fe80000100a00 */
[----:B------:R-:W-:Y:S04]  /*13830*/  STL.64 [R1+0x1078], R16 ;  /* 0x0010781001007387 */ /* 0x000fe80000100a00 */
[----:B----4-:R-:W-:Y:S04]  /*13840*/  STL.64 [R1+0x1040], R14 ;  /* 0x0010400e01007387 */ /* 0x010fe80000100a00 */
[----:B--2---:R0:W-:Y:S04]  /*13850*/  STL.64 [R1+0x1038], R12 ;  /* 0x0010380c01007387 */ /* 0x0041e80000100a00 */
[----:B0-----:R-:W2:Y:S04]  /*13860*/  LDL.LU R12, [R1+0x250] ;  /* 0x00025000010c7983 */ /* 0x001ea80000300800 */
[----:B------:R-:W2:Y:S04]  /*13870*/  LDL.LU R13, [R1+0x254] ;  /* 0x00025400010d7983 */ /* 0x000ea80000300800 */
[----:B------:R-:W4:Y:S04]  /*13880*/  LDL.LU R14, [R1+0x258] ;  /* 0x00025800010e7983 */ /* 0x000f280000300800 */
[----:B------:R-:W4:Y:S04]  /*13890*/  LDL.LU R15, [R1+0x25c] ;  /* 0x00025c00010f7983 */ /* 0x000f280000300800 */
[----:B------:R-:W2:Y:S04]  /*138a0*/  LDL.LU R16, [R1+0x270] ;  /* 0x0002700001107983 */ /* 0x000ea80000300800 */
[----:B------:R-:W2:Y:S04]  /*138b0*/  LDL.LU R17, [R1+0x274] ;  /* 0x0002740001117983 */ /* 0x000ea80000300800 */
[----:B------:R-:W4:Y:S04]  /*138c0*/  LDL.LU R18, [R1+0x278] ;  /* 0x0002780001127983 */ /* 0x000f280000300800 */
[----:B------:R-:W4:Y:S01]  /*138d0*/  LDL.LU R19, [R1+0x27c] ;  /* 0x00027c0001137983 */ /* 0x000f220000300800 */
[----:B------:R-:W-:-:S02]  /*138e0*/  IMAD.MOV.U32 R24, RZ, RZ, R2 ;  /* 0x000000ffff187224 */ /* 0x000fc400078e0002 */
[----:B------:R-:W-:Y:S02]  /*138f0*/  IMAD.MOV.U32 R26, RZ, RZ, R7 ;  /* 0x000000ffff1a7224 */ /* 0x000fe400078e0007 */
[----:B------:R-:W-:Y:S01]  /*13900*/  IMAD.MOV.U32 R27, RZ, RZ, R6 ;  /* 0x000000ffff1b7224 */ /* 0x000fe200078e0006 */
[----:B------:R-:W2:Y:S01]  /*13910*/  LDL.LU R2, [R1+0x1114] ;  /* 0x0011140001027983 */ /* 0x000ea20000300800 */
[----:B------:R-:W-:-:S03]  /*13920*/  IMAD.MOV.U32 R25, RZ, RZ, R29 ;  /* 0x000000ffff197224 */ /* 0x000fc600078e001d */
[----:B------:R-:W2:Y:S04]  /*13930*/  LDL.LU R29, [R1+0x1110] ;  /* 0x00111000011d7983 */ /* 0x000ea80000300800 */
[----:B------:R-:W2:Y:S04]  /*13940*/  LDL.LU R7, [R1+0x110c] ;  /* 0x00110c0001077983 */ /* 0x000ea80000300800 */
[----:B------:R-:W2:Y:S04]  /*13950*/  LDL.LU R6, [R1+0x1108] ;  /* 0x0011080001067983 */ /* 0x000ea80000300800 */
[----:B------:R-:W-:Y:S04]  /*13960*/  STL.64 [R1+0x10d0], R26 ;  /* 0x0010d01a01007387 */ /* 0x000fe80000100a00 */
[----:B------:R3:W-:Y:S02]  /*13970*/  STL.64 [R1+0x10c8], R24 ;  /* 0x0010c81801007387 */ /* 0x0007e40000100a00 */
[----:B---3--:R-:W-:-:S02]  /*13980*/  IMAD.MOV.U32 R24, RZ, RZ, R0 ;  /* 0x000000ffff187224 */ /* 0x008fc400078e0000 */
[----:B------:R-:W-:Y:S01]  /*13990*/  IMAD.MOV.U32 R25, RZ, RZ, R3 ;  /* 0x000000ffff197224 */ /* 0x000fe200078e0003 */
[----:B------:R-:W3:Y:S04]  /*139a0*/  LDL.LU R0, [R1+0x1104] ;  /* 0x0011040001007983 */ /* 0x000ee80000300800 */
[----:B------:R-:W3:Y:S01]  /*139b0*/  LDL.LU R3, [R1+0x1100] ;  /* 0x0011000001037983 */ /* 0x000ee20000300800 */
[----:B------:R-:W-:Y:S02]  /*139c0*/  IMAD.MOV.U32 R26, RZ, RZ, R11 ;  /* 0x000000ffff1a7224 */ /* 0x000fe400078e000b */
[----:B------:R-:W-:Y:S01]  /*139d0*/  IMAD.MOV.U32 R27, RZ, RZ, R10 ;  /* 0x000000ffff1b7224 */ /* 0x000fe200078e000a */
[----:B------:R-:W3:Y:S04]  /*139e0*/  LDL.LU R11, [R1+0x10fc] ;  /* 0x0010fc00010b7983 */ /* 0x000ee80000300800 */
[----:B------:R-:W3:Y:S04]  /*139f0*/  LDL.LU R10, [R1+0x10f8] ;  /* 0x0010f800010a7983 */ /* 0x000ee80000300800 */
[----:B------:R-:W3:Y:S04]  /*13a00*/  LDL.LU.64 R20, [R1+0xd0] ;  /* 0x0000d00001147983 */ /* 0x000ee80000300a00 */
[----:B------:R-:W3:Y:S04]  /*13a10*/  LDL.LU.64 R22, [R1+0xd8] ;  /* 0x0000d80001167983 */ /* 0x000ee80000300a00 */
[----:B----4-:R-:W-:Y:S04]  /*13a20*/  STL.64 [R1+0x1090], R18 ;  /* 0x0010901201007387 */ /* 0x010fe80000100a00 */
[----:B--2---:R0:W-:Y:S04]  /*13a30*/  STL.64 [R1+0x1088], R16 ;  /* 0x0010881001007387 */ /* 0x0041e80000100a00 */
[----:B0-----:R-:W2:Y:S04]  /*13a40*/  LDL.LU R16, [R1+0x290] ;  /* 0x0002900001107983 */ /* 0x001ea80000300800 */
[----:B------:R-:W2:Y:S04]  /*13a50*/  LDL.LU R17, [R1+0x294] ;  /* 0x0002940001117983 */ /* 0x000ea80000300800 */
[----:B------:R-:W4:Y:S04]  /*13a60*/  LDL.LU R18, [R1+0x298] ;  /* 0x0002980001127983 */ /* 0x000f280000300800 */
[----:B------:R-:W4:Y:S04]  /*13a70*/  LDL.LU R19, [R1+0x29c] ;  /* 0x00029c0001137983 */ /* 0x000f280000300800 */
        /* <DEDUP_REMOVED lines=11> */
[----:B------:R-:W4:Y:S01]  /*13b30*/  LDL.LU R19, [R1+0x2bc] ;  /* 0x0002bc0001137983 */ /* 0x000f220000300800 */
[----:B---3--:R-:W-:Y:S03]  /*13b40*/  HMMA.16816.F32 R20, R24, R4, R20 ;  /* 0x000000041814723c */ /* 0x008fe60000001814 */
[----:B----4-:R-:W-:Y:S04]  /*13b50*/  STL.64 [R1+0x10e0], R18 ;  /* 0x0010e01201007387 */ /* 0x010fe80000100a00 */
[----:B--2---:R-:W-:Y:S04]  /*13b60*/  STL.64 [R1+0x10d8], R16 ;  /* 0x0010d81001007387 */ /* 0x004fe80000100a00 */
[----:B------:R-:W-:Y:S04]  /*13b70*/  STL.64 [R1+0x1060], R14 ;  /* 0x0010600e01007387 */ /* 0x000fe80000100a00 */
[----:B------:R0:W-:Y:S04]  /*13b80*/  STL.64 [R1+0x1058], R12 ;  /* 0x0010580c01007387 */ /* 0x0001e80000100a00 */
[----:B0-----:R-:W2:Y:S04]  /*13b90*/  LDL.LU R12, [R1+0x260] ;  /* 0x00026000010c7983 */ /* 0x001ea80000300800 */
[----:B------:R-:W2:Y:S04]  /*13ba0*/  LDL.LU R13, [R1+0x264] ;  /* 0x00026400010d7983 */ /* 0x000ea80000300800 */
[----:B------:R-:W3:Y:S04]  /*13bb0*/  LDL.LU R14, [R1+0x268] ;  /* 0x00026800010e7983 */ /* 0x000ee80000300800 */
[----:B------:R-:W3:Y:S04]  /*13bc0*/  LDL.LU R15, [R1+0x26c] ;  /* 0x00026c00010f7983 */ /* 0x000ee80000300800 */
[----:B------:R-:W4:Y:S04]  /*13bd0*/  LDL.LU.64 R16, [R1+0x300] ;  /* 0x0003000001107983 */ /* 0x000f280000300a00 */
[----:B------:R-:W4:Y:S04]  /*13be0*/  LDL.LU.64 R18, [R1+0x308] ;  /* 0x0003080001127983 */ /* 0x000f280000300a00 */
[----:B---3--:R-:W-:Y:S04]  /*13bf0*/  STL.64 [R1+0x1070], R14 ;  /* 0x0010700e01007387 */ /* 0x008fe80000100a00 */
[----:B--2---:R0:W-:Y:S02]  /*13c00*/  STL.64 [R1+0x1068], R12 ;  /* 0x0010680c01007387 */ /* 0x0041e40000100a00 */
[----:B0-----:R-:W-:-:S02]  /*13c10*/  IMAD.MOV.U32 R12, RZ, RZ, R10 ;  /* 0x000000ffff0c7224 */ /* 0x001fc400078e000a */
[----:B------:R-:W-:Y:S01]  /*13c20*/  IMAD.MOV.U32 R13, RZ, RZ, R11 ;  /* 0x000000ffff0d7224 */ /* 0x000fe200078e000b */
[----:B------:R-:W2:Y:S04]  /*13c30*/  LDL.LU R10, [R1+0x10f4] ;  /* 0x0010f400010a7983 */ /* 0x000ea80000300800 */
[----:B------:R-:W2:Y:S04]  /*13c40*/  LDL.LU R11, [R1+0x10f0] ;  /* 0x0010f000010b7983 */ /* 0x000ea80000300800 */
[----:B------:R-:W-:Y:S04]  /*13c50*/  STL [R1+0xd0], R20 ;  /* 0x0000d01401007387 */ /* 0x000fe80000100800 */
[----:B------:R-:W-:Y:S04]  /*13c60*/  STL [R1+0xd8], R22 ;  /* 0x0000d81601007387 */ /* 0x000fe80000100800 */
[----:B------:R-:W3:Y:S01]  /*13c70*/  LDL R5, [R1+0xe34] ;  /* 0x000e340001057983 */ /* 0x000ee20000100800 */
[----:B------:R-:W-:-:S02]  /*13c80*/  IMAD.MOV.U32 R14, RZ, RZ, R3 ;  /* 0x000000ffff0e7224 */ /* 0x000fc400078e0003 */
[----:B------:R-:W-:Y:S02]  /*13c90*/  IMAD.MOV.U32 R15, RZ, RZ, R0 ;  /* 0x000000ffff0f7224 */ /* 0x000fe400078e0000 */
[----:B------:R-:W-:Y:S02]  /*13ca0*/  IMAD.MOV.U32 R0, RZ, RZ, R21 ;  /* 0x000000ffff007224 */ /* 0x000fe400078e0015 */
[----:B------:R-:W-:Y:S01]  /*13cb0*/  IMAD.MOV.U32 R3, RZ, RZ, R23 ;  /* 0x000000ffff037224 */ /* 0x000fe200078e0017 */
[----:B----4-:R-:W-:Y:S01]  /*13cc0*/  HMMA.16816.F32 R24, R24, R8, R16 ;  /* 0x000000081818723c */ /* 0x010fe20000001810 */
[----:B---3--:R-:W0:Y:S04]  /*13cd0*/  LDSM.16.MT88.4 R20, [R5+UR4+0x4300] ;  /* 0x004300040514783b */ /* 0x008e280008004200 */
[----:B0-----:R-:W-:Y:S04]  /*13ce0*/  STL.64 [R1+0xea8], R22 ;  /* 0x000ea81601007387 */ /* 0x001fe80000100a00 */
[----:B------:R0:W-:Y:S02]  /*13cf0*/  STL.64 [R1+0xea0], R20 ;  /* 0x000ea01401007387 */ /* 0x0001e40000100a00 */
[----:B0-----:R-:W-:-:S02]  /*13d00*/  IMAD.MOV.U32 R20, RZ, RZ, R6 ;  /* 0x000000ffff147224 */ /* 0x001fc400078e0006 */
[----:B------:R-:W-:Y:S01]  /*13d10*/  IMAD.MOV.U32 R21, RZ, RZ, R7 ;  /* 0x000000ffff157224 */ /* 0x000fe200078e0007 */
[----:B------:R-:W3:Y:S04]  /*13d20*/  LDL.LU R6, [R1+0x10ec] ;  /* 0x0010ec0001067983 */ /* 0x000ee80000300800 */
[----:B------:R-:W3:Y:S04]  /*13d30*/  LDL.LU R7, [R1+0x10e8] ;  /* 0x0010e80001077983 */ /* 0x000ee80000300800 */
[----:B------:R-:W3:Y:S04]  /*13d40*/  LDL.LU.64 R18, [R1+0x10e0] ;  /* 0x0010e00001127983 */ /* 0x000ee80000300a00 */
[----:B------:R-:W3:Y:S01]  /*13d50*/  LDL.LU.64 R16, [R1+0x10d8] ;  /* 0x0010d80001107983 */ /* 0x000ee20000300a00 */
[----:B------:R-:W-:-:S03]  /*13d60*/  IMAD.MOV.U32 R23, RZ, RZ, R2 ;  /* 0x000000ffff177224 */ /* 0x000fc600078e0002 */
[----:B------:R-:W-:Y:S04]  /*13d70*/  STL.64 [R1+0x70], R24 ;  /* 0x0000701801007387 */ /* 0x000fe80000100a00 */
[----:B------:R0:W-:Y:S01]  /*13d80*/  STL [R1+0x78], R26 ;  /* 0x0000781a01007387 */ /* 0x0001e20000100800 */
[----:B------:R-:W-:-:S03]  /*13d90*/  IMAD.MOV.U32 R2, RZ, RZ, R27 ;  /* 0x000000ffff027224 */ /* 0x000fc600078e001b */
[----:B0-----:R-:W3:Y:S04]  /*13da0*/  LDL.LU.64 R26, [R1+0x10d0] ;  /* 0x0010d000011a7983 */ /* 0x001ee80000300a00 */
[----:B------:R-:W3:Y:S01]  /*13db0*/  LDL.LU.64 R24, [R1+0x10c8] ;  /* 0x0010c80001187983 */ /* 0x000ee20000300a00 */
[----:B------:R-:W-:Y:S01]  /*13dc0*/  IMAD.MOV.U32 R22, RZ, RZ, R29 ;  /* 0x000000ffff167224 */ /* 0x000fe200078e001d */
[----:B---3--:R-:W-:-:S15]  /*13dd0*/  HMMA.16816.F32 R16, R24, R6, R16 ;  /* 0x000000061810723c */ /* 0x008fde0000001810 */
[----:B------:R-:W-:-:S08]  /*13de0*/  NOP ;  /* 0x0000000000007918 */ /* 0x000fd00000000000 */
[----:B------:R-:W-:Y:S04]  /*13df0*/  STL.64 [R1+0x2b0], R16 ;  /* 0x0002b01001007387 */ /* 0x000fe80000100a00 */
[----:B------:R0:W-:Y:S01]  /*13e00*/  STL.64 [R1+0x2b8], R18 ;  /* 0x0002b81201007387 */ /* 0x0001e20000100a00 */
[----:B------:R-:W-:-:S03]  /*13e10*/  IMAD.MOV.U32 R29, RZ, RZ, R16 ;  /* 0x000000ffff1d7224 */ /* 0x000fc600078e0010 */
[----:B0-----:R-:W2:Y:S04]  /*13e20*/  LDL.LU.64 R18, [R1+0x10c0] ;  /* 0x0010c00001127983 */ /* 0x001ea80000300a00 */
[----:B------:R-:W2:Y:S04]  /*13e30*/  LDL.LU.64 R16, [R1+0x10b8] ;  /* 0x0010b80001107983 */ /* 0x000ea80000300a00 */
[----:B------:R-:W-:Y:S01]  /*13e40*/  STL [R1+0xe3c], R29 ;  /* 0x000e3c1d01007387 */ /* 0x000fe20000100800 */
[----:B--2---:R-:W-:Y:S03]  /*13e50*/  HMMA.16816.F32 R24, R24, R10, R16 ;  /* 0x0000000a1818723c */ /* 0x004fe60000001810 */
[----:B------:R-:W2:Y:S04]  /*13e60*/  LDL.LU.64 R18, [R1+0x10b0] ;  /* 0x0010b00001127983 */ /* 0x000ea80000300a00 */
[----:B------:R-:W2:-:S15]  /*13e70*/  LDL.LU.64 R16, [R1+0x10a8] ;  /* 0x0010a80001107983 */ /* 0x000e9e0000300a00 */
[----:B------:R-:W-:-:S01]  /*13e80*/  NOP ;  /* 0x0000000000007918 */ /* 0x000fc20000000000 */
        /* <DEDUP_REMOVED lines=15> */
[----:B------:R-:W-:Y:S04]  /*13f80*/  STL.64 [R1+0x278], R26 ;  /* 0x0002781a01007387 */ /* 0x000fe80000100a00 */
[----:B------:R-:W0:Y:S04]  /*13f90*/  LDSM.16.MT88.4 R24, [R5+UR4+0x4380] ;  /* 0x004380040518783b */ /* 0x000e280008004200 */
[----:B0-----:R0:W-:Y:S04]  /*13fa0*/  STL.64 [R1+0xe80], R24 ;  /* 0x000e801801007387 */ /* 0x0011e80000100a00 */
[----:B------:R1:W-:Y:S04]  /*13fb0*/  STL.64 [R1+0xe78], R26 ;  /* 0x000e781a01007387 */ /* 0x0003e80000100a00 */
[----:B0-----:R-:W3:Y:S04]  /*13fc0*/  LDL.LU R24, [R1+0x80] ;  /* 0x0000800001187983 */ /* 0x001ee80000300800 */
[----:B------:R-:W3:Y:S04]  /*13fd0*/  LDL.LU R25, [R1+0x84] ;  /* 0x0000840001197983 */ /* 0x000ee80000300800 */
[----:B-1----:R-:W3:Y:S04]  /*13fe0*/  LDL.LU R26, [R1+0x88] ;  /* 0x00008800011a7983 */ /* 0x002ee80000300800 */
[----:B------:R-:W3:Y:S01]  /*13ff0*/  LDL.LU R27, [R1+0x8c] ;  /* 0x00008c00011b7983 */ /* 0x000ee20000300800 */
        /* <DEDUP_REMOVED lines=26> */
[----:B0-----:R-:W3:Y:S04]  /*141a0*/  LDL.LU.64 R18, [R1+0x1020] ;  /* 0x0010200001127983 */ /* 0x001ee80000300a00 */
[----:B------:R-:W3:Y:S02]  /*141b0*/  LDL.LU.64 R16, [R1+0x1018] ;  /* 0x0010180001107983 */ /* 0x000ee40000300a00 */
[C---:B---3--:R-:W-:Y:S06]  /*141c0*/  HMMA.16816.F32 R16, R24.reuse, R6, R16 ;  /* 0x000000061810723c */ /* 0x048fec0000001810 */
[----:B--2---:R-:W-:-:S15]  /*141d0*/  HMMA.16816.F32 R24, R24, R10, R12 ;  /* 0x0000000a1818723c */ /* 0x004fde000000180c */
[----:B------:R-:W-:-:S02]  /*141e0*/  NOP ;  /* 0x0000000000007918 */ /* 0x000fc40000000000 */
[----:B------:R-:W-:Y:S04]  /*141f0*/  STL.64 [R1+0x230], R16 ;  /* 0x0002301001007387 */ /* 0x000fe80000100a00 */
[----:B------:R0:W-:Y:S04]  /*14200*/  STL.64 [R1+0x238], R18 ;  /* 0x0002381201007387 */ /* 0x0001e80000100a00 */
[----:B0-----:R-:W2:Y:S04]  /*14210*/  LDL.LU.64 R18, [R1+0x1010] ;  /* 0x0010100001127983 */ /* 0x001ea80000300a00 */
[----:B------:R-:W2:Y:S04]  /*14220*/  LDL.LU.64 R16, [R1+0x1008] ;  /* 0x0010080001107983 */ /* 0x000ea80000300a00 */
[----:B------:R-:W3:Y:S04]  /*14230*/  LDL.LU.64 R14, [R1+0x1000] ;  /* 0x00100000010e7983 */ /* 0x000ee80000300a00 */
[----:B------:R-:W3:Y:S04]  /*14240*/  LDL.LU.64 R12, [R1+0xff8] ;  /* 0x000ff800010c7983 */ /* 0x000ee80000300a00 */
[----:B------:R-:W-:Y:S04]  /*14250*/  STL.64 [R1+0x220], R24 ;  /* 0x0002201801007387 */ /* 0x000fe80000100a00 */
[----:B------:R3:W-:Y:S02]  /*14260*/  STL.64 [R1+0x228], R26 ;  /* 0x0002281a01007387 */ /* 0x0007e40000100a00 */
[C---:B---3--:R-:W-:Y:S06]  /*14270*/  HMMA.16816.F32 R24, R12.reuse, R6, R20 ;  /* 0x000000060c18723c */ /* 0x048fec0000001814 */
[----:B--2---:R-:W-:Y:S01]  /*14280*/  HMMA.16816.F32 R12, R12, R10, R16 ;  /* 0x0000000a0c0c723c */ /* 0x004fe20000001810 */
[----:B------:R-:W2:-:S15]  /*14290*/  LDL.LU R20, [R1+0x100] ;  /* 0x0001000001147983 */ /* 0x000e9e0000300800 */
[----:B------:R-:W-:-:S01]  /*142a0*/  NOP ;  /* 0x0000000000007918 */ /* 0x000fc20000000000 */
[----:B------:R-:W-:Y:S04]  /*142b0*/  STL.64 [R1+0x210], R24 ;  /* 0x0002101801007387 */ /* 0x000fe80000100a00 */
[----:B------:R-:W-:Y:S04]  /*142c0*/  STL.64 [R1+0x218], R26 ;  /* 0x0002181a01007387 */ /* 0x000fe80000100a00 */
[----:B------:R0:W-:Y:S04]  /*142d0*/  STL.64 [R1+0x200], R12 ;  /* 0x0002000c01007387 */ /* 0x0001e80000100a00 */
[----:B------:R1:W-:Y:S04]  /*142e0*/  STL.64 [R1+0x208], R14 ;  /* 0x0002080e01007387 */ /* 0x0003e80000100a00 */
[----:B------:R-:W2:Y:S04]  /*142f0*/  LDL.LU R21, [R1+0x104] ;  /* 0x0001040001157983 */ /* 0x000ea80000300800 */
[----:B------:R-:W3:Y:S04]  /*14300*/  LDL.LU R22, [R1+0x108] ;  /* 0x0001080001167983 */ /* 0x000ee80000300800 */
[----:B------:R-:W3:Y:S04]  /*14310*/  LDL.LU R23, [R1+0x10c] ;  /* 0x00010c0001177983 */ /* 0x000ee80000300800 */
[----:B------:R-:W4:Y:S04]  /*14320*/  LDL.LU R16, [R1+0x120] ;  /* 0x0001200001107983 */ /* 0x000f280000300800 */
[----:B------:R-:W4:Y:S04]  /*14330*/  LDL.LU R17, [R1+0x124] ;  /* 0x0001240001117983 */ /* 0x000f280000300800 */
[----:B------:R-:W2:Y:S04]  /*14340*/  LDL.LU R18, [R1+0x128] ;  /* 0x0001280001127983 */ /* 0x000ea80000300800 */
[----:B------:R-:W2:Y:S04]  /*14350*/  LDL.LU R19, [R1+0x12c] ;  /* 0x00012c0001137983 */ /* 0x000ea80000300800 */
[----:B0-----:R-:W3:Y:S04]  /*14360*/  LDL.LU R12, [R1] ;  /* 0x00000000010c7983 */ /* 0x001ee80000300800 */
[----:B------:R-:W3:Y:S04]  /*14370*/  LDL.LU R13, [R1+0x4] ;  /* 0x00000400010d7983 */ /* 0x000ee80000300800 */
[----:B-1----:R-:W4:Y:S01]  /*14380*/  LDL.LU R14, [R1+0x8] ;  /* 0x00000800010e7983 */ /* 0x002f220000300800 */
[----:B------:R-:W-:-:S03]  /*14390*/  IMAD.MOV.U32 R15, RZ, RZ, R28 ;  /* 0x000000ffff0f7224 */ /* 0x000fc600078e001c */
[----:B------:R-:W2:Y:S04]  /*143a0*/  LDL.LU R28, [R1+0xff4] ;  /* 0x000ff400011c7983 */ /* 0x000ea80000300800 */
[----:B----4-:R-:W-:Y:S04]  /*143b0*/  STL.64 [R1+0xf18], R14 ;  /* 0x000f180e01007387 */ /* 0x010fe80000100a00 */
[----:B---3--:R-:W-:Y:S04]  /*143c0*/  STL.64 [R1+0xf10], R12 ;  /* 0x000f100c01007387 */ /* 0x008fe80000100a00 */
[----:B--2---:R-:W-:Y:S04]  /*143d0*/  STL.64 [R1+0xed8], R18 ;  /* 0x000ed81201007387 */ /* 0x004fe80000100a00 */
        /* <DEDUP_REMOVED lines=11> */
[----:B------:R-:W4:Y:S04]  /*14490*/  LDL.LU R12, [R1+0x10] ;  /* 0x00001000010c7983 */ /* 0x000f280000300800 */
[----:B------:R-:W4:Y:S04]  /*144a0*/  LDL.LU R13, [R1+0x14] ;  /* 0x00001400010d7983 */ /* 0x000f280000300800 */
[----:B------:R-:W2:Y:S04]  /*144b0*/  LDL.LU R14, [R1+0x18] ;  /* 0x00001800010e7983 */ /* 0x000ea80000300800 */
[----:B------:R-:W2:Y:S04]  /*144c0*/  LDL.LU R15, [R1+0x1c] ;  /* 0x00001c00010f7983 */ /* 0x000ea80000300800 */
[----:B--2---:R-:W-:Y:S04]  /*144d0*/  STL.64 [R1+0xf48], R14 ;  /* 0x000f480e01007387 */ /* 0x004fe80000100a00 */
[----:B----4-:R-:W-:Y:S04]  /*144e0*/  STL.64 [R1+0xf40], R12 ;  /* 0x000f400c01007387 */ /* 0x010fe80000100a00 */
[----:B---3--:R-:W-:Y:S04]  /*144f0*/  STL.64 [R1+0xf08], R18 ;  /* 0x000f081201007387 */ /* 0x008fe80000100a00 */
[----:B------:R0:W-:Y:S04]  /*14500*/  STL.64 [R1+0xf00], R16 ;  /* 0x000f001001007387 */ /* 0x0001e80000100a00 */
[----:B0-----:R-:W2:Y:S04]  /*14510*/  LDL.LU R16, [R1+0x150] ;  /* 0x0001500001107983 */ /* 0x001ea80000300800 */
[----:B------:R-:W2:Y:S04]  /*14520*/  LDL.LU R17, [R1+0x154] ;  /* 0x0001540001117983 */ /* 0x000ea80000300800 */
[----:B------:R-:W3:Y:S04]  /*14530*/  LDL.LU R18, [R1+0x158] ;  /* 0x0001580001127983 */ /* 0x000ee80000300800 */
[----:B------:R-:W3:Y:S04]  /*14540*/  LDL.LU R19, [R1+0x15c] ;  /* 0x00015c0001137983 */ /* 0x000ee80000300800 */
[----:B------:R-:W4:Y:S04]  /*14550*/  LDL.LU R12, [R1+0x20] ;  /* 0x00002000010c7983 */ /* 0x000f280000300800 */
[----:B------:R-:W4:Y:S04]  /*14560*/  LDL.LU R13, [R1+0x24] ;  /* 0x00002400010d7983 */ /* 0x000f280000300800 */
[----:B------:R-:W2:Y:S01]  /*14570*/  LDL.LU R14, [R1+0x28] ;  /* 0x00002800010e7983 */ /* 0x000ea20000300800 */
[----:B------:R-:W-:-:S03]  /*14580*/  IMAD.MOV.U32 R15, RZ, RZ, R28 ;  /* 0x000000ffff0f7224 */ /* 0x000fc600078e001c */
[----:B------:R-:W3:Y:S04]  /*14590*/  LDL.LU R28, [R1+0xff0] ;  /* 0x000ff000011c7983 */ /* 0x000ee80000300800 */
        /* <DEDUP_REMOVED lines=40> */
[----:B------:R-:W2:Y:S04]  /*14820*/  LDL.LU R14, [R1+0x58] ;  /* 0x00005800010e7983 */ /* 0x000ea80000300800 */
[----:B------:R-:W2:Y:S04]  /*14830*/  LDL.LU R15, [R1+0x5c] ;  /* 0x00005c00010f7983 */ /* 0x000ea80000300800 */
[----:B---3--:R-:W-:Y:S04]  /*14840*/  STL.64 [R1+0xf88], R18 ;  /* 0x000f881201007387 */ /* 0x008fe80000100a00 */
[----:B------:R0:W-:Y:S04]  /*14850*/  STL.64 [R1+0xf80], R16 ;  /* 0x000f801001007387 */ /* 0x0001e80000100a00 */
[----:B0-----:R-:W3:Y:S04]  /*14860*/  LDL.LU R16, [R1+0x1a0] ;  /* 0x0001a00001107983 */ /* 0x001ee80000300800 */
[----:B------:R-:W3:Y:S04]  /*14870*/  LDL.LU R17, [R1+0x1a4] ;  /* 0x0001a40001117983 */ /* 0x000ee80000300800 */
[----:B------:R-:W4:Y:S04]  /*14880*/  LDL.LU R18, [R1+0x1a8] ;  /* 0x0001a80001127983 */ /* 0x000f280000300800 */
[----:B------:R-:W4:Y:S04]  /*14890*/  LDL.LU R19, [R1+0x1ac] ;  /* 0x0001ac0001137983 */ /* 0x000f280000300800 */
[----:B------:R-:W2:Y:S04]  /*148a0*/  LDL.LU R24, [R1+0x1f0] ;  /* 0x0001f00001187983 */ /* 0x000ea80000300800 */
[----:B------:R-:W2:Y:S04]  /*148b0*/  LDL.LU R25, [R1+0x1f4] ;  /* 0x0001f40001197983 */ /* 0x000ea80000300800 */
[----:B------:R-:W2:Y:S04]  /*148c0*/  LDL.LU R26, [R1+0x1f8] ;  /* 0x0001f800011a7983 */ /* 0x000ea80000300800 */
[----:B------:R-:W2:Y:S04]  /*148d0*/  LDL.LU R27, [R1+0x1fc] ;  /* 0x0001fc00011b7983 */ /* 0x000ea80000300800 */
[----:B----4-:R-:W-:Y:S04]  /*148e0*/  STL.64 [R1+0xf98], R18 ;  /* 0x000f981201007387 */ /* 0x010fe80000100a00 */
[----:B---3--:R0:W-:Y:S04]  /*148f0*/  STL.64 [R1+0xf90], R16 ;  /* 0x000f901001007387 */ /* 0x0081e80000100a00 */
[----:B0-----:R-:W3:Y:S04]  /*14900*/  LDL.LU R16, [R1+0x1c0] ;  /* 0x0001c00001107983 */ /* 0x001ee80000300800 */
[----:B------:R-:W3:Y:S04]  /*14910*/  LDL.LU R17, [R1+0x1c4] ;  /* 0x0001c40001117983 */ /* 0x000ee80000300800 */
[----:B------:R-:W4:Y:S04]  /*14920*/  LDL.LU R18, [R1+0x1c8] ;  /* 0x0001c80001127983 */ /* 0x000f280000300800 */
[----:B------:R-:W4:Y:S04]  /*14930*/  LDL.LU R19, [R1+0x1cc] ;  /* 0x0001cc0001137983 */ /* 0x000f280000300800 */
[----:B----4-:R-:W-:Y:S04]  /*14940*/  STL.64 [R1+0xfb8], R18 ;  /* 0x000fb81201007387 */ /* 0x010fe80000100a00 */
[----:B---3--:R0:W-:Y:S04]  /*14950*/  STL.64 [R1+0xfb0], R16 ;  /* 0x000fb01001007387 */ /* 0x0081e80000100a00 */
[----:B0-----:R-:W3:Y:S04]  /*14960*/  LDL.LU R16, [R1+0x1b0] ;  /* 0x0001b00001107983 */ /* 0x001ee80000300800 */
[----:B------:R-:W3:Y:S04]  /*14970*/  LDL.LU R17, [R1+0x1b4] ;  /* 0x0001b40001117983 */ /* 0x000ee80000300800 */
[----:B------:R-:W4:Y:S04]  /*14980*/  LDL.LU R18, [R1+0x1b8] ;  /* 0x0001b80001127983 */ /* 0x000f280000300800 */
[----:B------:R-:W4:Y:S01]  /*14990*/  LDL.LU R19, [R1+0x1bc] ;  /* 0x0001bc0001137983 */ /* 0x000f220000300800 */
[C---:B--2---:R-:W-:Y:S03]  /*149a0*/  HMMA.16816.F32 R24, R12.reuse, R6, R24 ;  /* 0x000000060c18723c */ /* 0x044fe60000001818 */
[----:B----4-:R-:W-:Y:S04]  /*149b0*/  STL.64 [R1+0xfc8], R18 ;  /* 0x000fc81201007387 */ /* 0x010fe80000100a00 */
[----:B---3--:R0:W-:Y:S04]  /*149c0*/  STL.64 [R1+0xfc0], R16 ;  /* 0x000fc01001007387 */ /* 0x0081e80000100a00 */
        /* <DEDUP_REMOVED lines=8> */
[----:B------:R-:W2:Y:S04]  /*14a50*/  LDL.LU R18, [R1+0x1e8] ;  /* 0x0001e80001127983 */ /* 0x000ea80000300800 */
[----:B------:R-:W2:Y:S04]  /*14a60*/  LDL.LU R19, [R1+0x1ec] ;  /* 0x0001ec0001137983 */ /* 0x000ea80000300800 */
[----:B------:R-:W-:Y:S04]  /*14a70*/  STL.64 [R1+0xeb8], R22 ;  /* 0x000eb81601007387 */ /* 0x000fe80000100a00 */
[----:B------:R0:W-:Y:S04]  /*14a80*/  STL.64 [R1+0xeb0], R20 ;  /* 0x000eb01401007387 */ /* 0x0001e80000100a00 */
[----:B0-----:R-:W3:Y:S04]  /*14a90*/  LDL.LU R20, [R1+0x110] ;  /* 0x0001100001147983 */ /* 0x001ee80000300800 */
[----:B------:R-:W3:Y:S04]  /*14aa0*/  LDL.LU R21, [R1+0x114] ;  /* 0x0001140001157983 */ /* 0x000ee80000300800 */
[----:B------:R-:W3:Y:S04]  /*14ab0*/  LDL.LU R22, [R1+0x118] ;  /* 0x0001180001167983 */ /* 0x000ee80000300800 */
[----:B------:R-:W3:Y:S04]  /*14ac0*/  LDL.LU R23, [R1+0x11c] ;  /* 0x00011c0001177983 */ /* 0x000ee80000300800 */
[----:B------:R-:W4:Y:S04]  /*14ad0*/  LDL.LU.64 R8, [R1+0x2e8] ;  /* 0x0002e80001087983 */ /* 0x000f280000300a00 */
[----:B------:R0:W-:Y:S04]  /*14ae0*/  STL.64 [R1+0x1f0], R24 ;  /* 0x0001f01801007387 */ /* 0x0001e80000100a00 */
[----:B------:R1:W-:Y:S04]  /*14af0*/  STL.64 [R1+0x1f8], R26 ;  /* 0x0001f81a01007387 */ /* 0x0003e80000100a00 */
[----:B0-----:R-:W3:Y:S04]  /*14b00*/  LDL.LU.64 R24, [R1+0x2f0] ;  /* 0x0002f00001187983 */ /* 0x001ee80000300a00 */
[----:B------:R-:W4:Y:S04]  /*14b10*/  LDL.LU.64 R4, [R1+0x2c0] ;  /* 0x0002c00001047983 */ /* 0x000f280000300a00 */
[----:B-1----:R-:W3:Y:S01]  /*14b20*/  LDL.LU.64 R26, [R1+0x2c8] ;  /* 0x0002c800011a7983 */ /* 0x002ee20000300a00 */
[----:B--2---:R-:W-:Y:S03]  /*14b30*/  HMMA.16816.F32 R12, R12, R10, R16 ;  /* 0x0000000a0c0c723c */ /* 0x004fe60000001810 */
[----:B---3--:R-:W-:Y:S04]  /*14b40*/  STL.64 [R1+0xe98], R26 ;  /* 0x000e981a01007387 */ /* 0x008fe80000100a00 */
[----:B------:R0:W-:Y:S04]  /*14b50*/  STL.64 [R1+0xe90], R24 ;  /* 0x000e901801007387 */ /* 0x0001e80000100a00 */
[----:B0-----:R-:W2:Y:S04]  /*14b60*/  LDL.LU R24, [R1+0xf0] ;  /* 0x0000f00001187983 */ /* 0x001ea80000300800 */
[----:B------:R-:W2:Y:S04]  /*14b70*/  LDL.LU R25, [R1+0xf4] ;  /* 0x0000f40001197983 */ /* 0x000ea80000300800 */
[----:B------:R-:W2:Y:S04]  /*14b80*/  LDL.LU R26, [R1+0xf8] ;  /* 0x0000f800011a7983 */ /* 0x000ea80000300800 */
[----:B------:R-:W3:Y:S04]  /*14b90*/  LDL.LU.64 R18, [R1+0xfe8] ;  /* 0x000fe80001127983 */ /* 0x000ee80000300a00 */
[----:B------:R-:W3:Y:S04]  /*14ba0*/  LDL.LU.64 R16, [R1+0xfe0] ;  /* 0x000fe00001107983 */ /* 0x000ee80000300a00 */
[----:B------:R-:W-:Y:S04]  /*14bb0*/  STL.64 [R1+0x1e0], R12 ;  /* 0x0001e00c01007387 */ /* 0x000fe80000100a00 */
[----:B------:R0:W-:Y:S04]  /*14bc0*/  STL.64 [R1+0x1e8], R14 ;  /* 0x0001e80e01007387 */ /* 0x0001e80000100a00 */
[----:B0-----:R-:W3:Y:S04]  /*14bd0*/  LDL.LU.64 R14, [R1+0xfd8] ;  /* 0x000fd800010e7983 */ /* 0x001ee80000300a00 */
[----:B------:R-:W3:Y:S02]  /*14be0*/  LDL.LU.64 R12, [R1+0xfd0] ;  /* 0x000fd000010c7983 */ /* 0x000ee40000300a00 */
[----:B---3--:R-:W-:-:S15]  /*14bf0*/  HMMA.16816.F32 R16, R12, R6, R16 ;  /* 0x000000060c10723c */ /* 0x008fde0000001810 */
[----:B------:R-:W-:-:S08]  /*14c00*/  NOP ;  /* 0x0000000000007918 */ /* 0x000fd00000000000 */
[----:B------:R-:W-:Y:S04]  /*14c10*/  STL.64 [R1+0x1d0], R16 ;  /* 0x0001d01001007387 */ /* 0x000fe80000100a00 */
[----:B------:R0:W-:Y:S04]  /*14c20*/  STL.64 [R1+0x1d8], R18 ;  /* 0x0001d81201007387 */ /* 0x0001e80000100a00 */
[----:B0-----:R-:W3:Y:S04]  /*14c30*/  LDL.LU.64 R18, [R1+0xfc8] ;  /* 0x000fc80001127983 */ /* 0x001ee80000300a00 */
[----:B------:R-:W3:Y:S02]  /*14c40*/  LDL.LU.64 R16, [R1+0xfc0] ;  /* 0x000fc00001107983 */ /* 0x000ee40000300a00 */
[----:B---3--:R-:W-:Y:S02]  /*14c50*/  HMMA.16816.F32 R12, R12, R10, R16 ;  /* 0x0000000a0c0c723c */ /* 0x008fe40000001810 */
[----:B------:R-:W3:Y:S04]  /*14c60*/  LDL.LU.64 R18, [R1+0xfb8] ;  /* 0x000fb80001127983 */ /* 0x000ee80000300a00 */
[----:B------:R-:W3:-:S15]  /*14c70*/  LDL.LU.64 R16, [R1+0xfb0] ;  /* 0x000fb00001107983 */ /* 0x000ede0000300a00 */
[----:B------:R-:W-:-:S02]  /*14c80*/  NOP ;  /* 0x0000000000007918 */ /* 0x000fc40000000000 */
        /* <DEDUP_REMOVED lines=23> */
[----:B------:R-:W3:Y:S01]  /*14e00*/  LDL.LU.64 R16, [R1+0xf60] ;  /* 0x000f600001107983 */ /* 0x000ee20000300a00 */
[----:B------:R-:W-:-:S03]  /*14e10*/  IMAD.MOV.U32 R27, RZ, RZ, R28 ;  /* 0x000000ffff1b7224 */ /* 0x000fc600078e001c */
[----:B------:R-:W4:Y:S01]  /*14e20*/  LDL.LU.64 R28, [R1+0x2d8] ;  /* 0x0002d800011c7983 */ /* 0x000f220000300a00 */
[----:B---3--:R-:W-:Y:S03]  /*14e30*/  HMMA.16816.F32 R12, R12, R10, R16 ;  /* 0x0000000a0c0c723c */ /* 0x008fe60000001810 */
[----:B------:R-:W3:Y:S04]  /*14e40*/  LDL.LU.64 R18, [R1+0xf58] ;  /* 0x000f580001127983 */ /* 0x000ee80000300a00 */
[----:B------:R-:W3:-:S15]  /*14e50*/  LDL.LU.64 R16, [R1+0xf50] ;  /* 0x000f500001107983 */ /* 0x000ede0000300a00 */
[----:B------:R-:W-:-:S01]  /*14e60*/  NOP ;  /* 0x0000000000007918 */ /* 0x000fc20000000000 */
        /* <DEDUP_REMOVED lines=42> */
[----:B------:R0:W-:Y:S04]  /*15110*/  STL.64 [R1+0xa0], R12 ;  /* 0x0000a00c01007387 */ /* 0x0001e80000100a00 */
[----:B------:R1:W-:Y:S04]  /*15120*/  STL.64 [R1+0xa8], R14 ;  /* 0x0000a80e01007387 */ /* 0x0003e80000100a00 */
[----:B0-----:R-:W4:Y:S04]  /*15130*/  LDL.LU R12, [R1+0xe0] ;  /* 0x0000e000010c7983 */ /* 0x001f280000300800 */
[----:B------:R-:W4:Y:S04]  /*15140*/  LDL.LU R13, [R1+0xe4] ;  /* 0x0000e400010d7983 */ /* 0x000f280000300800 */
[----:B-1----:R-:W4:Y:S04]  /*15150*/  LDL.LU R14, [R1+0xe8] ;  /* 0x0000e800010e7983 */ /* 0x002f280000300800 */
[----:B------:R-:W4:Y:S01]  /*15160*/  LDL.LU R15, [R1+0xec] ;  /* 0x0000ec00010f7983 */ /* 0x000f220000300800 */
        /* <DEDUP_REMOVED lines=12> */
[----:B0-----:R-:W3:Y:S01]  /*15230*/  LDL.LU.64 R18, [R1+0x2d0] ;  /* 0x0002d00001127983 */ /* 0x001ee20000300a00 */
[C---:B--2---:R-:W-:Y:S06]  /*15240*/  HMMA.16816.F32 R24, R20.reuse, R6, R24 ;  /* 0x000000061418723c */ /* 0x044fec0000001818 */
[----:B----4-:R-:W-:-:S15]  /*15250*/  HMMA.16816.F32 R12, R20, R10, R12 ;  /* 0x0000000a140c723c */ /* 0x010fde000000180c */
[----:B------:R-:W-:-:S02]  /*15260*/  NOP ;  /* 0x0000000000007918 */ /* 0x000fc40000000000 */
[----:B------:R-:W-:Y:S04]  /*15270*/  STL.64 [R1+0xf0], R24 ;  /* 0x0000f01801007387 */ /* 0x000fe80000100a00 */
[----:B------:R0:W-:Y:S04]  /*15280*/  STL.64 [R1+0xf8], R26 ;  /* 0x0000f81a01007387 */ /* 0x0001e80000100a00 */
[----:B0-----:R-:W2:Y:S04]  /*15290*/  LDL.LU.64 R26, [R1+0xe98] ;  /* 0x000e9800011a7983 */ /* 0x001ea80000300a00 */
[----:B------:R-:W4:Y:S04]  /*152a0*/  LDL.LU.64 R24, [R1+0xe90] ;  /* 0x000e900001187983 */ /* 0x000f280000300a00 */
[----:B------:R-:W-:Y:S04]  /*152b0*/  STL.64 [R1+0xe0], R12 ;  /* 0x0000e00c01007387 */ /* 0x000fe80000100a00 */
[----:B------:R-:W-:Y:S04]  /*152c0*/  STL.64 [R1+0xe8], R14 ;  /* 0x0000e80e01007387 */ /* 0x000fe80000100a00 */
[----:B------:R-:W3:Y:S01]  /*152d0*/  LDL.LU.64 R22, [R1+0x2e0] ;  /* 0x0002e00001167983 */ /* 0x000ee20000300a00 */
[----:B------:R-:W-:-:S02]  /*152e0*/  IMAD.MOV.U32 R20, RZ, RZ, R13 ;  /* 0x000000ffff147224 */ /* 0x000fc400078e000d */
[----:B------:R-:W-:-:S03]  /*152f0*/  IMAD.MOV.U32 R21, RZ, RZ, R0 ;  /* 0x000000ffff157224 */ /* 0x000fc600078e0000 */
[----:B------:R0:W-:Y:S04]  /*15300*/  STL [R1+0xe40], R20 ;  /* 0x000e401401007387 */ /* 0x0001e80000100800 */
[----:B---3--:R1:W-:Y:S04]  /*15310*/  STL.64 [R1+0xe70], R22 ;  /* 0x000e701601007387 */ /* 0x0083e80000100a00 */
[----:B0-----:R-:W3:Y:S04]  /*15320*/  LDL.LU R20, [R1+0xd0] ;  /* 0x0000d00001147983 */ /* 0x001ee80000300800 */
[----:B------:R-:W3:Y:S01]  /*15330*/  LDL.LU R0, [R1+0xe88] ;  /* 0x000e880001007983 */ /* 0x000ee20000300800 */
[----:B-1----:R-:W-:-:S03]  /*15340*/  IMAD.MOV.U32 R23, RZ, RZ, R3 ;  /* 0x000000ffff177224 */ /* 0x002fc600078e0003 */
[----:B------:R-:W3:Y:S01]  /*15350*/  LDL.LU R22, [R1+0xd8] ;  /* 0x0000d80001167983 */ /* 0x000ee20000300800 */
[----:B------:R-:W0:Y:S02]  /*15360*/  LDC R3, c[0x0][0x238] ;  /* 0x00008e00ff037b82 */ /* 0x000e240000000800 */
[----:B0-----:R-:W-:-:S04]  /*15370*/  IMAD.SHL.U32 R3, R3, 0x20, RZ ;  /* 0x0000002003037824 */ /* 0x001fc800078e00ff */
[----:B------:R-:W-:-:S05]  /*15380*/  IMAD.SHL.U32 R3, R3, 0x2, RZ ;  /* 0x0000000203037824 */ /* 0x000fca00078e00ff */
[-C--:B----4-:R-:W-:Y:S02]  /*15390*/  IADD3 R13, P1, R24, R3.reuse, RZ ;  /* 0x00000003180d7210 */ /* 0x090fe40007f3e0ff */
[-C--:B--2---:R-:W-:Y:S02]  /*153a0*/  IADD3 R16, P3, R26, R3.reuse, RZ ;  /* 0x000000031a107210 */ /* 0x084fe40007f7e0ff */
[-C--:B------:R-:W-:Y:S02]  /*153b0*/  IADD3 R12, P0, R8, R3.reuse, RZ ;  /* 0x00000003080c7210 */ /* 0x080fe40007f1e0ff */
[-C--:B------:R-:W-:Y:S01]  /*153c0*/  IADD3 R14, P2, R4, R3.reuse, RZ ;  /* 0x00000003040e7210 */ /* 0x080fe20007f5e0ff */
[--C-:B---3--:R-:W-:Y:S02]  /*153d0*/  IMAD.X R8, R25, 0x1, R0.reuse, P1 ;  /* 0x0000000119087824 */ /* 0x108fe400008e0600 */
[--C-:B------:R-:W-:Y:S01]  /*153e0*/  IMAD.X R4, R27, 0x1, R0.reuse, P3 ;  /* 0x000000011b047824 */ /* 0x100fe200018e0600 */
[----:B------:R-:W2:Y:S04]  /*153f0*/  LDL.LU.64 R24, [R1+0xe80] ;  /* 0x000e800001187983 */ /* 0x000ea80000300a00 */
[----:B------:R-:W2:Y:S01]  /*15400*/  LDL.LU.64 R26, [R1+0xe78] ;  /* 0x000e7800011a7983 */ /* 0x000ea20000300a00 */
[----:B------:R-:W-:Y:S01]  /*15410*/  IMAD.X R9, R9, 0x1, R0, P0 ;  /* 0x0000000109097824 */ /* 0x000fe200000e0600 */
[----:B------:R-:W-:-:S05]  /*15420*/  IADD3 R15, P0, R18, R3, RZ ;  /* 0x00000003120f7210 */ /* 0x000fca0007f1e0ff */
[----:B------:R-:W-:Y:S04]  /*15430*/  STL.64 [R1+0xe68], R14 ;  /* 0x000e680e01007387 */ /* 0x000fe80000100a00 */
[----:B------:R0:W-:Y:S04]  /*15440*/  STL.64 [R1+0xe60], R12 ;  /* 0x000e600c01007387 */ /* 0x0001e80000100a00 */
[----:B0-----:R-:W3:Y:S04]  /*15450*/  LDL.LU R12, [R1+0x70] ;  /* 0x00007000010c7983 */ /* 0x001ee80000300800 */
[----:B------:R-:W3:Y:S04]  /*15460*/  LDL.LU R13, [R1+0x74] ;  /* 0x00007400010d7983 */ /* 0x000ee80000300800 */
[----:B------:R-:W3:Y:S01]  /*15470*/  LDL.LU R14, [R1+0x78] ;  /* 0x00007800010e7983 */ /* 0x000ee20000300800 */
[----:B--2---:R-:W-:-:S15]  /*15480*/  HMMA.16816.F32 R20, R24, R6, R20 ;  /* 0x000000061814723c */ /* 0x004fde0000001814 */
[----:B------:R-:W-:-:S08]  /*15490*/  NOP ;  /* 0x0000000000007918 */ /* 0x000fd00000000000 */
[----:B------:R-:W-:Y:S04]  /*154a0*/  STL.64 [R1+0xd0], R20 ;  /* 0x0000d01401007387 */ /* 0x000fe80000100a00 */
[----:B------:R0:W-:Y:S04]  /*154b0*/  STL.64 [R1+0xd8], R22 ;  /* 0x0000d81601007387 */ /* 0x0001e80000100a00 */
[----:B0-----:R-:W2:Y:S01]  /*154c0*/  LDL.LU.64 R22, [R1+0xe70] ;  /* 0x000e700001167983 */ /* 0x001ea20000300a00 */
[--C-:B------:R-:W-:Y:S01]  /*154d0*/  IMAD.X R5, R5, 0x1, R0.reuse, P2 ;  /* 0x0000000105057824 */ /* 0x100fe200010e0600 */
[----:B------:R-:W-:Y:S01]  /*154e0*/  IADD3 R6, P1, R28, R3, RZ ;  /* 0x000000031c067210 */ /* 0x000fe20007f3e0ff */
[----:B------:R-:W-:-:S04]  /*154f0*/  IMAD.X R17, R19, 0x1, R0, P0 ;  /* 0x0000000113117824 */ /* 0x000fc800000e0600 */
[----:B------:R-:W-:Y:S01]  /*15500*/  STL [R1+0xe44], R6 ;  /* 0x000e440601007387 */ /* 0x000fe20000100800 */
[----:B--2---:R-:W-:-:S05]  /*15510*/  IADD3 R7, P2, R22, R3, RZ ;  /* 0x0000000316077210 */ /* 0x004fca0007f5e0ff */
[----:B------:R-:W-:Y:S04]  /*15520*/  STL [R1+0xe48], R7 ;  /* 0x000e480701007387 */ /* 0x000fe80000100800 */
[----:B------:R0:W-:Y:S04]  /*15530*/  STL.64 [R1+0xe58], R16 ;  /* 0x000e581001007387 */ /* 0x0001e80000100a00 */
[----:B0-----:R-:W2:Y:S01]  /*15540*/  LDL.LU R17, [R1+0x5a4] ;  /* 0x0005a40001117983 */ /* 0x001ea20000300800 */
[----:B------:R-:W-:-:S03]  /*15550*/  IMAD.MOV.U32 R15, RZ, RZ, R2 ;  /* 0x000000ffff0f7224 */ /* 0x000fc600078e0002 */
[----:B------:R-:W4:Y:S01]  /*15560*/  LDL.LU R7, [R1+0xc38] ;  /* 0x000c380001077983 */ /* 0x000f220000300800 */
[----:B------:R-:W-:-:S03]  /*15570*/  IMAD.X R18, R29, 0x1, R0, P1 ;  /* 0x000000011d127824 */ /* 0x000fc600008e0600 */
[----:B------:R-:W4:Y:S01]  /*15580*/  LDL.LU R6, [R1+0xc5c] ;  /* 0x000c5c0001067983 */ /* 0x000f220000300800 */
[----:B---3--:R-:W-:Y:S01]  /*15590*/  HMMA.16816.F32 R12, R24, R10, R12 ;  /* 0x0000000a180c723c */ /* 0x008fe2000000180c */
[----:B------:R-:W-:Y:S01]  /*155a0*/  IMAD.X R19, R23, 0x1, R0, P2 ;  /* 0x0000000117137824 */ /* 0x000fe200010e0600 */
[----:B------:R-:W0:-:S15]  /*155b0*/  LDC R10, c[0x0][0x230] ;  /* 0x00008c00ff0a7b82 */ /* 0x000e1e0000000800 */
[----:B------:R-:W-:-:S07]  /*155c0*/  NOP ;  /* 0x0000000000007918 */ /* 0x000fce0000000000 */
[----:B------:R-:W-:Y:S02]  /*155d0*/  IMAD.MOV.U32 R26, RZ, RZ, R15 ;  /* 0x000000ffff1a7224 */ /* 0x000fe400078e000f */
[----:B------:R-:W-:Y:S02]  /*155e0*/  IMAD.MOV.U32 R11, RZ, RZ, R13 ;  /* 0x000000ffff0b7224 */ /* 0x000fe400078e000d */
[----:B--2---:R-:W-:-:S05]  /*155f0*/  VIADD R17, R17, 0x1 ;  /* 0x0000000111117836 */ /* 0x004fca0000000000 */
[----:B------:R-:W-:Y:S04]  /*15600*/  STL [R1+0x5a4], R17 ;  /* 0x0005a41101007387 */ /* 0x000fe80000100800 */
[----:B------:R-:W2:Y:S04]  /*15610*/  LDL.LU R20, [R1+0xc30] ;  /* 0x000c300001147983 */ /* 0x000ea80000300800 */
[----:B------:R-:W3:Y:S04]  /*15620*/  LDL.LU R29, [R1+0xc54] ;  /* 0x000c5400011d7983 */ /* 0x000ee80000300800 */
[----:B------:R-:W2:Y:S04]  /*15630*/  LDL.LU R28, [R1+0xc28] ;  /* 0x000c2800011c7983 */ /* 0x000ea80000300800 */
[----:B------:R1:W-:Y:S04]  /*15640*/  STL [R1+0xe4c], R18 ;  /* 0x000e4c1201007387 */ /* 0x0003e80000100800 */
[----:B-1----:R-:W2:Y:S04]  /*15650*/  LDL.LU R18, [R1+0xc64] ;  /* 0x000c640001127983 */ /* 0x002ea80000300800 */
[----:B------:R-:W2:Y:S04]  /*15660*/  LDL.LU R2, [R1+0xc4c] ;  /* 0x000c4c0001027983 */ /* 0x000ea80000300800 */
[----:B------:R-:W2:Y:S04]  /*15670*/  LDL.LU R21, [R1+0xc20] ;  /* 0x000c200001157983 */ /* 0x000ea80000300800 */
[----:B------:R-:W2:Y:S04]  /*15680*/  LDL.LU R22, [R1+0xc44] ;  /* 0x000c440001167983 */ /* 0x000ea80000300800 */
[----:B------:R-:W2:Y:S04]  /*15690*/  LDL.LU R23, [R1+0xc18] ;  /* 0x000c180001177983 */ /* 0x000ea80000300800 */
[----:B------:R1:W-:Y:S04]  /*156a0*/  STL [R1+0xe50], R19 ;  /* 0x000e501301007387 */ /* 0x0003e80000100800 */
[----:B-1----:R-:W2:Y:S04]  /*156b0*/  LDL.LU R19, [R1+0xc40] ;  /* 0x000c400001137983 */ /* 0x002ea80000300800 */
[----:B------:R-:W-:Y:S04]  /*156c0*/  STL.64 [R1+0x300], R12 ;  /* 0x0003000c01007387 */ /* 0x000fe80000100a00 */
[----:B------:R1:W-:Y:S04]  /*156d0*/  STL.64 [R1+0x308], R14 ;  /* 0x0003080e01007387 */ /* 0x0003e80000100a00 */
[----:B-1----:R-:W4:Y:S04]  /*156e0*/  LDL.LU.64 R14, [R1+0xe68] ;  /* 0x000e6800010e7983 */ /* 0x002f280000300a00 */
[----:B------:R-:W3:Y:S01]  /*156f0*/  LDL.LU.64 R12, [R1+0xe60] ;  /* 0x000e6000010c7983 */ /* 0x000ee20000300a00 */
[----:B0-----:R-:W-:-:S03]  /*15700*/  VIADD R10, R10, 0x1f ;  /* 0x0000001f0a0a7836 */ /* 0x001fc60000000000 */
[----:B------:R-:W2:Y:S04]  /*15710*/  LDL.LU R24, [R1+0xc58] ;  /* 0x000c580001187983 */ /* 0x000ea80000300800 */
[----:B------:R-:W2:Y:S04]  /*15720*/  LDL.LU R25, [R1+0xc50] ;  /* 0x000c500001197983 */ /* 0x000ea80000300800 */
[----:B------:R-:W2:Y:S01]  /*15730*/  LDL.LU R27, [R1+0xc48] ;  /* 0x000c4800011b7983 */ /* 0x000ea20000300800 */
[----:B------:R-:W-:-:S04]  /*15740*/  SHF.R.S32.HI R16, RZ, 0x1f, R10 ;  /* 0x0000001fff107819 */ /* 0x000fc8000001140a */
[----:B------:R-:W-:Y:S02]  /*15750*/  LEA.HI R16, R16, R10, RZ, 0x5 ;  /* 0x0000000a10107211 */ /* 0x000fe400078f28ff */
[----:B------:R-:W2:Y:S02]  /*15760*/  LDL.LU R10, [R1+0x5e4] ;  /* 0x0005e400010a7983 */ /* 0x000ea40000300800 */
[----:B------:R-:W-:Y:S02]  /*15770*/  SHF.R.S32.HI R16, RZ, 0x5, R16 ;  /* 0x00000005ff107819 */ /* 0x000fe40000011410 */
[----:B------:R0:W-:Y:S02]  /*15780*/  STL [R1+0xe54], R26 ;  /* 0x000e541a01007387 */ /* 0x0001e40000100800 */
[----:B------:R-:W-:Y:S01]  /*15790*/  ISETP.NE.U32.AND P0, PT, R17, R16, PT ;  /* 0x000000101100720c */ /* 0x000fe20003f05070 */
[----:B------:R-:W-:Y:S01]  /*157a0*/  IMAD.MOV.U32 R17, RZ, RZ, R9 ;  /* 0x000000ffff117224 */ /* 0x000fe200078e0009 */
[----:B0-----:R-:W2:Y:S01]  /*157b0*/  LDL.LU R26, [R1+0xc60] ;  /* 0x000c6000011a7983 */ /* 0x001ea20000300800 */
[----:B---3--:R-:W-:-:S03]  /*157c0*/  IMAD.MOV.U32 R16, RZ, RZ, R12 ;  /* 0x000000ffff107224 */ /* 0x008fc600078e000c */
[----:B------:R-:W3:Y:S04]  /*157d0*/  LDL.LU R12, [R1+0x5e8] ;  /* 0x0005e800010c7983 */ /* 0x000ee80000300800 */
[----:B------:R-:W3:Y:S04]  /*157e0*/  LDL.LU R9, [R1+0xc68] ;  /* 0x000c680001097983 */ /* 0x000ee80000300800 */
[----:B------:R0:W-:Y:S02]  /*157f0*/  STL.64 [R1+0x2e8], R16 ;  /* 0x0002e81001007387 */ /* 0x0001e40000100a00 */
[----:B0-----:R-:W-:-:S02]  /*15800*/  IMAD.MOV.U32 R16, RZ, RZ, R13 ;  /* 0x000000ffff107224 */ /* 0x001fc400078e000d */
[----:B------:R-:W-:-:S05]  /*15810*/  IMAD.MOV.U32 R17, RZ, RZ, R8 ;  /* 0x000000ffff117224 */ /* 0x000fca00078e0008 */
[----:B------:R4:W-:Y:S02]  /*15820*/  STL.64 [R1+0x2f0], R16 ;  /* 0x0002f01001007387 */ /* 0x0009e40000100a00 */
[----:B----4-:R-:W-:Y:S02]  /*15830*/  IMAD.MOV.U32 R16, RZ, RZ, R14 ;  /* 0x000000ffff107224 */ /* 0x010fe400078e000e */
[----:B------:R-:W-:-:S05]  /*15840*/  IMAD.MOV.U32 R17, RZ, RZ, R5 ;  /* 0x000000ffff117224 */ /* 0x000fca00078e0005 */
[----:B------:R0:W-:Y:S04]  /*15850*/  STL.64 [R1+0x2c0], R16 ;  /* 0x0002c01001007387 */ /* 0x0001e80000100a00 */
[----:B0-----:R-:W4:Y:S01]  /*15860*/  LDL.LU.64 R16, [R1+0xe58] ;  /* 0x000e580001107983 */ /* 0x001f220000300a00 */
[----:B------:R-:W-:Y:S01]  /*15870*/  IMAD.MOV.U32 R5, RZ, RZ, R4 ;  /* 0x000000ffff057224 */ /* 0x000fe200078e0004 */
[-C--:B--2---:R-:W-:Y:S02]  /*15880*/  IADD3 R26, P3, R26, R3.reuse, RZ ;  /* 0x000000031a1a7210 */ /* 0x084fe40007f7e0ff */
[-C--:B------:R-:W-:Y:S02]  /*15890*/  IADD3 R24, P2, R24, R3.reuse, RZ ;  /* 0x0000000318187210 */ /* 0x080fe40007f5e0ff */
[----:B------:R-:W-:-:S02]  /*158a0*/  IADD3 R25, P1, R25, R3, RZ ;  /* 0x0000000319197210 */ /* 0x000fc40007f3e0ff */
[-C--:B------:R-:W-:Y:S01]  /*158b0*/  IADD3 R27, P6, R27, R3.reuse, RZ ;  /* 0x000000031b1b7210 */ /* 0x080fe20007fde0ff */
[--C-:B------:R-:W-:Y:S02]  /*158c0*/  IMAD.X R6, R6, 0x1, R0.reuse, P3 ;  /* 0x0000000106067824 */ /* 0x100fe400018e0600 */
[--C-:B------:R-:W-:Y:S01]  /*158d0*/  IMAD.X R29, R29, 0x1, R0.reuse, P2 ;  /* 0x000000011d1d7824 */ /* 0x100fe200010e0600 */
[-C--:B------:R-:W-:Y:S02]  /*158e0*/  IADD3 R20, P3, R20, R3.reuse, RZ ;  /* 0x0000000314147210 */ /* 0x080fe40007f7e0ff */
[-C--:B------:R-:W-:Y:S01]  /*158f0*/  IADD3 R28, P2, R28, R3.reuse, RZ ;  /* 0x000000031c1c7210 */ /* 0x080fe20007f5e0ff */
[----:B------:R-:W-:Y:S01]  /*15900*/  IMAD.X R2, R2, 0x1, R0, P1 ;  /* 0x0000000102027824 */ /* 0x000fe200008e0600 */
[-C--:B------:R-:W-:Y:S02]  /*15910*/  IADD3 R21, P1, R21, R3.reuse, RZ ;  /* 0x0000000315157210 */ /* 0x080fe40007f3e0ff */
[----:B---3--:R-:W-:-:S02]  /*15920*/  IADD3 R12, P5, R12, R3, RZ ;  /* 0x000000030c0c7210 */ /* 0x008fc40007fbe0ff */
[----:B------:R-:W-:-:S03]  /*15930*/  IADD3 R9, P4, R9, R3, RZ ;  /* 0x0000000309097210 */ /* 0x000fc60007f9e0ff */
[--C-:B------:R-:W-:Y:S01]  /*15940*/  IMAD.X R10, R10, 0x1, R0.reuse, P5 ;  /* 0x000000010a0a7824 */ /* 0x100fe200028e0600 */
[-C--:B------:R-:W-:Y:S01]  /*15950*/  IADD3 R19, P5, R19, R3.reuse, RZ ;  /* 0x0000000313137210 */ /* 0x080fe20007fbe0ff */
[----:B------:R-:W-:Y:S01]  /*15960*/  IMAD.X R18, R18, 0x1, R0, P4 ;  /* 0x0000000112127824 */ /* 0x000fe200020e0600 */
[----:B------:R-:W-:Y:S01]  /*15970*/  IADD3 R7, P4, R7, R3, RZ ;  /* 0x0000000307077210 */ /* 0x000fe20007f9e0ff */
[----:B----4-:R-:W-:-:S05]  /*15980*/  IMAD.MOV.U32 R4, RZ, RZ, R16 ;  /* 0x000000ffff047224 */ /* 0x010fca00078e0010 */
[----:B------:R0:W-:Y:S02]  /*15990*/  STL.64 [R1+0x2c8], R4 ;  /* 0x0002c80401007387 */ /* 0x0001e40000100a00 */
[----:B0-----:R-:W-:Y:S02]  /*159a0*/  IMAD.MOV.U32 R4, RZ, RZ, R15 ;  /* 0x000000ffff047224 */ /* 0x001fe400078e000f */
[----:B------:R-:W-:-:S05]  /*159b0*/  IMAD.MOV.U32 R5, RZ, RZ, R17 ;  /* 0x000000ffff057224 */ /* 0x000fca00078e0011 */
[----:B------:R-:W-:Y:S04]  /*159c0*/  STL.64 [R1+0x2d0], R4 ;  /* 0x0002d00401007387 */ /* 0x000fe80000100a00 */
        /* <DEDUP_REMOVED lines=12> */
[----:B0-----:R-:W2:Y:S04]  /*15a90*/  LDL.LU R29, [R1+0xc3c] ;  /* 0x000c3c00011d7983 */ /* 0x001ea80000300800 */
[----:B------:R-:W-:Y:S04]  /*15aa0*/  STL [R1+0xc30], R20 ;  /* 0x000c301401007387 */ /* 0x000fe80000100800 */
[----:B------:R0:W-:Y:S04]  /*15ab0*/  STL [R1+0xc28], R28 ;  /* 0x000c281c01007387 */ /* 0x0001e80000100800 */
[----:B0-----:R-:W3:Y:S04]  /*15ac0*/  LDL.LU R28, [R1+0xc10] ;  /* 0x000c1000011c7983 */ /* 0x001ee80000300800 */
[----:B------:R0:W-:Y:S04]  /*15ad0*/  STL [R1+0xc4c], R2 ;  /* 0x000c4c0201007387 */ /* 0x0001e80000100800 */
[----:B0-----:R-:W4:Y:S04]  /*15ae0*/  LDL.LU R2, [R1+0xc34] ;  /* 0x000c340001027983 */ /* 0x001f280000300800 */
[----:B------:R0:W-:Y:S04]  /*15af0*/  STL [R1+0xc20], R21 ;  /* 0x000c201501007387 */ /* 0x0001e80000100800 */
[----:B0-----:R-:W4:Y:S01]  /*15b00*/  LDL.LU R21, [R1+0xc08] ;  /* 0x000c080001157983 */ /* 0x001f220000300800 */
[----:B------:R-:W-:Y:S01]  /*15b10*/  IMAD.X R22, R22, 0x1, R0, P6 ;  /* 0x0000000116167824 */ /* 0x000fe200030e0600 */
[----:B------:R-:W-:-:S04]  /*15b20*/  IADD3 R23, P6, R23, R3, RZ ;  /* 0x0000000317177210 */ /* 0x000fc80007fde0ff */
[----:B------:R0:W-:Y:S04]  /*15b30*/  STL [R1+0xc44], R22 ;  /* 0x000c441601007387 */ /* 0x0001e80000100800 */
[----:B0-----:R-:W4:Y:S04]  /*15b40*/  LDL.LU R22, [R1+0xc2c] ;  /* 0x000c2c0001167983 */ /* 0x001f280000300800 */
[----:B------:R-:W4:Y:S04]  /*15b50*/  LDL.LU R15, [R1+0xc00] ;  /* 0x000c0000010f7983 */ /* 0x000f280000300800 */
[----:B------:R-:W4:Y:S04]  /*15b60*/  LDL.LU R17, [R1+0xc24] ;  /* 0x000c240001117983 */ /* 0x000f280000300800 */
[----:B------:R-:W4:Y:S04]  /*15b70*/  LDL.LU R16, [R1+0xbf8] ;  /* 0x000bf80001107983 */ /* 0x000f280000300800 */
[----:B------:R0:W-:Y:S04]  /*15b80*/  STL [R1+0xc18], R23 ;  /* 0x000c181701007387 */ /* 0x0001e80000100800 */
        /* <DEDUP_REMOVED lines=17> */
[----:B0-----:R-:W4:Y:S01]  /*15ca0*/  LDL.LU R23, [R1+0xbb0] ;  /* 0x000bb00001177983 */ /* 0x001f220000300800 */
[----:B--2---:R-:W-:-:S05]  /*15cb0*/  IMAD.X R29, R29, 0x1, R0, P5 ;  /* 0x000000011d1d7824 */ /* 0x004fca00028e0600 */
[----:B------:R0:W-:Y:S01]  /*15cc0*/  STL [R1+0xc3c], R29 ;  /* 0x000c3c1d01007387 */ /* 0x0001e20000100800 */
[----:B---3--:R-:W-:-:S03]  /*15cd0*/  IADD3 R28, P5, R28, R3, RZ ;  /* 0x000000031c1c7210 */ /* 0x008fc60007fbe0ff */
[----:B0-----:R-:W2:Y:S04]  /*15ce0*/  LDL.LU R29, [R1+0xbd4] ;  /* 0x000bd400011d7983 */ /* 0x001ea80000300800 */
[----:B------:R0:W-:Y:S01]  /*15cf0*/  STL [R1+0xc10], R28 ;  /* 0x000c101c01007387 */ /* 0x0001e20000100800 */
[----:B----4-:R-:W-:-:S03]  /*15d00*/  IMAD.X R2, R2, 0x1, R0, P4 ;  /* 0x0000000102027824 */ /* 0x010fc600020e0600 */
[----:B0-----:R-:W3:Y:S04]  /*15d10*/  LDL.LU R28, [R1+0xba8] ;  /* 0x000ba800011c7983 */ /* 0x001ee80000300800 */
[----:B------:R0:W-:Y:S01]  /*15d20*/  STL [R1+0xc34], R2 ;  /* 0x000c340201007387 */ /* 0x0001e20000100800 */
[----:B------:R-:W-:-:S03]  /*15d30*/  IADD3 R21, P4, R21, R3, RZ ;  /* 0x0000000315157210 */ /* 0x000fc60007f9e0ff */
[----:B0-----:R-:W4:Y:S04]  /*15d40*/  LDL.LU R2, [R1+0xbcc] ;  /* 0x000bcc0001027983 */ /* 0x001f280000300800 */
[----:B------:R0:W-:Y:S04]  /*15d50*/  STL [R1+0xc08], R21 ;  /* 0x000c081501007387 */ /* 0x0001e80000100800 */
[----:B0-----:R-:W4:Y:S01]  /*15d60*/  LDL.LU R21, [R1+0xba0] ;  /* 0x000ba00001157983 */ /* 0x001f220000300800 */
[--C-:B------:R-:W-:Y:S01]  /*15d70*/  IMAD.X R22, R22, 0x1, R0.reuse, P3 ;  /* 0x0000000116167824 */ /* 0x100fe200018e0600 */
[-C--:B------:R-:W-:Y:S01]  /*15d80*/  IADD3 R15, P3, R15, R3.reuse, RZ ;  /* 0x000000030f0f7210 */ /* 0x080fe20007f7e0ff */
[----:B------:R-:W-:Y:S01]  /*15d90*/  IMAD.X R17, R17, 0x1, R0, P2 ;  /* 0x0000000111117824 */ /* 0x000fe200010e0600 */
[----:B------:R-:W-:-:S02]  /*15da0*/  IADD3 R16, P2, R16, R3, RZ ;  /* 0x0000000310107210 */ /* 0x000fc40007f5e0ff */
[----:B------:R0:W-:Y:S01]  /*15db0*/  STL [R1+0xc2c], R22 ;  /* 0x000c2c1601007387 */ /* 0x0001e20000100800 */
[--C-:B------:R-:W-:Y:S01]  /*15dc0*/  IMAD.X R4, R4, 0x1, R0.reuse, P1 ;  /* 0x0000000104047824 */ /* 0x100fe200008e0600 */
[-C--:B------:R-:W-:Y:S01]  /*15dd0*/  IADD3 R14, P1, R14, R3.reuse, RZ ;  /* 0x000000030e0e7210 */ /* 0x080fe20007f3e0ff */
[--C-:B------:R-:W-:Y:S01]  /*15de0*/  IMAD.X R5, R5, 0x1, R0.reuse, P6 ;  /* 0x0000000105057824 */ /* 0x100fe200030e0600 */
[-C--:B------:R-:W-:Y:S01]  /*15df0*/  IADD3 R13, P6, R13, R3.reuse, RZ ;  /* 0x000000030d0d7210 */ /* 0x080fe20007fde0ff */
[--C-:B------:R-:W-:Y:S01]  /*15e00*/  IMAD.X R8, R8, 0x1, R0.reuse, P5 ;  /* 0x0000000108087824 */ /* 0x100fe200028e0600 */
[----:B------:R-:W-:Y:S01]  /*15e10*/  IADD3 R12, P5, R12, R3, RZ ;  /* 0x000000030c0c7210 */ /* 0x000fe20007fbe0ff */
[----:B0-----:R-:W4:Y:S04]  /*15e20*/  LDL.LU R22, [R1+0xbc4] ;  /* 0x000bc40001167983 */ /* 0x001f280000300800 */
[----:B------:R-:W-:Y:S04]  /*15e30*/  STL [R1+0xc00], R15 ;  /* 0x000c000f01007387 */ /* 0x000fe80000100800 */
[----:B------:R-:W-:Y:S04]  /*15e40*/  STL [R1+0xc24], R17 ;  /* 0x000c241101007387 */ /* 0x000fe80000100800 */
[----:B------:R-:W-:Y:S04]  /*15e50*/  STL [R1+0xbf8], R16 ;  /* 0x000bf81001007387 */ /* 0x000fe80000100800 */
[----:B------:R-:W-:Y:S04]  /*15e60*/  STL [R1+0xc1c], R4 ;  /* 0x000c1c0401007387 */ /* 0x000fe80000100800 */
[----:B------:R-:W-:Y:S01]  /*15e70*/  STL [R1+0xbf0], R14 ;  /* 0x000bf00e01007387 */ /* 0x000fe20000100800 */
[----:B------:R-:W-:-:S03]  /*15e80*/  IMAD.X R9, R9, 0x1, R0, P4 ;  /* 0x0000000109097824 */ /* 0x000fc600020e0600 */
[----:B------:R-:W-:Y:S01]  /*15e90*/  STL [R1+0xc14], R5 ;  /* 0x000c140501007387 */ /* 0x000fe20000100800 */
[----:B------:R-:W-:-:S03]  /*15ea0*/  IADD3 R26, P4, R26, R3, RZ ;  /* 0x000000031a1a7210 */ /* 0x000fc60007f9e0ff */
        /* <DEDUP_REMOVED lines=13> */
[--C-:B------:R-:W-:Y:S02]  /*15f80*/  IMAD.X R7, R7, 0x1, R0.reuse, P6 ;  /* 0x0000000107077824 */ /* 0x100fe400030e0600 */
[----:B------:R-:W-:Y:S01]  /*15f90*/  IMAD.X R20, R20, 0x1, R0, P5 ;  /* 0x0000000114147824 */ /* 0x000fe200028e0600 */
[----:B------:R-:W-:Y:S01]  /*15fa0*/  STL [R1+0xbf4], R27 ;  /* 0x000bf41b01007387 */ /* 0x000fe20000100800 */
[----:B------:R-:W-:-:S03]  /*15fb0*/  IADD3 R23, P5, R23, R3, RZ ;  /* 0x0000000317177210 */ /* 0x000fc60007fbe0ff */
[----:B------:R-:W-:Y:S01]  /*15fc0*/  STL [R1+0xbc8], R10 ;  /* 0x000bc80a01007387 */ /* 0x000fe20000100800 */
[----:B------:R-:W-:-:S03]  /*15fd0*/  IADD3 R6, P6, R6, R3, RZ ;  /* 0x0000000306067210 */ /* 0x000fc60007fde0ff */
[----:B------:R-:W-:Y:S04]  /*15fe0*/  STL [R1+0xbec], R19 ;  /* 0x000bec1301007387 */ /* 0x000fe80000100800 */
[----:B------:R-:W-:Y:S04]  /*15ff0*/  STL [R1+0xbc0], R18 ;  /* 0x000bc01201007387 */ /* 0x000fe80000100800 */
[----:B------:R-:W-:Y:S04]  /*16000*/  STL [R1+0xbe4], R7 ;  /* 0x000be40701007387 */ /* 0x000fe80000100800 */
[----:B------:R0:W-:Y:S04]  /*16010*/  STL [R1+0xbb0], R23 ;  /* 0x000bb01701007387 */ /* 0x0001e80000100800 */
[----:B------:R-:W-:Y:S04]  /*16020*/  STL [R1+0xbb8], R6 ;  /* 0x000bb80601007387 */ /* 0x000fe80000100800 */
[----:B0-----:R-:W4:Y:S04]  /*16030*/  LDL.LU R23, [R1+0xb98] ;  /* 0x000b980001177983 */ /* 0x001f280000300800 */
[----:B------:R-:W-:Y:S01]  /*16040*/  STL [R1+0xbdc], R20 ;  /* 0x000bdc1401007387 */ /* 0x000fe20000100800 */
        /* <DEDUP_REMOVED lines=11> */
[----:B0-----:R-:W4:Y:S04]  /*16100*/  LDL.LU R21, [R1+0xb88] ;  /* 0x000b880001157983 */ /* 0x001f280000300800 */
[----:B------:R-:W4:Y:S01]  /*16110*/  LDL.LU R15, [R1+0xbac] ;  /* 0x000bac00010f7983 */ /* 0x000f220000300800 */
[----:B------:R-:W-:-:S03]  /*16120*/  IMAD.X R22, R22, 0x1, R0, P2 ;  /* 0x0000000116167824 */ /* 0x000fc600010e0600 */
        /* <DEDUP_REMOVED lines=21> */
[----:B------:R-:W-:-:S05]  /*16280*/  IADD3 R23, P2, R23, R3, RZ ;  /* 0x0000000317177210 */ /* 0x000fca0007f5e0ff */
[----:B------:R0:W-:Y:S04]  /*16290*/  STL [R1+0xb98], R23 ;  /* 0x000b981701007387 */ /* 0x0001e80000100800 */
        /* <DEDUP_REMOVED lines=15> */
[--C-:B------:R-:W-:Y:S01]  /*16390*/  IMAD.X R16, R16, 0x1, R0.reuse, P4 ;  /* 0x0000000110107824 */ /* 0x100fe200020e0600 */
[-C--:B------:R-:W-:Y:S01]  /*163a0*/  IADD3 R4, P4, R4, R3.reuse, RZ ;  /* 0x0000000304047210 */ /* 0x080fe20007f9e0ff */
[----:B------:R-:W-:Y:S01]  /*163b0*/  IMAD.X R14, R14, 0x1, R0, P3 ;  /* 0x000000010e0e7824 */ /* 0x000fe200018e0600 */
        /* <DEDUP_REMOVED lines=29> */
[----:B------:R-:W-:-:S03]  /*16590*/  IMAD.X R6, R6, 0x1, R0, P2 ;  /* 0x0000000106067824 */ /* 0x000fc600010e0600 */
[----:B------:R-:W-:Y:S01]  /*165a0*/  STL [R1+0xb48], R19 ;  /* 0x000b481301007387 */ /* 0x000fe20000100800 */
[----:B------:R-:W-:-:S03]  /*165b0*/  IADD3 R20, P2, R20, R3, RZ ;  /* 0x0000000314147210 */ /* 0x000fc60007f5e0ff */
[----:B------:R-:W-:Y:S04]  /*165c0*/  STL [R1+0xb6c], R18 ;  /* 0x000b6c1201007387 */ /* 0x000fe80000100800 */
[----:B------:R-:W-:Y:S04]  /*165d0*/  STL [R1+0xb40], R7 ;  /* 0x000b400701007387 */ /* 0x000fe80000100800 */
[----:B------:R0:W-:Y:S04]  /*165e0*/  STL [R1+0xb5c], R22 ;  /* 0x000b5c1601007387 */ /* 0x0001e80000100800 */
[----:B------:R-:W-:Y:S01]  /*165f0*/  STL [R1+0xb64], R6 ;  /* 0x000b640601007387 */ /* 0x000fe20000100800 */
[----:B------:R-:W-:-:S03]  /*16600*/  IADD3 R23, P1, R23, R3, RZ ;  /* 0x0000000317177210 */ /* 0x000fc60007f3e0ff */
[----:B0-----:R-:W4:Y:S04]  /*16610*/  LDL.LU R22, [R1+0xb44] ;  /* 0x000b440001167983 */ /* 0x001f280000300800 */
[----:B------:R-:W-:Y:S04]  /*16620*/  STL [R1+0xb38], R20 ;  /* 0x000b381401007387 */ /* 0x000fe80000100800 */
        /* <DEDUP_REMOVED lines=34> */
[----:B------:R-:W-:-:S05]  /*16850*/  IMAD.X R22, R22, 0x1, R0, P4 ;  /* 0x0000000116167824 */ /* 0x000fca00020e0600 */
[----:B------:R0:W-:Y:S01]  /*16860*/  STL [R1+0xb44], R22 ;  /* 0x000b441601007387 */ /* 0x0001e20000100800 */
[----:B------:R-:W-:-:S03]  /*16870*/  IADD3 R23, P4, R23, R3, RZ ;  /* 0x0000000317177210 */ /* 0x000fc60007f9e0ff */
[----:B0-----:R-:W4:Y:S04]  /*16880*/  LDL.LU R22, [R1+0xadc] ;  /* 0x000adc0001167983 */ /* 0x001f280000300800 */
[----:B------:R0:W-:Y:S04]  /*16890*/  STL [R1+0xb18], R23 ;  /* 0x000b181701007387 */ /* 0x0001e80000100800 */
[----:B0-----:R-:W4:Y:S01]  /*168a0*/  LDL.LU R23, [R1+0xab0] ;  /* 0x000ab00001177983 */ /* 0x001f220000300800 */
[----:B--2---:R-:W-:-:S05]  /*168b0*/  IMAD.X R29, R29, 0x1, R0, P3 ;  /* 0x000000011d1d7824 */ /* 0x004fca00018e0600 */
[----:B------:R0:W-:Y:S01]  /*168c0*/  STL [R1+0xb3c], R29 ;  /* 0x000b3c1d01007387 */ /* 0x0001e20000100800 */
[----:B---3--:R-:W-:-:S03]  /*168d0*/  IADD3 R28, P3, R28, R3, RZ ;  /* 0x000000031c1c7210 */ /* 0x008fc60007f7e0ff */
[----:B0-----:R-:W2:Y:S04]  /*168e0*/  LDL.LU R29, [R1+0xad4] ;  /* 0x000ad400011d7983 */ /* 0x001ea80000300800 */
[----:B------:R0:W-:Y:S01]  /*168f0*/  STL [R1+0xb10], R28 ;  /* 0x000b101c01007387 */ /* 0x0001e20000100800 */
[--C-:B----4-:R-:W-:Y:S01]  /*16900*/  IMAD.X R2, R2, 0x1, R0.reuse, P2 ;  /* 0x0000000102027824 */ /* 0x110fe200010e0600 */
[-C--:B------:R-:W-:Y:S02]  /*16910*/  IADD3 R15, P2, R15, R3.reuse, RZ ;  /* 0x000000030f0f7210 */ /* 0x080fe40007f5e0ff */
[----:B0-----:R-:W3:Y:S04]  /*16920*/  LDL.LU R28, [R1+0xaa8] ;  /* 0x000aa800011c7983 */ /* 0x001ee80000300800 */
        /* <DEDUP_REMOVED lines=42> */
[----:B0-----:R-:W4:Y:S01]  /*16bd0*/  LDL.LU R21, [R1+0xaa0] ;  /* 0x000aa00001157983 */ /* 0x001f220000300800 */
[----:B------:R-:W-:-:S03]  /*16be0*/  IMAD.X R22, R22, 0x1, R0, P3 ;  /* 0x0000000116167824 */ /* 0x000fc600018e0600 */
[----:B------:R-:W-:Y:S04]  /*16bf0*/  STL [R1+0xae4], R20 ;  /* 0x000ae41401007387 */ /* 0x000fe80000100800 */
        /* <DEDUP_REMOVED lines=45> */
[-C--:B---3--:R-:W-:Y:S01]  /*16ed0*/  IADD3 R28, P5, R28, R3.reuse, RZ ;  /* 0x000000031c1c7210 */ /* 0x088fe20007fbe0ff */
[--C-:B----4-:R-:W-:Y:S02]  /*16ee0*/  IMAD.X R15, R15, 0x1, R0.reuse, P4 ;  /* 0x000000010f0f7824 */ /* 0x110fe400020e0600 */
[----:B0-----:R-:W2:Y:S04]  /*16ef0*/  LDL.LU R29, [R1+0xa54] ;  /* 0x000a5400011d7983 */ /* 0x001ea80000300800 */
[----:B------:R0:W-:Y:S01]  /*16f00*/  STL [R1+0xa90], R28 ;  /* 0x000a901c01007387 */ /* 0x0001e20000100800 */
[-C--:B------:R-:W-:Y:S01]  /*16f10*/  IADD3 R17, P4, R17, R3.reuse, RZ ;  /* 0x0000000311117210 */ /* 0x080fe20007f9e0ff */
[--C-:B------:R-:W-:Y:S01]  /*16f20*/  IMAD.X R16, R16, 0x1, R0.reuse, P3 ;  /* 0x0000000110107824 */ /* 0x100fe200018e0600 */
[-C--:B------:R-:W-:Y:S01]  /*16f30*/  IADD3 R4, P3, R4, R3.reuse, RZ ;  /* 0x0000000304047210 */ /* 0x080fe20007f7e0ff */
[--C-:B------:R-:W-:Y:S01]  /*16f40*/  IMAD.X R14, R14, 0x1, R0.reuse, P2 ;  /* 0x000000010e0e7824 */ /* 0x100fe200010e0600 */
[-C--:B------:R-:W-:Y:S01]  /*16f50*/  IADD3 R5, P2, R5, R3.reuse, RZ ;  /* 0x0000000305057210 */ /* 0x080fe20007f5e0ff */
[----:B------:R-:W-:Y:S01]  /*16f60*/  IMAD.X R13, R13, 0x1, R0, P1 ;  /* 0x000000010d0d7824 */ /* 0x000fe200008e0600 */
[----:B0-----:R-:W3:Y:S04]  /*16f70*/  LDL.LU R28, [R1+0xa28] ;  /* 0x000a2800011c7983 */ /* 0x001ee80000300800 */
[----:B------:R-:W-:Y:S04]  /*16f80*/  STL [R1+0xab4], R15 ;  /* 0x000ab40f01007387 */ /* 0x000fe80000100800 */
[----:B------:R-:W-:Y:S04]  /*16f90*/  STL [R1+0xa88], R17 ;  /* 0x000a881101007387 */ /* 0x000fe80000100800 */
        /* <DEDUP_REMOVED lines=26> */
[----:B------:R-:W-:Y:S04]  /*17140*/  STL [R1+0xa50], R19 ;  /* 0x000a501301007387 */ /* 0x000fe80000100800 */
[----:B------:R-:W-:Y:S04]  /*17150*/  STL [R1+0xa74], R18 ;  /* 0x000a741201007387 */ /* 0x000fe80000100800 */
[----:B------:R-:W-:Y:S01]  /*17160*/  STL [R1+0xa48], R7 ;  /* 0x000a480701007387 */ /* 0x000fe20000100800 */
[----:B------:R-:W-:-:S03]  /*17170*/  IADD3 R20, P1, R20, R3, RZ ;  /* 0x0000000314147210 */ /* 0x000fc60007f3e0ff */
[----:B------:R0:W-:Y:S04]  /*17180*/  STL [R1+0xa64], R2 ;  /* 0x000a640201007387 */ /* 0x0001e80000100800 */
[----:B------:R-:W-:Y:S01]  /*17190*/  STL [R1+0xa6c], R6 ;  /* 0x000a6c0601007387 */ /* 0x000fe20000100800 */
[----:B------:R-:W-:-:S03]  /*171a0*/  IADD3 R21, P6, R21, R3, RZ ;  /* 0x0000000315157210 */ /* 0x000fc60007fde0ff */
[----:B0-----:R-:W4:Y:S04]  /*171b0*/  LDL.LU R2, [R1+0xa4c] ;  /* 0x000a4c0001027983 */ /* 0x001f280000300800 */
[----:B------:R-:W-:Y:S04]  /*171c0*/  STL [R1+0xa40], R20 ;  /* 0x000a401401007387 */ /* 0x000fe80000100800 */
        /* <DEDUP_REMOVED lines=12> */
[----:B------:R-:W3:Y:S04]  /*17290*/  LDL.LU R15, [R1+0xa10] ;  /* 0x000a1000010f7983 */ /* 0x000ee80000300800 */
[----:B------:R-:W3:Y:S04]  /*172a0*/  LDL.LU R17, [R1+0xa34] ;  /* 0x000a340001117983 */ /* 0x000ee80000300800 */
[----:B------:R-:W3:Y:S04]  /*172b0*/  LDL.LU R16, [R1+0xa08] ;  /* 0x000a080001107983 */ /* 0x000ee80000300800 */
[----:B------:R0:W-:Y:S04]  /*172c0*/  STL [R1+0xa28], R28 ;  /* 0x000a281c01007387 */ /* 0x0001e80000100800 */
        /* <DEDUP_REMOVED lines=17> */
[----:B0-----:R-:W3:Y:S01]  /*173e0*/  LDL.LU R28, [R1+0x9c0] ;  /* 0x0009c000011c7983 */ /* 0x001ee20000300800 */
[----:B----4-:R-:W-:-:S05]  /*173f0*/  IMAD.X R2, R2, 0x1, R0, P3 ;  /* 0x0000000102027824 */ /* 0x010fca00018e0600 */
[----:B------:R0:W-:Y:S01]  /*17400*/  STL [R1+0xa4c], R2 ;  /* 0x000a4c0201007387 */ /* 0x0001e20000100800 */
[----:B------:R-:W-:-:S03]  /*17410*/  IADD3 R21, P3, R21, R3, RZ ;  /* 0x0000000315157210 */ /* 0x000fc60007f7e0ff */
[----:B0-----:R-:W4:Y:S04]  /*17420*/  LDL.LU R2, [R1+0x9e4] ;  /* 0x0009e40001027983 */ /* 0x001f280000300800 */
        /* <DEDUP_REMOVED lines=8> */
[--C-:B--2---:R-:W-:Y:S01]  /*174b0*/  IMAD.X R29, R29, 0x1, R0.reuse, P1 ;  /* 0x000000011d1d7824 */ /* 0x104fe200008e0600 */
[-C--:B---3--:R-:W-:Y:S01]  /*174c0*/  IADD3 R15, P1, R15, R3.reuse, RZ ;  /* 0x000000030f0f7210 */ /* 0x088fe20007f3e0ff */
        /* <DEDUP_REMOVED lines=9> */
[----:B0-----:R-:W2:Y:S04]  /*17560*/  LDL.LU R29, [R1+0x9d4] ;  /* 0x0009d400011d7983 */ /* 0x001ea80000300800 */
        /* <DEDUP_REMOVED lines=31> */
[----:B------:R-:W-:Y:S01]  /*17760*/  STL [R1+0x9c8], R6 ;  /* 0x0009c80601007387 */ /* 0x000fe20000100800 */
[----:B----4-:R-:W-:-:S03]  /*17770*/  IMAD.X R2, R2, 0x1, R0, P2 ;  /* 0x0000000102027824 */ /* 0x010fc600010e0600 */
[----:B0-----:R-:W3:Y:S04]  /*17780*/  LDL.LU R28, [R1+0x9a8] ;  /* 0x0009a800011c7983 */ /* 0x001ee80000300800 */
[----:B------:R-:W-:Y:S04]  /*17790*/  STL [R1+0x9ec], R20 ;  /* 0x0009ec1401007387 */ /* 0x000fe80000100800 */
        /* <DEDUP_REMOVED lines=10> */
[----:B0-----:R-:W4:Y:S04]  /*17840*/  LDL.LU R23, [R1+0x998] ;  /* 0x0009980001177983 */ /* 0x001f280000300800 */
[----:B------:R-:W4:Y:S04]  /*17850*/  LDL.LU R15, [R1+0x9bc] ;  /* 0x0009bc00010f7983 */ /* 0x000f280000300800 */
[----:B------:R-:W4:Y:S04]  /*17860*/  LDL.LU R17, [R1+0x990] ;  /* 0x0009900001117983 */ /* 0x000f280000300800 */
[----:B------:R-:W4:Y:S01]  /*17870*/  LDL.LU R16, [R1+0x9b4] ;  /* 0x0009b40001107983 */ /* 0x000f220000300800 */
[----:B--2---:R-:W-:-:S05]  /*17880*/  IMAD.X R29, R29, 0x1, R0, P6 ;  /* 0x000000011d1d7824 */ /* 0x004fca00030e0600 */
[----:B------:R0:W-:Y:S04]  /*17890*/  STL [R1+0x9d4], R29 ;  /* 0x0009d41d01007387 */ /* 0x0001e80000100800 */
        /* <DEDUP_REMOVED lines=17> */
[----:B0-----:R-:W2:Y:S01]  /*179b0*/  LDL.LU R29, [R1+0x96c] ;  /* 0x00096c00011d7983 */ /* 0x001ea20000300800 */
[----:B---3--:R-:W-:-:S05]  /*179c0*/  IADD3 R28, P6, R28, R3, RZ ;  /* 0x000000031c1c7210 */ /* 0x008fca0007fde0ff */
        /* <DEDUP_REMOVED lines=8> */
[----:B------:R-:W-:-:S05]  /*17a50*/  IMAD.X R22, R22, 0x1, R0, P4 ;  /* 0x0000000116167824 */ /* 0x000fca00020e0600 */
[----:B------:R0:W-:Y:S01]  /*17a60*/  STL [R1+0x9c4], R22 ;  /* 0x0009c41601007387 */ /* 0x0001e20000100800 */
[-C--:B------:R-:W-:Y:S01]  /*17a70*/  IADD3 R23, P4, R23, R3.reuse, RZ ;  /* 0x0000000317177210 */ /* 0x080fe20007f9e0ff */
[--C-:B------:R-:W-:Y:S01]  /*17a80*/  IMAD.X R15, R15, 0x1, R0.reuse, P3 ;  /* 0x000000010f0f7824 */ /* 0x100fe200018e0600 */
[----:B------:R-:W-:Y:S01]  /*17a90*/  IADD3 R17, P3, R17, R3, RZ ;  /* 0x0000000311117210 */ /* 0x000fe20007f7e0ff */
[----:B0-----:R-:W4:Y:S01]  /*17aa0*/  LDL.LU R22, [R1+0x95c] ;  /* 0x00095c0001167983 */ /* 0x001f220000300800 */
[----:B------:R-:W-:-:S03]  /*17ab0*/  IMAD.X R16, R16, 0x1, R0, P2 ;  /* 0x0000000110107824 */ /* 0x000fc600010e0600 */
[----:B------:R0:W-:Y:S04]  /*17ac0*/  STL [R1+0x998], R23 ;  /* 0x0009981701007387 */ /* 0x0001e80000100800 */
[----:B0-----:R-:W4:Y:S04]  /*17ad0*/  LDL.LU R23, [R1+0x930] ;  /* 0x0009300001177983 */ /* 0x001f280000300800 */
[----:B------:R-:W-:Y:S04]  /*17ae0*/  STL [R1+0x9bc], R15 ;  /* 0x0009bc0f01007387 */ /* 0x000fe80000100800 */
[----:B------:R-:W-:Y:S04]  /*17af0*/  STL [R1+0x990], R17 ;  /* 0x0009901101007387 */ /* 0x000fe80000100800 */
[----:B------:R-:W-:Y:S01]  /*17b00*/  STL [R1+0x9b4], R16 ;  /* 0x0009b41001007387 */ /* 0x000fe20000100800 */
[-C--:B--2---:R-:W-:Y:S01]  /*17b10*/  IADD3 R4, P2, R4, R3.reuse, RZ ;  /* 0x0000000304047210 */ /* 0x084fe20007f5e0ff */
[--C-:B------:R-:W-:Y:S01]  /*17b20*/  IMAD.X R14, R14, 0x1, R0.reuse, P1 ;  /* 0x000000010e0e7824 */ /* 0x100fe200008e0600 */
[-C--:B------:R-:W-:Y:S01]  /*17b30*/  IADD3 R5, P1, R5, R3.reuse, RZ ;  /* 0x0000000305057210 */ /* 0x080fe20007f3e0ff */
[--C-:B------:R-:W-:Y:S01]  /*17b40*/  IMAD.X R13, R13, 0x1, R0.reuse, P6 ;  /* 0x000000010d0d7824 */ /* 0x100fe200030e0600 */
[----:B------:R-:W-:Y:S01]  /*17b50*/  IADD3 R8, P6, R8, R3, RZ ;  /* 0x0000000308087210 */ /* 0x000fe20007fde0ff */
        /* <DEDUP_REMOVED lines=29> */
[----:B------:R-:W-:Y:S04]  /*17d30*/  STL [R1+0x974], R6 ;  /* 0x0009740601007387 */ /* 0x000fe80000100800 */
[----:B0-----:R-:W2:Y:S04]  /*17d40*/  LDL.LU R29, [R1+0x954] ;  /* 0x00095400011d7983 */ /* 0x001ea80000300800 */
[----:B------:R-:W-:Y:S01]  /*17d50*/  STL [R1+0x948], R20 ;  /* 0x0009481401007387 */ /* 0x000fe20000100800 */
        /* <DEDUP_REMOVED lines=36> */
[----:B------:R0:W-:Y:S04]  /*17fa0*/  STL [R1+0x954], R29 ;  /* 0x0009541d01007387 */ /* 0x0001e80000100800 */
        /* <DEDUP_REMOVED lines=68> */
[----:B------:R-:W4:Y:S04]  /*183f0*/  LDL.LU R15, [R1+0x8c4] ;  /* 0x0008c400010f7983 */ /* 0x000f280000300800 */
[----:B------:R-:W4:Y:S01]  /*18400*/  LDL.LU R17, [R1+0x898] ;  /* 0x0008980001117983 */ /* 0x000f220000300800 */
[----:B------:R-:W-:-:S03]  /*18410*/  IMAD.X R22, R22, 0x1, R0, P5 ;  /* 0x0000000116167824 */ /* 0x000fc600028e0600 */
        /* <DEDUP_REMOVED lines=120> */
[----:B------:R0:W-:Y:S04]  /*18ba0*/  STL [R1+0x854], R29 ;  /* 0x0008541d01007387 */ /* 0x0001e80000100800 */
[----:B0-----:R-:W2:Y:S01]  /*18bb0*/  LDL.LU R29, [R1+0x7ec] ;  /* 0x0007ec00011d7983 */ /* 0x001ea20000300800 */
[----:B---3--:R-:W-:-:S05]  /*18bc0*/  IADD3 R28, P6, R28, R3, RZ ;  /* 0x000000031c1c7210 */ /* 0x008fca0007fde0ff */
        /* <DEDUP_REMOVED lines=95> */
[-C--:B---3--:R-:W-:Y:S01]  /*191c0*/  IADD3 R28, P2, R28, R3.reuse, RZ ;  /* 0x000000031c1c7210 */ /* 0x088fe20007f5e0ff */
[--C-:B----4-:R-:W-:Y:S01]  /*191d0*/  IMAD.X R15, R15, 0x1, R0.reuse, P1 ;  /* 0x000000010f0f7824 */ /* 0x110fe200008e0600 */
[-C--:B------:R-:W-:Y:S01]  /*191e0*/  IADD3 R17, P1, R17, R3.reuse, RZ ;  /* 0x0000000311117210 */ /* 0x080fe20007f3e0ff */
[--C-:B------:R-:W-:Y:S02]  /*191f0*/  IMAD.X R16, R16, 0x1, R0.reuse, P6 ;  /* 0x0000000110107824 */ /* 0x100fe400030e0600 */
        /* <DEDUP_REMOVED lines=53> */
[----:B0-----:R-:W2:Y:S04]  /*19550*/  LDL.LU R29, [R1+0x754] ;  /* 0x00075400011d7983 */ /* 0x001ea80000300800 */
[----:B------:R-:W2:Y:S04]  /*19560*/  LDL.LU R15, [R1+0x728] ;  /* 0x00072800010f7983 */ /* 0x000ea80000300800 */
[----:B------:R-:W2:Y:S04]  /*19570*/  LDL.LU R17, [R1+0x74c] ;  /* 0x00074c0001117983 */ /* 0x000ea80000300800 */
[----:B------:R-:W2:Y:S01]  /*19580*/  LDL.LU R16, [R1+0x720] ;  /* 0x0007200001107983 */ /* 0x000ea20000300800 */
[----:B---3--:R-:W-:-:S05]  /*19590*/  IADD3 R28, P1, R28, R3, RZ ;  /* 0x000000031c1c7210 */ /* 0x008fca0007f3e0ff */
        /* <DEDUP_REMOVED lines=32> */
[-C--:B------:R-:W-:Y:S01]  /*197a0*/  IADD3 R15, P4, R15, R3.reuse, RZ ;  /* 0x000000030f0f7210 */ /* 0x080fe20007f9e0ff */
[----:B------:R-:W-:Y:S01]  /*197b0*/  IMAD.X R17, R17, 0x1, R0, P3 ;  /* 0x0000000111117824 */ /* 0x000fe200018e0600 */
[----:B------:R-:W-:-:S02]  /*197c0*/  IADD3 R16, P3, R16, R3, RZ ;  /* 0x0000000310107210 */ /* 0x000fc40007f7e0ff */
[----:B------:R0:W-:Y:S01]  /*197d0*/  STL [R1+0x754], R29 ;  /* 0x0007541d01007387 */ /* 0x0001e20000100800 */
[--C-:B---3--:R-:W-:Y:S01]  /*197e0*/  IMAD.X R4, R4, 0x1, R0.reuse, P2 ;  /* 0x0000000104047824 */ /* 0x108fe200010e0600 */
[----:B------:R-:W-:Y:S02]  /*197f0*/  IADD3 R14, P2, R14, R3, RZ ;  /* 0x000000030e0e7210 */ /* 0x000fe40007f5e0ff */
[----:B0-----:R-:W2:Y:S04]  /*19800*/  LDL.LU R29, [R1+0x6ec] ;  /* 0x0006ec00011d7983 */ /* 0x001ea80000300800 */
        /* <DEDUP_REMOVED lines=36> */
[----:B0-----:R-:W3:Y:S01]  /*19a50*/  LDL.LU R28, [R1+0x6c0] ;  /* 0x0006c000011c7983 */ /* 0x001ee20000300800 */
[----:B----4-:R-:W-:-:S03]  /*19a60*/  IMAD.X R2, R2, 0x1, R0, P5 ;  /* 0x0000000102027824 */ /* 0x010fc600028e0600 */
        /* <DEDUP_REMOVED lines=36> */
[----:B------:R0:W-:Y:S04]  /*19cb0*/  STL [R1+0x6c0], R28 ;  /* 0x0006c01c01007387 */ /* 0x0001e80000100800 */
        /* <DEDUP_REMOVED lines=289> */
[--C-:B----4-:R-:W-:Y:S01]  /*1aed0*/  IMAD.X R2, R2, 0x1, R0.reuse, P2 ;  /* 0x0000000102027824 */ /* 0x110fe200010e0600 */
[-C--:B------:R-:W-:Y:S01]  /*1aee0*/  IADD3 R15, P2, R15, R3.reuse, RZ ;  /* 0x000000030f0f7210 */ /* 0x080fe20007f5e0ff */
[--C-:B------:R-:W-:Y:S01]  /*1aef0*/  IMAD.X R17, R17, 0x1, R0.reuse, P1 ;  /* 0x0000000111117824 */ /* 0x100fe200008e0600 */
[-C--:B------:R-:W-:Y:S02]  /*1af00*/  IADD3 R16, P1, R16, R3.reuse, RZ ;  /* 0x0000000310107210 */ /* 0x080fe40007f3e0ff */
        /* <DEDUP_REMOVED lines=24> */
[----:B------:R0:W-:Y:S01]  /*1b090*/  STL [R1+0xd54], R26 ;  /* 0x000d541a01007387 */ /* 0x0001e20000100800 */
[----:B------:R-:W-:-:S03]  /*1b0a0*/  IMAD.X R19, R19, 0x1, R0, P6 ;  /* 0x0000000113137824 */ /* 0x000fc600030e0600 */
[----:B------:R-:W-:Y:S01]  /*1b0b0*/  STL [R1+0xd1c], R24 ;  /* 0x000d1c1801007387 */ /* 0x000fe20000100800 */
[----:B------:R-:W-:-:S03]  /*1b0c0*/  IADD3 R18, P6, R18, R3, RZ ;  /* 0x0000000312127210 */ /* 0x000fc60007fde0ff */
[----:B------:R-:W-:Y:S01]  /*1b0d0*/  STL [R1+0xd58], R25 ;  /* 0x000d581901007387 */ /* 0x000fe20000100800 */
[----:B------:R-:W-:-:S03]  /*1b0e0*/  IMAD.X R7, R7, 0x1, R0, P5 ;  /* 0x0000000107077824 */ /* 0x000fc600028e0600 */
[----:B------:R-:W-:Y:S04]  /*1b0f0*/  STL [R1+0xd28], R27 ;  /* 0x000d281b01007387 */ /* 0x000fe80000100800 */
[----:B------:R-:W-:Y:S04]  /*1b100*/  STL [R1+0xd60], R10 ;  /* 0x000d600a01007387 */ /* 0x000fe80000100800 */
[----:B------:R1:W-:Y:S04]  /*1b110*/  STL [R1+0xd30], R19 ;  /* 0x000d301301007387 */ /* 0x0003e80000100800 */
[----:B------:R1:W-:Y:S04]  /*1b120*/  STL [R1+0xd6c], R18 ;  /* 0x000d6c1201007387 */ /* 0x0003e80000100800 */
[----:B------:R1:W-:Y:S04]  /*1b130*/  STL [R1+0xd24], R7 ;  /* 0x000d240701007387 */ /* 0x0003e80000100800 */
[----:B0-----:R-:W4:Y:S01]  /*1b140*/  LDL.LU R26, [R1+0xd9c] ;  /* 0x000d9c00011a7983 */ /* 0x001f220000300800 */
[-C--:B------:R-:W-:Y:S01]  /*1b150*/  IADD3 R6, P5, R6, R3.reuse, RZ ;  /* 0x0000000306067210 */ /* 0x080fe20007fbe0ff */
[----:B------:R-:W-:Y:S01]  /*1b160*/  IMAD.X R20, R20, 0x1, R0, P4 ;  /* 0x0000000114147824 */ /* 0x000fe200020e0600 */
[----:B------:R-:W-:-:S03]  /*1b170*/  IADD3 R21, P4, R21, R3, RZ ;  /* 0x0000000315157210 */ /* 0x000fc60007f9e0ff */
[----:B------:R0:W-:Y:S04]  /*1b180*/  STL [R1+0xd74], R6 ;  /* 0x000d740601007387 */ /* 0x0001e80000100800 */
[----:B------:R2:W-:Y:S04]  /*1b190*/  STL [R1+0xd3c], R20 ;  /* 0x000d3c1401007387 */ /* 0x0005e80000100800 */
[----:B-1----:R-:W4:Y:S04]  /*1b1a0*/  LDL.LU R19, [R1+0xdb0] ;  /* 0x000db00001137983 */ /* 0x002f280000300800 */
[----:B------:R-:W-:Y:S04]  /*1b1b0*/  STL [R1+0xd78], R21 ;  /* 0x000d781501007387 */ /* 0x000fe80000100800 */
[----:B------:R-:W4:Y:S01]  /*1b1c0*/  LDL.LU R18, [R1+0xdb4] ;  /* 0x000db40001127983 */ /* 0x000f220000300800 */
[----:B------:R-:W-:-:S05]  /*1b1d0*/  IMAD.X R22, R22, 0x1, R0, P3 ;  /* 0x0000000116167824 */ /* 0x000fca00018e0600 */
[----:B------:R-:W-:Y:S04]  /*1b1e0*/  STL [R1+0xd48], R22 ;  /* 0x000d481601007387 */ /* 0x000fe80000100800 */
[----:B------:R-:W4:Y:S01]  /*1b1f0*/  LDL.LU R7, [R1+0xdbc] ;  /* 0x000dbc0001077983 */ /* 0x000f220000300800 */
[----:B------:R-:W-:-:S05]  /*1b200*/  IADD3 R23, P3, R23, R3, RZ ;  /* 0x0000000317177210 */ /* 0x000fca0007f7e0ff */
[----:B------:R-:W-:Y:S04]  /*1b210*/  STL [R1+0xd80], R23 ;  /* 0x000d801701007387 */ /* 0x000fe80000100800 */
[----:B0-----:R-:W4:Y:S01]  /*1b220*/  LDL.LU R6, [R1+0xddc] ;  /* 0x000ddc0001067983 */ /* 0x001f220000300800 */
[----:B--2---:R-:W-:-:S05]  /*1b230*/  IMAD.X R29, R29, 0x1, R0, P2 ;  /* 0x000000011d1d7824 */ /* 0x004fca00010e0600 */
[----:B------:R0:W-:Y:S04]  /*1b240*/  STL [R1+0xd50], R29 ;  /* 0x000d501d01007387 */ /* 0x0001e80000100800 */
[----:B------:R-:W2:Y:S01]  /*1b250*/  LDL.LU R20, [R1+0xd7c] ;  /* 0x000d7c0001147983 */ /* 0x000ea20000300800 */
[----:B---3--:R-:W-:-:S05]  /*1b260*/  IADD3 R28, P2, R28, R3, RZ ;  /* 0x000000031c1c7210 */ /* 0x008fca0007f5e0ff */
[----:B------:R1:W-:Y:S04]  /*1b270*/  STL [R1+0xd94], R28 ;  /* 0x000d941c01007387 */ /* 0x0003e80000100800 */
[----:B0-----:R-:W3:Y:S04]  /*1b280*/  LDL.LU R29, [R1+0xde8] ;  /* 0x000de800011d7983 */ /* 0x001ee80000300800 */
[----:B-1----:R-:W3:Y:S01]  /*1b290*/  LDL.LU R28, [R1+0xd90] ;  /* 0x000d9000011c7983 */ /* 0x002ee20000300800 */
[----:B----4-:R-:W-:-:S05]  /*1b2a0*/  IMAD.X R2, R2, 0x1, R0, P1 ;  /* 0x0000000102027824 */ /* 0x010fca00008e0600 */
[----:B------:R0:W-:Y:S04]  /*1b2b0*/  STL [R1+0xd44], R2 ;  /* 0x000d440201007387 */ /* 0x0001e80000100800 */
        /* <DEDUP_REMOVED lines=13> */
[----:B------:R-:W4:Y:S01]  /*1b390*/  LDL.LU R27, [R1+0xdc8] ;  /* 0x000dc800011b7983 */ /* 0x000f220000300800 */
[----:B------:R-:W-:-:S03]  /*1b3a0*/  IADD3 R26, P1, R26, R3, RZ ;  /* 0x000000031a1a7210 */ /* 0x000fc60007f3e0ff */
[----:B------:R-:W4:Y:S04]  /*1b3b0*/  LDL.LU R10, [R1+0xdc0] ;  /* 0x000dc000010a7983 */ /* 0x000f280000300800 */
[----:B------:R-:W4:Y:S04]  /*1b3c0*/  LDL.LU R21, [R1+0xda0] ;  /* 0x000da00001157983 */ /* 0x000f280000300800 */
[----:B------:R-:W4:Y:S04]  /*1b3d0*/  LDL.LU R22, [R1+0xd88] ;  /* 0x000d880001167983 */ /* 0x000f280000300800 */
[----:B------:R-:W4:Y:S04]  /*1b3e0*/  LDL.LU R23, [R1+0x5ec] ;  /* 0x0005ec0001177983 */ /* 0x000f280000300800 */
[----:B------:R0:W-:Y:S04]  /*1b3f0*/  STL [R1+0xd9c], R26 ;  /* 0x000d9c1a01007387 */ /* 0x0001e80000100800 */
[----:B0-----:R0:W5:Y:S04]  /*1b400*/  LDL.LU R26, [R1+0xe54] ;  /* 0x000e5400011a7983 */ /* 0x0011680000300800 */
[----:B------:R-:W2:Y:S02]  /*1b410*/  LDL.LU R3, [R1+0xd5c] ;  /* 0x000d5c0001037983 */ /* 0x000ea40000300800 */
[----:B--2---:R-:W-:-:S05]  /*1b420*/  IMAD.X R3, R3, 0x1, R0, P6 ;  /* 0x0000000103037824 */ /* 0x004fca00030e0600 */
[----:B------:R1:W-:Y:S02]  /*1b430*/  STL [R1+0xd5c], R3 ;  /* 0x000d5c0301007387 */ /* 0x0003e40000100800 */
[----:B-1----:R-:W1:Y:S02]  /*1b440*/  LDC R3, c[0x0][0x238] ;  /* 0x00008e00ff037b82 */ /* 0x002e640000000800 */
[----:B-1----:R-:W-:-:S04]  /*1b450*/  IMAD.SHL.U32 R3, R3, 0x20, RZ ;  /* 0x0000002003037824 */ /* 0x002fc800078e00ff */
[----:B------:R-:W-:-:S05]  /*1b460*/  IMAD.SHL.U32 R3, R3, 0x2, RZ ;  /* 0x0000000203037824 */ /* 0x000fca00078e00ff */
[----:B------:R-:W-:-:S05]  /*1b470*/  IADD3 R19, P6, R19, R3, RZ ;  /* 0x0000000313137210 */ /* 0x000fca0007fde0ff */
[----:B------:R1:W-:Y:S04]  /*1b480*/  STL [R1+0xdb0], R19 ;  /* 0x000db01301007387 */ /* 0x0003e80000100800 */
[----:B-1----:R-:W2:Y:S04]  /*1b490*/  LDL.LU R19, [R1+0xe50] ;  /* 0x000e500001137983 */ /* 0x002ea80000300800 */
[----:B------:R-:W3:Y:S02]  /*1b4a0*/  LDL.LU R3, [R1+0xd68] ;  /* 0x000d680001037983 */ /* 0x000ee40000300800 */
[----:B---3--:R-:W-:-:S05]  /*1b4b0*/  IMAD.X R3, R3, 0x1, R0, P5 ;  /* 0x0000000103037824 */ /* 0x008fca00028e0600 */
[----:B------:R1:W-:Y:S02]  /*1b4c0*/  STL [R1+0xd68], R3 ;  /* 0x000d680301007387 */ /* 0x0003e40000100800 */
[----:B-1----:R-:W1:Y:S02]  /*1b4d0*/  LDC R3, c[0x0][0x238] ;  /* 0x00008e00ff037b82 */ /* 0x002e640000000800 */
[----:B-1----:R-:W-:-:S04]  /*1b4e0*/  IMAD.SHL.U32 R3, R3, 0x20, RZ ;  /* 0x0000002003037824 */ /* 0x002fc800078e00ff */
[----:B------:R-:W-:-:S05]  /*1b4f0*/  IMAD.SHL.U32 R3, R3, 0x2, RZ ;  /* 0x0000000203037824 */ /* 0x000fca00078e00ff */
[----:B------:R-:W-:-:S05]  /*1b500*/  IADD3 R18, P5, R18, R3, RZ ;  /* 0x0000000312127210 */ /* 0x000fca0007fbe0ff */
[----:B------:R1:W-:Y:S04]  /*1b510*/  STL [R1+0xdb4], R18 ;  /* 0x000db41201007387 */ /* 0x0003e80000100800 */
[----:B-1----:R-:W3:Y:S04]  /*1b520*/  LDL.LU R18, [R1+0xe4c] ;  /* 0x000e4c0001127983 */ /* 0x002ee80000300800 */
[----:B------:R-:W4:Y:S02]  /*1b530*/  LDL.LU R3, [R1+0xd70] ;  /* 0x000d700001037983 */ /* 0x000f240000300800 */
[----:B----4-:R-:W-:-:S05]  /*1b540*/  IMAD.X R3, R3, 0x1, R0, P4 ;  /* 0x0000000103037824 */ /* 0x010fca00020e0600 */
[----:B------:R1:W-:Y:S02]  /*1b550*/  STL [R1+0xd70], R3 ;  /* 0x000d700301007387 */ /* 0x0003e40000100800 */
[----:B-1----:R-:W1:Y:S02]  /*1b560*/  LDC R3, c[0x0][0x238] ;  /* 0x00008e00ff037b82 */ /* 0x002e640000000800 */
[----:B-1----:R-:W-:-:S04]  /*1b570*/  IMAD.SHL.U32 R3, R3, 0x20, RZ ;  /* 0x0000002003037824 */ /* 0x002fc800078e00ff */
[----:B------:R-:W-:-:S05]  /*1b580*/  IMAD.SHL.U32 R3, R3, 0x2, RZ ;  /* 0x0000000203037824 */ /* 0x000fca00078e00ff */
[----:B------:R-:W-:-:S05]  /*1b590*/  IADD3 R7, P4, R7, R3, RZ ;  /* 0x0000000307077210 */ /* 0x000fca0007f9e0ff */
[----:B------:R1:W-:Y:S04]  /*1b5a0*/  STL [R1+0xdbc], R7 ;  /* 0x000dbc0701007387 */ /* 0x0003e80000100800 */
[----:B-1----:R-:W4:Y:S04]  /*1b5b0*/  LDL.LU R7, [R1+0xe48] ;  /* 0x000e480001077983 */ /* 0x002f280000300800 */
        /* <DEDUP_REMOVED lines=9> */
[----:B------:R-:W3:Y:S01]  /*1b650*/  LDL.LU R3, [R1+0xde4] ;  /* 0x000de40001037983 */ /* 0x000ee20000300800 */
[--C-:B------:R-:W-:Y:S01]  /*1b660*/  IMAD.X R20, R20, 0x1, R0.reuse, P2 ;  /* 0x0000000114147824 */ /* 0x100fe200010e0600 */
[----:B------:R-:W-:Y:S01]  /*1b670*/  IADD3 R29, P2, R29, UR7, RZ ;  /* 0x000000071d1d7c10 */ /* 0x000fe2000ff5e0ff */
[----:B------:R-:W-:-:S02]  /*1b680*/  IMAD.X R28, R28, 0x1, R0, P1 ;  /* 0x000000011c1c7824 */ /* 0x000fc400008e0600 */
[--C-:B------:R-:W-:Y:S01]  /*1b690*/  IMAD.X R2, R2, 0x1, R0.reuse, P6 ;  /* 0x0000000102027824 */ /* 0x100fe200030e0600 */
[----:B------:R1:W-:Y:S01]  /*1b6a0*/  STL [R1+0xd7c], R20 ;  /* 0x000d7c1401007387 */ /* 0x0003e20000100800 */
[----:B------:R-:W-:Y:S01]  /*1b6b0*/  IADD3 R15, P6, R15, UR7, RZ ;  /* 0x000000070f0f7c10 */ /* 0x000fe2000ffde0ff */
[--C-:B------:R-:W-:Y:S01]  /*1b6c0*/  IMAD.X R17, R17, 0x1, R0.reuse, P5 ;  /* 0x0000000111117824 */ /* 0x100fe200028e0600 */
[----:B------:R-:W-:Y:S01]  /*1b6d0*/  IADD3 R16, P5, R16, UR7, RZ ;  /* 0x0000000710107c10 */ /* 0x000fe2000ffbe0ff */
[--C-:B------:R-:W-:Y:S01]  /*1b6e0*/  IMAD.X R4, R4, 0x1, R0.reuse, P4 ;  /* 0x0000000104047824 */ /* 0x100fe200020e0600 */
[----:B-1----:R0:W5:Y:S04]  /*1b6f0*/  LDL.LU R20, [R1+0xe40] ;  /* 0x000e400001147983 */ /* 0x0021680000300800 */
[----:B------:R1:W-:Y:S01]  /*1b700*/  STL [R1+0xde8], R29 ;  /* 0x000de81d01007387 */ /* 0x0003e20000100800 */
[----:B------:R-:W-:Y:S01]  /*1b710*/  IADD3 R14, P4, R14, UR7, RZ ;  /* 0x000000070e0e7c10 */ /* 0x000fe2000ff9e0ff */
[----:B------:R-:W-:Y:S01]  /*1b720*/  IMAD.X R5, R5, 0x1, R0, P3 ;  /* 0x0000000105057824 */ /* 0x000fe200018e0600 */
[----:B------:R-:W-:Y:S01]  /*1b730*/  IADD3 R13, P3, R13, UR7, RZ ;  /* 0x000000070d0d7c10 */ /* 0x000fe2000ff7e0ff */
[----:B-1----:R0:W5:Y:S04]  /*1b740*/  LDL.LU R29, [R1+0xe3c] ;  /* 0x000e3c00011d7983 */ /* 0x0021680000300800 */
[----:B------:R1:W-:Y:S01]  /*1b750*/  STL [R1+0xd90], R28 ;  /* 0x000d901c01007387 */ /* 0x0003e20000100800 */
[----:B------:R-:W-:-:S02]  /*1b760*/  IADD3.X R8, R8, UR6, RZ, P2, !PT ;  /* 0x0000000608087c10 */ /* 0x000fc400097fe4ff */
[----:B------:R-:W-:Y:S01]  /*1b770*/  IADD3 R12, P2, R12, UR7, RZ ;  /* 0x000000070c0c7c10 */ /* 0x000fe2000ff5e0ff */
[----:B-1----:R0:W5:Y:S01]  /*1b780*/  LDL.LU R28, [R1+0xe38] ;  /* 0x000e3800011c7983 */ /* 0x0021620000300800 */
[----:B------:R-:W-:Y:S02]  /*1b790*/  IADD3.X R25, R25, UR6, RZ, P6, !PT ;  /* 0x0000000619197c10 */ /* 0x000fe4000b7fe4ff */
[----:B------:R-:W-:Y:S02]  /*1b7a0*/  IADD3.X R27, R27, UR6, RZ, P5, !PT ;  /* 0x000000061b1b7c10 */ /* 0x000fe4000affe4ff */
[----:B------:R-:W-:Y:S02]  /*1b7b0*/  IADD3.X R10, R10, UR6, RZ, P4, !PT ;  /* 0x000000060a0a7c10 */ /* 0x000fe4000a7fe4ff */
[----:B------:R-:W-:Y:S02]  /*1b7c0*/  IADD3.X R21, R21, UR6, RZ, P3, !PT ;  /* 0x0000000615157c10 */ /* 0x000fe40009ffe4ff */
[----:B------:R-:W-:-:S02]  /*1b7d0*/  IADD3.X R22, R22, UR6, RZ, P2, !PT ;  /* 0x0000000616167c10 */ /* 0x000fc400097fe4ff */
[----:B---3--:R-:W-:-:S05]  /*1b7e0*/  IADD3 R3, P1, R3, UR7, RZ ;  /* 0x0000000703037c10 */ /* 0x008fca000ff3e0ff */
[----:B------:R1:W-:Y:S04]  /*1b7f0*/  STL [R1+0xde4], R3 ;  /* 0x000de40301007387 */ /* 0x0003e80000100800 */
[----:B------:R3:W-:Y:S04]  /*1b800*/  STL [R1+0xd98], R2 ;  /* 0x000d980201007387 */ /* 0x0007e80000100800 */
[----:B------:R-:W-:Y:S04]  /*1b810*/  STL [R1+0xdd4], R15 ;  /* 0x000dd40f01007387 */ /* 0x000fe80000100800 */
[----:B------:R-:W-:Y:S04]  /*1b820*/  STL [R1+0xdac], R17 ;  /* 0x000dac1101007387 */ /* 0x000fe80000100800 */
[----:B------:R-:W-:Y:S04]  /*1b830*/  STL [R1+0xdcc], R16 ;  /* 0x000dcc1001007387 */ /* 0x000fe80000100800 */
[----:B------:R4:W-:Y:S04]  /*1b840*/  STL [R1+0xda8], R4 ;  /* 0x000da80401007387 */ /* 0x0009e80000100800 */
[----:B------:R-:W-:Y:S01]  /*1b850*/  STL [R1+0xdc4], R14 ;  /* 0x000dc40e01007387 */ /* 0x000fe20000100800 */
[----:B------:R-:W-:Y:S01]  /*1b860*/  IADD3.X R9, R9, UR6, RZ, P1, !PT ;  /* 0x0000000609097c10 */ /* 0x000fe20008ffe4ff */
[----:B-1----:R-:W1:Y:S01]  /*1b870*/  LDC R3, c[0x0][0x238] ;  /* 0x00008e00ff037b82 */ /* 0x002e620000000800 */
[----:B---3--:R-:W3:Y:S01]  /*1b880*/  S2R R2, SR_TID.X ;  /* 0x0000000000027919 */ /* 0x008ee20000002100 */
[----:B------:R0:W-:Y:S01]  /*1b890*/  STL [R1+0xdb8], R5 ;  /* 0x000db80501007387 */ /* 0x0001e20000100800 */
[----:B------:R-:W-:-:S03]  /*1b8a0*/  IADD3 R24, P1, R24, UR7, RZ ;  /* 0x0000000718187c10 */ /* 0x000fc6000ff3e0ff */
[----:B------:R-:W-:Y:S04]  /*1b8b0*/  STL [R1+0xda4], R13 ;  /* 0x000da40d01007387 */ /* 0x000fe80000100800 */
[----:B------:R2:W-:Y:S04]  /*1b8c0*/  STL [R1+0xde0], R8 ;  /* 0x000de00801007387 */ /* 0x0005e80000100800 */
[----:B------:R-:W-:Y:S04]  /*1b8d0*/  STL [R1+0xd8c], R12 ;  /* 0x000d8c0c01007387 */ /* 0x000fe80000100800 */
[----:B------:R2:W-:Y:S04]  /*1b8e0*/  STL [R1+0xdd8], R9 ;  /* 0x000dd80901007387 */ /* 0x0005e80000100800 */
[----:B------:R1:W-:Y:S04]  /*1b8f0*/  STL [R1+0xd84], R24 ;  /* 0x000d841801007387 */ /* 0x0003e80000100800 */
[----:B------:R1:W-:Y:S01]  /*1b900*/  STL [R1+0xdd0], R25 ;  /* 0x000dd01901007387 */ /* 0x0003e20000100800 */
[----:B----4-:R-:W-:-:S03]  /*1b910*/  IMAD.MOV.U32 R4, RZ, RZ, R7 ;  /* 0x000000ffff047224 */ /* 0x010fc600078e0007 */
[----:B------:R4:W-:Y:S01]  /*1b920*/  STL [R1+0xdc8], R27 ;  /* 0x000dc81b01007387 */ /* 0x0009e20000100800 */
[----:B0-----:R-:W-:Y:S01]  /*1b930*/  IMAD.MOV.U32 R5, RZ, RZ, R19 ;  /* 0x000000ffff057224 */ /* 0x001fe200078e0013 */
[----:B------:R-:W-:Y:S02]  /*1b940*/  IADD3.X R23, R23, UR6, RZ, P1, !PT ;  /* 0x0000000617177c10 */ /* 0x000fe40008ffe4ff */
[----:B------:R4:W-:Y:S01]  /*1b950*/  STL [R1+0xdc0], R10 ;  /* 0x000dc00a01007387 */ /* 0x0009e20000100800 */
[----:B--2---:R-:W-:-:S03]  /*1b960*/  IMAD.MOV.U32 R8, RZ, RZ, R6 ;  /* 0x000000ffff087224 */ /* 0x004fc600078e0006 */
[----:B------:R4:W-:Y:S01]  /*1b970*/  STL [R1+0xda0], R21 ;  /* 0x000da01501007387 */ /* 0x0009e20000100800 */
[----:B------:R-:W-:-:S03]  /*1b980*/  IMAD.MOV.U32 R9, RZ, RZ, R18 ;  /* 0x000000ffff097224 */ /* 0x000fc600078e0012 */
[----:B------:R4:W-:Y:S04]  /*1b990*/  STL [R1+0xd88], R22 ;  /* 0x000d881601007387 */ /* 0x0009e80000100800 */
[----:B------:R4:W-:Y:S04]  /*1b9a0*/  STL.64 [R1+0x2e0], R4 ;  /* 0x0002e00401007387 */ /* 0x0009e80000100a00 */
[----:B------:R4:W-:Y:S04]  /*1b9b0*/  STL [R1+0x5ec], R23 ;  /* 0x0005ec1701007387 */ /* 0x0009e80000100800 */
[----:B------:R4:W-:Y:S01]  /*1b9c0*/  STL.64 [R1+0x2d8], R8 ;  /* 0x0002d80801007387 */ /* 0x0009e20000100a00 */
[----:B-1----:R-:W-:-:S04]  /*1b9d0*/  IMAD.SHL.U32 R3, R3, 0x20, RZ ;  /* 0x0000002003037824 */ /* 0x002fc800078e00ff */
[----:B------:R-:W-:Y:S01]  /*1b9e0*/  IMAD.SHL.U32 R3, R3, 0x2, RZ ;  /* 0x0000000203037824 */ /* 0x000fe200078e00ff */
[----:B---3--:R-:W-:-:S05]  /*1b9f0*/  LOP3.LUT R2, R2, 0x3f, RZ, 0xc0, !PT ;  /* 0x0000003f02027812 */ /* 0x008fca00078ec0ff */
[----:B------:R-:W-:Y:S01]  /*1ba00*/  IMAD.SHL.U32 R2, R2, 0x2, RZ ;  /* 0x0000000202027824 */ /* 0x000fe200078e00ff */
[----:B----4-:R-:W-:Y:S06]  /*1ba10*/  @P0 BRA `(.L_x_1) ;  /* 0xfffffe9c00c80947 */ /* 0x010fec000383ffff */
[----:B------:R-:W2:Y:S04]  /*1ba20*/  LDL.LU R27, [R1+0xec] ;  /* 0x0000ec00011b7983 */ /* 0x000ea80000300800 */
[----:B------:R-:W3:Y:S04]  /*1ba30*/  LDL.LU R13, [R1+0x1bc] ;  /* 0x0001bc00010d7983 */ /* 0x000ee80000300800 */
[----:B------:R-:W3:Y:S04]  /*1ba40*/  LDL.LU R25, [R1+0x1ec] ;  /* 0x0001ec0001197983 */ /* 0x000ee80000300800 */
        /* <DEDUP_REMOVED lines=8> */
[----:B------:R-:W2:Y:S04]  /*1bad0*/  LDL.LU R4, [R1+0x220] ;  /* 0x0002200001047983 */ /* 0x000ea80000300800 */
[----:B--2---:R-:W-:Y:S04]  /*1bae0*/  STL [R1+0xf24], R4 ;  /* 0x000f240401007387 */ /* 0x004fe80000100800 */
[----:B-----5:R-:W2:Y:S04]  /*1baf0*/  LDL.LU R28, [R1+0x278] ;  /* 0x00027800011c7983 */ /* 0x020ea80000300800 */
[----:B--2---:R-:W-:Y:S04]  /*1bb00*/  STL [R1+0xf28], R28 ;  /* 0x000f281c01007387 */ /* 0x004fe80000100800 */
[----:B------:R-:W2:Y:S04]  /*1bb10*/  LDL.LU R2, [R1+0x2a8] ;  /* 0x0002a80001027983 */ /* 0x000ea80000300800 */
[----:B--2---:R-:W-:Y:S04]  /*1bb20*/  STL [R1+0xf2c], R2 ;  /* 0x000f2c0201007387 */ /* 0x004fe80000100800 */
[----:B------:R-:W2:Y:S04]  /*1bb30*/  LDL.LU R0, [R1+0x270] ;  /* 0x0002700001007983 */ /* 0x000ea80000300800 */
[----:B--2---:R-:W-:Y:S04]  /*1bb40*/  STL [R1+0xf30], R0 ;  /* 0x000f300001007387 */ /* 0x004fe80000100800 */
[----:B------:R-:W2:Y:S01]  /*1bb50*/  LDL.LU R3, [R1+0x2a0] ;  /* 0x0002a00001037983 */ /* 0x000ea20000300800 */
[----:B------:R-:W-:-:S03]  /*1bb60*/  F2FP.F16.F32.PACK_AB R27, R26, R27 ;  /* 0x0000001b1a1b723e */ /* 0x000fc600000000ff */
[----:B--2---:R-:W-:Y:S04]  /*1bb70*/  STL [R1+0xf34], R3 ;  /* 0x000f340301007387 */ /* 0x004fe80000100800 */
[----:B------:R0:W-:Y:S04]  /*1bb80*/  STL [R1+0xe38], R29 ;  /* 0x000e381d01007387 */ /* 0x0001e80000100800 */
[----:B0-----:R-:W2:Y:S04]  /*1bb90*/  LDL.LU R29, [R1+0x1a0] ;  /* 0x0001a000011d7983 */ /* 0x001ea80000300800 */
[----:B--2---:R-:W-:Y:S04]  /*1bba0*/  STL [R1+0xf38], R29 ;  /* 0x000f381d01007387 */ /* 0x004fe80000100800 */
[----:B------:R0:W-:Y:S04]  /*1bbb0*/  STL [R1+0xe3c], R27 ;  /* 0x000e3c1b01007387 */ /* 0x0001e80000100800 */
[----:B0-----:R-:W2:Y:S01]  /*1bbc0*/  LDL.LU R27, [R1+0x180] ;  /* 0x00018000011b7983 */ /* 0x001ea20000300800 */
[----:B------:R-:W-:-:S03]  /*1bbd0*/  F2FP.F16.F32.PACK_AB R26, R11, R20 ;  /* 0x000000140b1a723e */ /* 0x000fc600000000ff */
[----:B--2---:R-:W-:Y:S04]  /*1bbe0*/  STL [R1+0xf3c], R27 ;  /* 0x000f3c1b01007387 */ /* 0x004fe80000100800 */
[----:B------:R-:W2:Y:S04]  /*1bbf0*/  LDL.LU R11, [R1+0x204] ;  /* 0x00020400010b7983 */ /* 0x000ea80000300800 */
[----:B------:R-:W2:Y:S04]  /*1bc00*/  LDL.LU R20, [R1+0x224] ;  /* 0x0002240001147983 */ /* 0x000ea80000300800 */
[----:B------:R0:W-:Y:S04]  /*1bc10*/  STL [R1+0xe40], R26 ;  /* 0x000e401a01007387 */ /* 0x0001e80000100800 */
[----:B0-----:R-:W4:Y:S01]  /*1bc20*/  LDL.LU R26, [R1+0x1a8] ;  /* 0x0001a800011a7983 */ /* 0x001f220000300800 */
[----:B---3--:R-:W-:-:S03]  /*1bc30*/  F2FP.F16.F32.PACK_AB R25, R13, R25 ;  /* 0x000000190d19723e */ /* 0x008fc600000000ff */
[----:B----4-:R-:W-:Y:S04]  /*1bc40*/  STL [R1+0xf40], R26 ;  /* 0x000f401a01007387 */ /* 0x010fe80000100800 */
[----:B------:R0:W-:Y:S04]  /*1bc50*/  STL [R1+0xe44], R25 ;  /* 0x000e441901007387 */ /* 0x0001e80000100800 */
[----:B0-----:R-:W3:Y:S01]  /*1bc60*/  LDL.LU R25, [R1+0x188] ;  /* 0x0001880001197983 */ /* 0x001ee20000300800 */
[----:B------:R-:W-:-:S03]  /*1bc70*/  F2FP.F16.F32.PACK_AB R24, R8, R24 ;  /* 0x000000180818723e */ /* 0x000fc600000000ff */
[----:B---3--:R-:W-:Y:S04]  /*1bc80*/  STL [R1+0xf44], R25 ;  /* 0x000f441901007387 */ /* 0x008fe80000100800 */
[----:B------:R0:W-:Y:S04]  /*1bc90*/  STL [R1+0xe48], R24 ;  /* 0x000e481801007387 */ /* 0x0001e80000100800 */
[----:B0-----:R-:W3:Y:S01]  /*1bca0*/  LDL.LU R24, [R1+0x260] ;  /* 0x0002600001187983 */ /* 0x001ee20000300800 */
[----:B------:R-:W-:Y:S02]  /*1bcb0*/  F2FP.F16.F32.PACK_AB R23, R12, R23 ;  /* 0x000000170c17723e */ /* 0x000fe400000000ff */
[----:B------:R-:W-:-:S02]  /*1bcc0*/  F2FP.F16.F32.PACK_AB R22, R9, R22 ;  /* 0x000000160916723e */ /* 0x000fc400000000ff */
[----:B------:R-:W-:Y:S02]  /*1bcd0*/  F2FP.F16.F32.PACK_AB R21, R10, R21 ;  /* 0x000000150a15723e */ /* 0x000fe400000000ff */
[----:B--2---:R-:W-:Y:S01]  /*1bce0*/  F2FP.F16.F32.PACK_AB R20, R11, R20 ;  /* 0x000000140b14723e */ /* 0x004fe200000000ff */
[----:B---3--:R-:W-:Y:S04]  /*1bcf0*/  STL [R1+0xf48], R24 ;  /* 0x000f481801007387 */ /* 0x008fe80000100800 */
[----:B------:R0:W-:Y:S04]  /*1bd00*/  STL [R1+0xe4c], R23 ;  /* 0x000e4c1701007387 */ /* 0x0001e80000100800 */
[----:B0-----:R-:W2:Y:S04]  /*1bd10*/  LDL.LU R23, [R1+0x240] ;  /* 0x0002400001177983 */ /* 0x001ea80000300800 */
[----:B------:R-:W3:Y:S04]  /*1bd20*/  LDL.LU R24, [R1+0xbc] ;  /* 0x0000bc0001187983 */ /* 0x000ee80000300800 */
[----:B------:R-:W3:Y:S04]  /*1bd30*/  LDL.LU R19, [R1+0xcc] ;  /* 0x0000cc0001137983 */ /* 0x000ee80000300800 */
[----:B------:R-:W4:Y:S04]  /*1bd40*/  LDL.LU R25, [R1+0xb4] ;  /* 0x0000b40001197983 */ /* 0x000f280000300800 */
[----:B------:R-:W4:Y:S04]  /*1bd50*/  LDL.LU R18, [R1+0xc4] ;  /* 0x0000c40001127983 */ /* 0x000f280000300800 */
[----:B------:R-:W2:Y:S04]  /*1bd60*/  LDL.LU R26, [R1+0x24c] ;  /* 0x00024c00011a7983 */ /* 0x000ea80000300800 */
[----:B------:R-:W2:Y:S04]  /*1bd70*/  LDL.LU R17, [R1+0x26c] ;  /* 0x00026c0001117983 */ /* 0x000ea80000300800 */
[----:B------:R-:W2:Y:S04]  /*1bd80*/  LDL.LU R27, [R1+0x244] ;  /* 0x00024400011b7983 */ /* 0x000ea80000300800 */
[----:B------:R-:W2:Y:S04]  /*1bd90*/  LDL.LU R16, [R1+0x264] ;  /* 0x0002640001107983 */ /* 0x000ea80000300800 */
[----:B------:R-:W2:Y:S04]  /*1bda0*/  LDL.LU R29, [R1+0x18c] ;  /* 0x00018c00011d7983 */ /* 0x000ea80000300800 */
[----:B------:R-:W2:Y:S04]  /*1bdb0*/  LDL.LU R15, [R1+0x1ac] ;  /* 0x0001ac00010f7983 */ /* 0x000ea80000300800 */
[----:B------:R0:W-:Y:S04]  /*1bdc0*/  STL [R1+0xe50], R22 ;  /* 0x000e501601007387 */ /* 0x0001e80000100800 */
[----:B0-----:R-:W2:Y:S04]  /*1bdd0*/  LDL.LU R22, [R1+0x268] ;  /* 0x0002680001167983 */ /* 0x001ea80000300800 */
[----:B------:R0:W-:Y:S04]  /*1bde0*/  STL [R1+0xe54], R21 ;  /* 0x000e541501007387 */ /* 0x0001e80000100800 */
        /* <DEDUP_REMOVED lines=16> */
[----:B------:R0:W-:Y:S04]  /*1bef0*/  STL [R1+0xe58], R20 ;  /* 0x000e581401007387 */ /* 0x0001e80000100800 */
[----:B0-----:R-:W2:Y:S01]  /*1bf00*/  LDL.LU R20, [R1+0xc0] ;  /* 0x0000c00001147983 */ /* 0x001ea20000300800 */
[----:B---3--:R-:W-:-:S03]  /*1bf10*/  F2FP.F16.F32.PACK_AB R19, R24, R19 ;  /* 0x000000131813723e */ /* 0x008fc600000000ff */
[----:B------:R-:W3:Y:S04]  /*1bf20*/  LDL.LU R24, [R1+0xf48] ;  /* 0x000f480001187983 */ /* 0x000ee80000300800 */
[----:B------:R0:W-:Y:S01]  /*1bf30*/  STL [R1+0xe5c], R19 ;  /* 0x000e5c1301007387 */ /* 0x0001e20000100800 */
[----:B----4-:R-:W-:-:S03]  /*1bf40*/  F2FP.F16.F32.PACK_AB R18, R25, R18 ;  /* 0x000000121912723e */ /* 0x010fc600000000ff */
[----:B0-----:R-:W4:Y:S01]  /*1bf50*/  LDL.LU R19, [R1+0xb0] ;  /* 0x0000b00001137983 */ /* 0x001f220000300800 */
[----:B--2---:R-:W-:-:S03]  /*1bf60*/  F2FP.F16.F32.PACK_AB R17, R26, R17 ;  /* 0x000000111a11723e */ /* 0x004fc600000000ff */
[----:B------:R-:W2:Y:S04]  /*1bf70*/  LDL.LU R25, [R1+0xf44] ;  /* 0x000f440001197983 */ /* 0x000ea80000300800 */
[----:B------:R0:W-:Y:S01]  /*1bf80*/  STL [R1+0xe60], R18 ;  /* 0x000e601201007387 */ /* 0x0001e20000100800 */
[----:B------:R-:W-:-:S03]  /*1bf90*/  F2FP.F16.F32.PACK_AB R16, R27, R16 ;  /* 0x000000101b10723e */ /* 0x000fc600000000ff */
[----:B0-----:R-:W3:Y:S01]  /*1bfa0*/  LDL.LU R18, [R1+0xc8] ;  /* 0x0000c80001127983 */ /* 0x001ee20000300800 */
[----:B------:R-:W-:-:S03]  /*1bfb0*/  F2FP.F16.F32.PACK_AB R15, R29, R15 ;  /* 0x0000000f1d0f723e */ /* 0x000fc600000000ff */
[----:B------:R-:W2:Y:S04]  /*1bfc0*/  LDL.LU R26, [R1+0xf40] ;  /* 0x000f4000011a7983 */ /* 0x000ea80000300800 */
[----:B------:R0:W-:Y:S04]  /*1bfd0*/  STL [R1+0xe64], R17 ;  /* 0x000e641101007387 */ /* 0x0001e80000100800 */
[----:B0-----:R-:W3:Y:S04]  /*1bfe0*/  LDL.LU R17, [R1+0xb8] ;  /* 0x0000b80001117983 */ /* 0x001ee80000300800 */
[----:B------:R-:W2:Y:S04]  /*1bff0*/  LDL.LU R27, [R1+0xf3c] ;  /* 0x000f3c00011b7983 */ /* 0x000ea80000300800 */
[----:B------:R0:W-:Y:S01]  /*1c000*/  STL [R1+0xe68], R16 ;  /* 0x000e681001007387 */ /* 0x0001e20000100800 */
[----:B------:R-:W-:-:S03]  /*1c010*/  F2FP.F16.F32.PACK_AB R14, R3, R14 ;  /* 0x0000000e030e723e */ /* 0x000fc600000000ff */
[----:B0-----:R-:W4:Y:S04]  /*1c020*/  LDL.LU R16, [R1+0x200] ;  /* 0x0002000001107983 */ /* 0x001f280000300800 */
[----:B------:R-:W2:Y:S01]  /*1c030*/  LDL.LU R29, [R1+0xf38] ;  /* 0x000f3800011d7983 */ /* 0x000ea20000300800 */
[----:B------:R-:W-:-:S03]  /*1c040*/  F2FP.F16.F32.PACK_AB R13, R0, R13 ;  /* 0x0000000d000d723e */ /* 0x000fc600000000ff */
[----:B------:R0:W-:Y:S01]  /*1c050*/  STL [R1+0xe6c], R15 ;  /* 0x000e6c0f01007387 */ /* 0x0001e20000100800 */
[----:B------:R-:W-:-:S03]  /*1c060*/  F2FP.F16.F32.PACK_AB R12, R2, R12 ;  /* 0x0000000c020c723e */ /* 0x000fc600000000ff */
[----:B0-----:R-:W3:Y:S04]  /*1c070*/  LDL.LU R15, [R1+0x208] ;  /* 0x00020800010f7983 */ /* 0x001ee80000300800 */
[----:B------:R-:W4:Y:S04]  /*1c080*/  LDL.LU R3, [R1+0xf34] ;  /* 0x000f340001037983 */ /* 0x000f280000300800 */
[----:B------:R0:W-:Y:S01]  /*1c090*/  STL [R1+0xe70], R14 ;  /* 0x000e700e01007387 */ /* 0x0001e20000100800 */
[----:B------:R-:W-:-:S03]  /*1c0a0*/  F2FP.F16.F32.PACK_AB R11, R28, R11 ;  /* 0x0000000b1c0b723e */ /* 0x000fc600000000ff */
[----:B0-----:R-:W2:Y:S04]  /*1c0b0*/  LDL.LU R14, [R1+0x100] ;  /* 0x00010000010e7983 */ /* 0x001ea80000300800 */
[----:B------:R-:W4:Y:S04]  /*1c0c0*/  LDL.LU R0, [R1+0xf30] ;  /* 0x000f300001007983 */ /* 0x000f280000300800 */
[----:B------:R0:W-:Y:S04]  /*1c0d0*/  STL [R1+0xe74], R13 ;  /* 0x000e740d01007387 */ /* 0x0001e80000100800 */
[----:B0-----:R-:W4:Y:S04]  /*1c0e0*/  LDL.LU R13, [R1+0x108] ;  /* 0x00010800010d7983 */ /* 0x001f280000300800 */
[----:B------:R-:W4:Y:S04]  /*1c0f0*/  LDL.LU R2, [R1+0xf2c] ;  /* 0x000f2c0001027983 */ /* 0x000f280000300800 */
[----:B------:R0:W-:Y:S01]  /*1c100*/  STL [R1+0xe78], R12 ;  /* 0x000e780c01007387 */ /* 0x0001e20000100800 */
[----:B------:R-:W-:-:S03]  /*1c110*/  F2FP.F16.F32.PACK_AB R10, R4, R10 ;  /* 0x0000000a040a723e */ /* 0x000fc600000000ff */
[----:B0-----:R-:W4:Y:S04]  /*1c120*/  LDL.LU R12, [R1+0x1b0] ;  /* 0x0001b000010c7983 */ /* 0x001f280000300800 */
[----:B------:R-:W4:Y:S04]  /*1c130*/  LDL.LU R28, [R1+0xf28] ;  /* 0x000f2800011c7983 */ /* 0x000f280000300800 */
[----:B------:R0:W-:Y:S04]  /*1c140*/  STL [R1+0xe7c], R11 ;  /* 0x000e7c0b01007387 */ /* 0x0001e80000100800 */
[----:B0-----:R-:W4:Y:S04]  /*1c150*/  LDL.LU R11, [R1+0x1b8] ;  /* 0x0001b800010b7983 */ /* 0x001f280000300800 */
[----:B------:R-:W4:Y:S04]  /*1c160*/  LDL.LU R4, [R1+0xf24] ;  /* 0x000f240001047983 */ /* 0x000f280000300800 */
[----:B------:R-:W-:Y:S01]  /*1c170*/  STL [R1+0xe80], R10 ;  /* 0x000e800a01007387 */ /* 0x000fe20000100800 */
[----:B---3--:R-:W-:-:S02]  /*1c180*/  F2FP.F16.F32.PACK_AB R5, R15, R5 ;  /* 0x000000050f05723e */ /* 0x008fc400000000ff */
[----:B--2---:R-:W-:Y:S02]  /*1c190*/  F2FP.F16.F32.PACK_AB R6, R14, R6 ;  /* 0x000000060e06723e */ /* 0x004fe400000000ff */
[----:B----4-:R-:W-:Y:S02]  /*1c1a0*/  F2FP.F16.F32.PACK_AB R0, R0, R3 ;  /* 0x000000030000723e */ /* 0x010fe400000000ff */
[----:B------:R-:W-:Y:S02]  /*1c1b0*/  F2FP.F16.F32.PACK_AB R7, R13, R7 ;  /* 0x000000070d07723e */ /* 0x000fe400000000ff */
[----:B------:R-:W-:Y:S02]  /*1c1c0*/  F2FP.F16.F32.PACK_AB R8, R12, R8 ;  /* 0x000000080c08723e */ /* 0x000fe400000000ff */
[----:B------:R-:W-:Y:S02]  /*1c1d0*/  F2FP.F16.F32.PACK_AB R2, R28, R2 ;  /* 0x000000021c02723e */ /* 0x000fe400000000ff */
[----:B------:R-:W-:-:S02]  /*1c1e0*/  F2FP.F16.F32.PACK_AB R9, R11, R9 ;  /* 0x000000090b09723e */ /* 0x000fc400000000ff */
[----:B------:R-:W-:-:S03]  /*1c1f0*/  F2FP.F16.F32.PACK_AB R4, R16, R4 ;  /* 0x000000041004723e */ /* 0x000fc600000000ff */
[----:B------:R-:W-:Y:S04]  /*1c200*/  STL [R1+0xe84], R9 ;  /* 0x000e840901007387 */ /* 0x000fe80000100800 */
[----:B------:R-:W-:Y:S04]  /*1c210*/  STL [R1+0xe88], R8 ;  /* 0x000e880801007387 */ /* 0x000fe80000100800 */
[----:B------:R-:W-:Y:S04]  /*1c220*/  STL [R1+0xe8c], R7 ;  /* 0x000e8c0701007387 */ /* 0x000fe80000100800 */
[----:B------:R0:W-:Y:S04]  /*1c230*/  STL [R1+0xe90], R6 ;  /* 0x000e900601007387 */ /* 0x0001e80000100800 */
[----:B------:R1:W-:Y:S04]  /*1c240*/  STL [R1+0xe94], R5 ;  /* 0x000e940501007387 */ /* 0x0003e80000100800 */
[----:B------:R2:W-:Y:S01]  /*1c250*/  STL [R1+0xe98], R4 ;  /* 0x000e980401007387 */ /* 0x0005e20000100800 */
[----:B0-----:R-:W-:-:S02]  /*1c260*/  F2FP.F16.F32.PACK_AB R6, R17, R18 ;  /* 0x000000121106723e */ /* 0x001fc400000000ff */
[----:B-1----:R-:W-:-:S03]  /*1c270*/  F2FP.F16.F32.PACK_AB R5, R19, R20 ;  /* 0x000000141305723e */ /* 0x002fc600000000ff */
[----:B------:R0:W-:Y:S01]  /*1c280*/  STL [R1+0xc], R6 ;  /* 0x00000c0601007387 */ /* 0x0001e20000100800 */
[----:B--2---:R-:W-:-:S03]  /*1c290*/  F2FP.F16.F32.PACK_AB R4, R21, R22 ;  /* 0x000000161504723e */ /* 0x004fc600000000ff */
[----:B------:R1:W-:Y:S04]  /*1c2a0*/  STL [R1+0x8], R5 ;  /* 0x0000080501007387 */ /* 0x0003e80000100800 */
[----:B------:R2:W-:Y:S01]  /*1c2b0*/  STL [R1+0x4], R4 ;  /* 0x0000040401007387 */ /* 0x0005e20000100800 */
[----:B0-----:R-:W-:Y:S02]  /*1c2c0*/  F2FP.F16.F32.PACK_AB R6, R23, R24 ;  /* 0x000000181706723e */ /* 0x001fe400000000ff */
[----:B-1----:R-:W-:-:S03]  /*1c2d0*/  F2FP.F16.F32.PACK_AB R5, R25, R26 ;  /* 0x0000001a1905723e */ /* 0x002fc600000000ff */
[----:B------:R-:W-:Y:S01]  /*1c2e0*/  STL [R1], R6 ;  /* 0x0000000601007387 */ /* 0x000fe20000100800 */
[----:B--2---:R-:W-:-:S03]  /*1c2f0*/  F2FP.F16.F32.PACK_AB R4, R27, R29 ;  /* 0x0000001d1b04723e */ /* 0x004fc600000000ff */
[----:B------:R-:W-:Y:S04]  /*1c300*/  STL [R1+0x1c], R5 ;  /* 0x00001c0501007387 */ /* 0x000fe80000100800 */
[----:B------:R0:W-:Y:S04]  /*1c310*/  STL [R1+0x18], R4 ;  /* 0x0000180401007387 */ /* 0x0001e80000100800 */
[----:B0-----:R-:W2:Y:S04]  /*1c320*/  LDL.LU R4, [R1+0xd0] ;  /* 0x0000d00001047983 */ /* 0x001ea80000300800 */
[----:B------:R-:W-:Y:S04]  /*1c330*/  STL [R1+0x14], R2 ;  /* 0x0000140201007387 */ /* 0x000fe80000100800 */
[----:B--2---:R0:W-:Y:S04]  /*1c340*/  STL [R1+0xe9c], R4 ;  /* 0x000e9c0401007387 */ /* 0x0041e80000100800 */
[----:B------:R-:W-:Y:S04]  /*1c350*/  STL [R1+0x10], R0 ;  /* 0x0000100001007387 */ /* 0x000fe80000100800 */
[----:B0-----:R-:W2:Y:S04]  /*1c360*/  LDL.LU R4, [R1+0xf8] ;  /* 0x0000f80001047983 */ /* 0x001ea80000300800 */
[----:B--2---:R0:W-:Y:S04]  /*1c370*/  STL [R1+0xea4], R4 ;  /* 0x000ea40401007387 */ /* 0x0041e80000100800 */
        /* <DEDUP_REMOVED lines=31> */
[----:B------:R-:W3:Y:S04]  /*1c570*/  LDL.LU R5, [R1+0xf0] ;  /* 0x0000f00001057983 */ /* 0x000ee80000300800 */
[----:B---3--:R0:W-:Y:S04]  /*1c580*/  STL [R1+0xea0], R5 ;  /* 0x000ea00501007387 */ /* 0x0081e80000100800 */
[----:B0-----:R-:W3:Y:S04]  /*1c590*/  LDL.LU R5, [R1+0xd8] ;  /* 0x0000d80001057983 */ /* 0x001ee80000300800 */
        /* <DEDUP_REMOVED lines=31> */
[----:B0-----:R-:W2:Y:S04]  /*1c790*/  LDL.LU R5, [R1+0xdc] ;  /* 0x0000dc0001057983 */ /* 0x001ea80000300800 */
        /* <DEDUP_REMOVED lines=27> */
[----:B--2---:R-:W-:-:S03]  /*1c950*/  F2FP.F16.F32.PACK_AB R4, R5, R4 ;  /* 0x000000040504723e */ /* 0x004fc600000000ff */
[----:B------:R-:W2:Y:S04]  /*1c960*/  LDL.LU R5, [R1+0xf20] ;  /* 0x000f200001057983 */ /* 0x000ea80000300800 */
[----:B------:R0:W-:Y:S04]  /*1c970*/  STL [R1+0x2c], R4 ;  /* 0x00002c0401007387 */ /* 0x0001e80000100800 */
[----:B0-----:R-:W2:Y:S02]  /*1c980*/  LDL.LU R4, [R1+0xf1c] ;  /* 0x000f1c0001047983 */ /* 0x001ea40000300800 */
[----:B--2---:R-:W-:-:S02]  /*1c990*/  F2FP.F16.F32.PACK_AB R4, R5, R4 ;  /* 0x000000040504723e */ /* 0x004fc400000000ff */
        /* <DEDUP_REMOVED lines=62> */
[----:B0-----:R-:W2:Y:S01]  /*1cd80*/  LDL.LU R4, [R1+0xe9c] ;  /* 0x000e9c0001047983 */ /* 0x001ea20000300800 */
[----:B---3--:R-:W-:Y:S02]  /*1cd90*/  F2FP.F16.F32.PACK_AB R7, R6, R7 ;  /* 0x000000070607723e */ /* 0x008fe400000000ff */
[----:B----4-:R-:W-:-:S02]  /*1cda0*/  F2FP.F16.F32.PACK_AB R9, R8, R9 ;  /* 0x000000090809723e */ /* 0x010fc400000000ff */
[----:B------:R-:W-:Y:S02]  /*1cdb0*/  F2FP.F16.F32.PACK_AB R11, R10, R11 ;  /* 0x0000000b0a0b723e */ /* 0x000fe400000000ff */
[----:B------:R-:W-:Y:S02]  /*1cdc0*/  F2FP.F16.F32.PACK_AB R13, R12, R13 ;  /* 0x0000000d0c0d723e */ /* 0x000fe400000000ff */
[----:B------:R-:W-:Y:S02]  /*1cdd0*/  F2FP.F16.F32.PACK_AB R15, R14, R15 ;  /* 0x0000000f0e0f723e */ /* 0x000fe400000000ff */
[----:B------:R-:W-:Y:S02]  /*1cde0*/  F2FP.F16.F32.PACK_AB R17, R16, R17 ;  /* 0x000000111011723e */ /* 0x000fe400000000ff */
[----:B------:R-:W-:Y:S02]  /*1cdf0*/  F2FP.F16.F32.PACK_AB R19, R18, R19 ;  /* 0x000000131213723e */ /* 0x000fe400000000ff */
[----:B------:R-:W-:-:S02]  /*1ce00*/  F2FP.F16.F32.PACK_AB R21, R20, R21 ;  /* 0x000000151415723e */ /* 0x000fc400000000ff */
[----:B------:R-:W-:Y:S02]  /*1ce10*/  F2FP.F16.F32.PACK_AB R23, R22, R23 ;  /* 0x000000171617723e */ /* 0x000fe400000000ff */
[----:B------:R-:W-:Y:S02]  /*1ce20*/  F2FP.F16.F32.PACK_AB R25, R24, R25 ;  /* 0x000000191819723e */ /* 0x000fe400000000ff */
[----:B------:R-:W-:Y:S02]  /*1ce30*/  F2FP.F16.F32.PACK_AB R27, R26, R27 ;  /* 0x0000001b1a1b723e */ /* 0x000fe400000000ff */
[----:B------:R-:W-:Y:S02]  /*1ce40*/  F2FP.F16.F32.PACK_AB R28, R29, R28 ;  /* 0x0000001c1d1c723e */ /* 0x000fe400000000ff */
[----:B--2---:R-:W-:Y:S02]  /*1ce50*/  F2FP.F16.F32.PACK_AB R5, R4, R5 ;  /* 0x000000050405723e */ /* 0x004fe400000000ff */
[----:B------:R0:W5:Y:S04]  /*1ce60*/  LDL.LU R4, [R1+0xe98] ;  /* 0x000e980001047983 */ /* 0x0001680000300800 */
[----:B------:R1:W-:Y:S04]  /*1ce70*/  STL [R1+0x68], R5 ;  /* 0x0000680501007387 */ /* 0x0003e80000100800 */
[----:B-1----:R0:W5:Y:S04]  /*1ce80*/  LDL.LU R5, [R1+0xe94] ;  /* 0x000e940001057983 */ /* 0x0021680000300800 */
        /* <DEDUP_REMOVED lines=33> */
[----:B------:R-:W2:Y:S01]  /*1d0a0*/  LDL.LU R29, [R1+0xe38] ;  /* 0x000e3800011d7983 */ /* 0x000ea20000300800 */
[----:B------:R-:W-:-:S03]  /*1d0b0*/  F2FP.F16.F32.PACK_AB R2, R2, R0 ;  /* 0x000000000202723e */ /* 0x000fc600000000ff */
[----:B------:R0:W-:Y:S01]  /*1d0c0*/  STL [R1+0x98], R28 ;  /* 0x0000981c01007387 */ /* 0x0001e20000100800 */
[----:B--2---:R-:W-:-:S05]  /*1d0d0*/  F2FP.F16.F32.PACK_AB R0, R3, R29 ;  /* 0x0000001d0300723e */ /* 0x004fca00000000ff */
[----:B------:R0:W-:Y:S04]  /*1d0e0*/  STL [R1+0x90], R0 ;  /* 0x0000900001007387 */ /* 0x0001e80000100800 */
[----:B------:R0:W-:Y:S02]  /*1d0f0*/  STL [R1+0x94], R2 ;  /* 0x0000940201007387 */ /* 0x0001e40000100800 */
.L_x_0:
[----:B-----5:R-:W-:Y:S01]  /*1d100*/  STL.64 [R1+0xf40], R6 ;  /* 0x000f400601007387 */ /* 0x020fe20000100a00 */
[----:B0-----:R-:W0:Y:S01]  /*1d110*/  S2R R28, SR_TID.X ;  /* 0x00000000001c7919 */ /* 0x001e220000002100 */
[----:B------:R-:W1:Y:S01]  /*1d120*/  S2UR UR5, SR_CgaCtaId ;  /* 0x00000000000579c3 */ /* 0x000e620000008800 */
[----:B------:R-:W-:Y:S01]  /*1d130*/  UMOV UR4, 0x400 ;  /* 0x0000040000047882 */ /* 0x000fe20000000000 */
[----:B------:R-:W-:Y:S01]  /*1d140*/  ULDC.64 UR6, c[0x0][0x228] ;  /* 0x00008a0000067ab9 */ /* 0x000fe20000000a00 */
[----:B------:R2:W-:Y:S01]  /*1d150*/  STL.64 [R1+0xf38], R4 ;  /* 0x000f380401007387 */ /* 0x0005e20000100a00 */
[----:B------:R-:W-:Y:S01]  /*1d160*/  ULDC UR10, c[0x0][0x248] ;  /* 0x00009200000a7ab9 */ /* 0x000fe20000000800 */
[----:B------:R-:W-:Y:S01]  /*1d170*/  ULDC UR11, c[0x0][0x228] ;  /* 0x00008a00000b7ab9 */ /* 0x000fe20000000800 */
[----:B------:R-:W-:Y:S01]  /*1d180*/  ULDC UR12, c[0x0][0x228] ;  /* 0x00008a00000c7ab9 */ /* 0x000fe20000000800 */
[----:B--2---:R-:W2:Y:S04]  /*1d190*/  LDL.LU R4, [R1+0x80] ;  /* 0x0000800001047983 */ /* 0x004ea80000300800 */
[----:B------:R-:W2:Y:S04]  /*1d1a0*/  LDL.LU R5, [R1+0x84] ;  /* 0x0000840001057983 */ /* 0x000ea80000300800 */
[----:B------:R-:W2:Y:S04]  /*1d1b0*/  LDL.LU R6, [R1+0x88] ;  /* 0x0000880001067983 */ /* 0x000ea80000300800 */
[----:B------:R-:W2:Y:S04]  /*1d1c0*/  LDL.LU R7, [R1+0x8c] ;  /* 0x00008c0001077983 */ /* 0x000ea80000300800 */
[----:B------:R-:W-:Y:S04]  /*1d1d0*/  STL.64 [R1+0xf30], R10 ;  /* 0x000f300a01007387 */ /* 0x000fe80000100a00 */
[----:B------:R3:W-:Y:S04]  /*1d1e0*/  STL.64 [R1+0xf28], R8 ;  /* 0x000f280801007387 */ /* 0x0007e80000100a00 */
[----:B---3--:R-:W3:Y:S04]  /*1d1f0*/  LDL.LU R8, [R1+0x90] ;  /* 0x0000900001087983 */ /* 0x008ee80000300800 */
[----:B------:R-:W3:Y:S04]  /*1d200*/  LDL.LU R9, [R1+0x94] ;  /* 0x0000940001097983 */ /* 0x000ee80000300800 */
[----:B------:R-:W3:Y:S04]  /*1d210*/  LDL.LU R10, [R1+0x98] ;  /* 0x00009800010a7983 */ /* 0x000ee80000300800 */
[----:B------:R-:W3:Y:S04]  /*1d220*/  LDL.LU R11, [R1+0x9c] ;  /* 0x00009c00010b7983 */ /* 0x000ee80000300800 */
[----:B------:R-:W-:Y:S04]  /*1d230*/  STL.64 [R1+0xf20], R14 ;  /* 0x000f200e01007387 */ /* 0x000fe80000100a00 */
[----:B------:R-:W-:Y:S04]  /*1d240*/  STL.64 [R1+0xf18], R12 ;  /* 0x000f180c01007387 */ /* 0x000fe80000100a00 */
[----:B------:R-:W-:Y:S04]  /*1d250*/  STL.64 [R1+0xf10], R18 ;  /* 0x000f101201007387 */ /* 0x000fe80000100a00 */
[----:B------:R-:W-:Y:S04]  /*1d260*/  STL.64 [R1+0xf08], R16 ;  /* 0x000f081001007387 */ /* 0x000fe80000100a00 */
[----:B------:R-:W-:Y:S04]  /*1d270*/  STL.64 [R1+0xf00], R22 ;  /* 0x000f001601007387 */ /* 0x000fe80000100a00 */
[----:B------:R-:W-:Y:S04]  /*1d280*/  STL.64 [R1+0xef8], R20 ;  /* 0x000ef81401007387 */ /* 0x000fe80000100a00 */
[----:B------:R4:W-:Y:S04]  /*1d290*/  STL [R1+0xef4], R27 ;  /* 0x000ef41b01007387 */ /* 0x0009e80000100800 */
[----:B----4-:R-:W4:Y:S01]  /*1d2a0*/  LDL R27, [R1+0xe14] ;  /* 0x000e1400011b7983 */ /* 0x010f220000100800 */
[C---:B0-----:R-:W-:Y:S01]  /*1d2b0*/  IMAD.SHL.U32 R3, R28.reuse, 0x10, RZ ;  /* 0x000000101c037824 */ /* 0x041fe200078e00ff */
[----:B-1----:R-:W-:Y:S01]  /*1d2c0*/  ULEA UR4, UR5, UR4, 0x18 ;  /* 0x0000000405047291 */ /* 0x002fe2000f8ec03f */
[C---:B------:R-:W-:Y:S01]  /*1d2d0*/  IMAD.SHL.U32 R2, R28.reuse, 0x20, RZ ;  /* 0x000000201c027824 */ /* 0x040fe200078e00ff */
[----:B------:R-:W-:-:S02]  /*1d2e0*/  LOP3.LUT R29, R28, 0x20, RZ, 0xc0, !PT ;  /* 0x000000201c1d7812 */ /* 0x000fc400078ec0ff */
[----:B------:R-:W-:Y:S02]  /*1d2f0*/  LOP3.LUT R3, R3, 0xf0, RZ, 0xc0, !PT ;  /* 0x000000f003037812 */ /* 0x000fe400078ec0ff */
[----:B------:R-:W-:Y:S02]  /*1d300*/  LOP3.LUT R2, R2, 0x200, RZ, 0xc0, !PT ;  /* 0x0000020002027812 */ /* 0x000fe400078ec0ff */
[----:B------:R-:W-:Y:S02]  /*1d310*/  LOP3.LUT R28, R28, 0x3f, RZ, 0xc0, !PT ;  /* 0x0000003f1c1c7812 */ /* 0x000fe400078ec0ff */
[----:B------:R-:W-:-:S05]  /*1d320*/  IADD3 R2, R2, UR4, R3 ;  /* 0x0000000402027c10 */ /* 0x000fca000fffe003 */
[----:B------:R-:W-:Y:S01]  /*1d330*/  IMAD R2, R29, 0x8, R2 ;  /* 0x000000081d027824 */ /* 0x000fe200078e0202 */
[----:B------:R-:W-:Y:S06]  /*1d340*/  BAR.SYNC.DEFER_BLOCKING 0x0 ;  /* 0x0000000000007b1d */ /* 0x000fec0000010000 */
[----:B---3--:R-:W-:Y:S01]  /*1d350*/  STSM.16.M88.4 [R2], R8 ;  /* 0x0000000802007844 */ /* 0x008fe20000000200 */
[----:B----4-:R-:W-:-:S03]  /*1d360*/  VIADD R0, R27, 0x1 ;  /* 0x000000011b007836 */ /* 0x010fc60000000000 */
[----:B------:R-:W-:Y:S01]  /*1d370*/  STL.64 [R1+0xf50], R26 ;  /* 0x000f501a01007387 */ /* 0x000fe20000100a00 */
[----:B------:R-:W-:Y:S01]  /*1d380*/  VIADD R3, R27, 0x2 ;  /* 0x000000021b037836 */ /* 0x000fe20000000000 */
[----:B------:R-:W-:Y:S01]  /*1d390*/  BAR.SYNC.DEFER_BLOCKING 0x0 ;  /* 0x0000000000007b1d */ /* 0x000fe20000010000 */
[----:B------:R-:W-:Y:S02]  /*1d3a0*/  ISETP.GE.AND P1, PT, R0, UR7, PT ;  /* 0x0000000700007c0c */ /* 0x000fe4000bf26270 */
[----:B------:R-:W-:Y:S02]  /*1d3b0*/  LEA R0, R28, UR4, 0x4 ;  /* 0x000000041c007c11 */ /* 0x000fe4000f8e20ff */
[----:B------:R-:W-:-:S03]  /*1d3c0*/  ISETP.GE.AND P0, PT, R3, UR7, PT ;  /* 0x0000000703007c0c */ /* 0x000fc6000bf06270 */
[----:B------:R-:W0:Y:S01]  /*1d3d0*/  LDC R28, c[0x0][0x244] ;  /* 0x00009100ff1c7b82 */ /* 0x000e220000000800 */
[----:B------:R-:W-:Y:S01]  /*1d3e0*/  ULDC.64 UR4, c[0x0][0x220] ;  /* 0x0000880000047ab9 */ /* 0x000fe20000000a00 */
[----:B------:R-:W-:Y:S04]  /*1d3f0*/  STL.64 [R1+0xf48], R24 ;  /* 0x000f481801007387 */ /* 0x000fe80000100a00 */
[----:B------:R-:W-:Y:S04]  /*1d400*/  STL [R1+0xee8], R29 ;  /* 0x000ee81d01007387 */ /* 0x000fe80000100800 */
[----:B------:R-:W3:Y:S04]  /*1d410*/  LDL.LU R16, [R1+0x70] ;  /* 0x0000700001107983 */ /* 0x000ee80000300800 */
[----:B------:R-:W3:Y:S04]  /*1d420*/  LDL.LU R17, [R1+0x74] ;  /* 0x0000740001117983 */ /* 0x000ee80000300800 */
[----:B------:R-:W1:Y:S04]  /*1d430*/  LDS.128 R8, [R0] ;  /* 0x0000000000087984 */ /* 0x000e680000000c00 */
[----:B------:R-:W3:Y:S04]  /*1d440*/  LDL.LU R18, [R1+0x78] ;  /* 0x0000780001127983 */ /* 0x000ee80000300800 */
[----:B------:R-:W3:Y:S01]  /*1d450*/  LDL.LU R19, [R1+0x7c] ;  /* 0x00007c0001137983 */ /* 0x000ee20000300800 */
[----:B------:R-:W-:Y:S06]  /*1d460*/  BAR.SYNC.DEFER_BLOCKING 0x0 ;  /* 0x0000000000007b1d */ /* 0x000fec0000010000 */
[----:B--2---:R-:W-:Y:S04]  /*1d470*/  STSM.16.M88.4 [R2], R4 ;  /* 0x0000000402007844 */ /* 0x004fe80000000200 */
[----:B-1----:R-:W-:Y:S04]  /*1d480*/  STL.64 [R1+0x90], R8 ;  /* 0x0000900801007387 */ /* 0x002fe80000100a00 */
[----:B------:R-:W-:Y:S04]  /*1d490*/  STL.64 [R1+0x98], R10 ;  /* 0x0000980a01007387 */ /* 0x000fe80000100a00 */
[----:B------:R-:W2:Y:S04]  /*1d4a0*/  LDL.LU R24, [R1+0x50] ;  /* 0x0000500001187983 */ /* 0x000ea80000300800 */
[----:B------:R-:W2:Y:S04]  /*1d4b0*/  LDL.LU R25, [R1+0x54] ;  /* 0x0000540001197983 */ /* 0x000ea80000300800 */
[----:B------:R-:W4:Y:S04]  /*1d4c0*/  LDL.LU R26, [R1+0x58] ;  /* 0x00005800011a7983 */ /* 0x000f280000300800 */
[----:B------:R-:W4:Y:S01]  /*1d4d0*/  LDL.LU R27, [R1+0x5c] ;  /* 0x00005c00011b7983 */ /* 0x000f220000300800 */
[----:B------:R-:W-:Y:S06]  /*1d4e0*/  BAR.SYNC.DEFER_BLOCKING 0x0 ;  /* 0x0000000000007b1d */ /* 0x000fec0000010000 */
[----:B------:R-:W1:Y:S02]  /*1d4f0*/  LDS.128 R8, [R0] ;  /* 0x0000000000087984 */ /* 0x000e640000000c00 */
[----:B------:R-:W-:Y:S06]  /*1d500*/  BAR.SYNC.DEFER_BLOCKING 0x0 ;  /* 0x0000000000007b1d */ /* 0x000fec0000010000 */
[----:B----4-:R-:W-:Y:S04]  /*1d510*/  STL.64 [R1+0xf60], R26 ;  /* 0x000f601a01007387 */ /* 0x010fe80000100a00 */
[----:B--2---:R2:W-:Y:S04]  /*1d520*/  STL.64 [R1+0xf58], R24 ;  /* 0x000f581801007387 */ /* 0x0045e80000100a00 */
[----:B--2---:R-:W2:Y:S04]  /*1d530*/  LDL.LU R24, [R1+0x60] ;  /* 0x0000600001187983 */ /* 0x004ea80000300800 */
[----:B------:R-:W2:Y:S04]  /*1d540*/  LDL.LU R25, [R1+0x64] ;  /* 0x0000640001197983 */ /* 0x000ea80000300800 */
[----:B------:R-:W4:Y:S04]  /*1d550*/  LDL.LU R26, [R1+0x68] ;  /* 0x00006800011a7983 */ /* 0x000f280000300800 */
[----:B------:R-:W4:Y:S04]  /*1d560*/  LDL.LU R27, [R1+0x6c] ;  /* 0x00006c00011b7983 */ /* 0x000f280000300800 */
[----:B---3--:R-:W-:Y:S01]  /*1d570*/  STSM.16.M88.4 [R2], R16 ;  /* 0x0000001002007844 */ /* 0x008fe20000000200 */
[----:B------:R-:W-:Y:S06]  /*1d580*/  BAR.SYNC.DEFER_BLOCKING 0x0 ;  /* 0x0000000000007b1d */ /* 0x000fec0000010000 */
[----:B----4-:R-:W-:Y:S04]  /*1d590*/  STL.64 [R1+0xf70], R26 ;  /* 0x000f701a01007387 */ /* 0x010fe80000100a00 */
[----:B--2---:R-:W-:Y:S04]  /*1d5a0*/  STL.64 [R1+0xf68], R24 ;  /* 0x000f681801007387 */ /* 0x004fe80000100a00 */
[----:B------:R-:W2:Y:S04]  /*1d5b0*/  LDS.128 R24, [R0] ;  /* 0x0000000000187984 */ /* 0x000ea80000000c00 */
[----:B------:R-:W3:Y:S04]  /*1d5c0*/  LDL.LU R4, [R1+0x40] ;  /* 0x0000400001047983 */ /* 0x000ee80000300800 */
[----:B-1----:R1:W-:Y:S04]  /*1d5d0*/  STL.64 [R1+0x80], R8 ;  /* 0x0000800801007387 */ /* 0x0023e80000100a00 */
[----:B------:R4:W-:Y:S04]  /*1d5e0*/  STL.64 [R1+0x88], R10 ;  /* 0x0000880a01007387 */ /* 0x0009e80000100a00 */
[----:B------:R-:W3:Y:S04]  /*1d5f0*/  LDL.LU R5, [R1+0x44] ;  /* 0x0000440001057983 */ /* 0x000ee80000300800 */
[----:B------:R-:W3:Y:S04]  /*1d600*/  LDL.LU R6, [R1+0x48] ;  /* 0x0000480001067983 */ /* 0x000ee80000300800 */
[----:B------:R-:W3:Y:S04]  /*1d610*/  LDL.LU R7, [R1+0x4c] ;  /* 0x00004c0001077983 */ /* 0x000ee80000300800 */
[----:B-1----:R-:W3:Y:S04]  /*1d620*/  LDL.LU R8, [R1+0x30] ;  /* 0x0000300001087983 */ /* 0x002ee80000300800 */
[----:B------:R-:W3:Y:S04]  /*1d630*/  LDL.LU R9, [R1+0x34] ;  /* 0x0000340001097983 */ /* 0x000ee80000300800 */
[----:B----4-:R-:W4:Y:S04]  /*1d640*/  LDL.LU R10, [R1+0x38] ;  /* 0x00003800010a7983 */ /* 0x010f280000300800 */
        /* <DEDUP_REMOVED lines=9> */
[----:B------:R-:W4:Y:S04]  /*1d6e0*/  LDL.LU R20, [R1] ;  /* 0x0000000001147983 */ /* 0x000f280000300800 */
[----:B------:R-:W4:Y:S04]  /*1d6f0*/  LDL.LU R21, [R1+0x4] ;  /* 0x0000040001157983 */ /* 0x000f280000300800 */
[----:B------:R-:W4:Y:S04]  /*1d700*/  LDL.LU R22, [R1+0x8] ;  /* 0x0000080001167983 */ /* 0x000f280000300800 */
[----:B------:R-:W4:Y:S04]  /*1d710*/  LDL.LU R23, [R1+0xc] ;  /* 0x00000c0001177983 */ /* 0x000f280000300800 */
[----:B--2---:R-:W-:Y:S04]  /*1d720*/  STL.64 [R1+0x70], R24 ;  /* 0x0000701801007387 */ /* 0x004fe80000100a00 */
[----:B------:R1:W-:Y:S01]  /*1d730*/  STL.64 [R1+0x78], R26 ;  /* 0x0000781a01007387 */ /* 0x0003e20000100a00 */
[----:B------:R-:W-:Y:S06]  /*1d740*/  BAR.SYNC.DEFER_BLOCKING 0x0 ;  /* 0x0000000000007b1d */ /* 0x000fec0000010000 */
[----:B-1----:R-:W2:Y:S04]  /*1d750*/  LDL.LU.64 R26, [R1+0xf70] ;  /* 0x000f7000011a7983 */ /* 0x002ea80000300a00 */
[----:B------:R-:W2:Y:S04]  /*1d760*/  LDL.LU.64 R24, [R1+0xf68] ;  /* 0x000f680001187983 */ /* 0x000ea80000300a00 */
[----:B--2---:R-:W-:Y:S01]  /*1d770*/  STSM.16.M88.4 [R2], R24 ;  /* 0x0000001802007844 */ /* 0x004fe20000000200 */
[----:B------:R-:W-:Y:S06]  /*1d780*/  BAR.SYNC.DEFER_BLOCKING 0x0 ;  /* 0x0000000000007b1d */ /* 0x000fec0000010000 */
[----:B------:R-:W1:Y:S04]  /*1d790*/  LDS.128 R24, [R0] ;  /* 0x0000000000187984 */ /* 0x000e680000000c00 */
[----:B-1----:R-:W-:Y:S04]  /*1d7a0*/  STL.64 [R1+0x60], R24 ;  /* 0x0000601801007387 */ /* 0x002fe80000100a00 */
[----:B------:R1:W-:Y:S04]  /*1d7b0*/  STL.64 [R1+0x68], R26 ;  /* 0x0000681a01007387 */ /* 0x0003e80000100a00 */
[----:B-1----:R-:W2:Y:S04]  /*1d7c0*/  LDL.LU.64 R26, [R1+0xf60] ;  /* 0x000f6000011a7983 */ /* 0x002ea80000300a00 */
[----:B------:R-:W2:Y:S01]  /*1d7d0*/  LDL.LU.64 R24, [R1+0xf58] ;  /* 0x000f580001187983 */ /* 0x000ea20000300a00 */
[----:B------:R-:W-:Y:S06]  /*1d7e0*/  BAR.SYNC.DEFER_BLOCKING 0x0 ;  /* 0x0000000000007b1d */ /* 0x000fec0000010000 */
[----:B--2---:R-:W-:Y:S02]  /*1d7f0*/  STSM.16.M88.4 [R2], R24 ;  /* 0x0000001802007844 */ /* 0x004fe40000000200 */
[----:B------:R-:W-:Y:S06]  /*1d800*/  BAR.SYNC.DEFER_BLOCKING 0x0 ;  /* 0x0000000000007b1d */ /* 0x000fec0000010000 */
[----:B------:R-:W1:Y:S02]  /*1d810*/  LDS.128 R24, [R0] ;  /* 0x0000000000187984 */ /* 0x000e640000000c00 */
[----:B------:R-:W-:Y:S06]  /*1d820*/  BAR.SYNC.DEFER_BLOCKING 0x0 ;  /* 0x0000000000007b1d */ /* 0x000fec0000010000 */
[----:B---3--:R-:W-:Y:S02]  /*1d830*/  STSM.16.M88.4 [R2], R4 ;  /* 0x0000000402007844 */ /* 0x008fe40000000200 */
[----:B------:R-:W-:Y:S01]  /*1d840*/  BAR.SYNC.DEFER_BLOCKING 0x0 ;  /* 0x0000000000007b1d */ /* 0x000fe20000010000 */
[----:B-1----:R-:W-:-:S05]  /*1d850*/  IMAD.MOV.U32 R29, RZ, RZ, R24 ;  /* 0x000000ffff1d7224 */ /* 0x002fca00078e0018 */
[----:B------:R-:W-:Y:S04]  /*1d860*/  STL [R1+0x54], R25 ;  /* 0x0000541901007387 */ /* 0x000fe80000100800 */
[----:B------:R1:W-:Y:S04]  /*1d870*/  STL.64 [R1+0x58], R26 ;  /* 0x0000581a01007387 */ /* 0x0003e80000100a00 */
[----:B------:R-:W2:Y:S01]  /*1d880*/  LDS.128 R4, [R0] ;  /* 0x0000000000047984 */ /* 0x000ea20000000c00 */
[----:B------:R-:W-:Y:S06]  /*1d890*/  BAR.SYNC.DEFER_BLOCKING 0x0 ;  /* 0x0000000000007b1d */ /* 0x000fec0000010000 */
[----:B-1----:R-:W3:Y:S04]  /*1d8a0*/  LDL.LU.64 R26, [R1+0xf50] ;  /* 0x000f5000011a7983 */ /* 0x002ee80000300a00 */
[----:B------:R-:W3:Y:S04]  /*1d8b0*/  LDL.LU.64 R24, [R1+0xf48] ;  /* 0x000f480001187983 */ /* 0x000ee80000300a00 */
[----:B------:R-:W-:Y:S04]  /*1d8c0*/  STL [R1+0xef0], R29 ;  /* 0x000ef01d01007387 */ /* 0x000fe80000100800 */
[----:B----4-:R-:W-:Y:S01]  /*1d8d0*/  STSM.16.M88.4 [R2], R8 ;  /* 0x0000000802007844 */ /* 0x010fe20000000200 */
[----:B------:R-:W-:Y:S06]  /*1d8e0*/  BAR.SYNC.DEFER_BLOCKING 0x0 ;  /* 0x0000000000007b1d */ /* 0x000fec0000010000 */
[----:B--2---:R-:W-:Y:S04]  /*1d8f0*/  STL.64 [R1+0x40], R4 ;  /* 0x0000400401007387 */ /* 0x004fe80000100a00 */
[----:B------:R1:W-:Y:S04]  /*1d900*/  STL.64 [R1+0x48], R6 ;  /* 0x0000480601007387 */ /* 0x0003e80000100a00 */
[----:B-1----:R-:W2:Y:S04]  /*1d910*/  LDL.LU.64 R6, [R1+0xf40] ;  /* 0x000f400001067983 */ /* 0x002ea80000300a00 */
[----:B------:R-:W2:Y:S04]  /*1d920*/  LDL.LU.64 R4, [R1+0xf38] ;  /* 0x000f380001047983 */ /* 0x000ea80000300a00 */
[----:B------:R-:W1:Y:S01]  /*1d930*/  LDS.128 R8, [R0] ;  /* 0x0000000000087984 */ /* 0x000e620000000c00 */
[----:B------:R-:W-:Y:S06]  /*1d940*/  BAR.SYNC.DEFER_BLOCKING 0x0 ;  /* 0x0000000000007b1d */ /* 0x000fec0000010000 */
[----:B------:R-:W-:Y:S02]  /*1d950*/  STSM.16.M88.4 [R2], R12 ;  /* 0x0000000c02007844 */ /* 0x000fe40000000200 */
[----:B------:R-:W-:Y:S06]  /*1d960*/  BAR.SYNC.DEFER_BLOCKING 0x0 ;  /* 0x0000000000007b1d */ /* 0x000fec0000010000 */
[----:B-1----:R-:W-:Y:S04]  /*1d970*/  STL.64 [R1+0x30], R8 ;  /* 0x0000300801007387 */ /* 0x002fe80000100a00 */
[----:B------:R1:W-:Y:S04]  /*1d980*/  STL.64 [R1+0x38], R10 ;  /* 0x0000380a01007387 */ /* 0x0003e80000100a00 */
[----:B-1----:R-:W4:Y:S04]  /*1d990*/  LDL.LU.64 R10, [R1+0xf30] ;  /* 0x000f3000010a7983 */ /* 0x002f280000300a00 */
[----:B------:R-:W4:Y:S04]  /*1d9a0*/  LDL.LU.64 R8, [R1+0xf28] ;  /* 0x000f280001087983 */ /* 0x000f280000300a00 */
[----:B------:R-:W1:Y:S01]  /*1d9b0*/  LDS.128 R12, [R0] ;  /* 0x00000000000c7984 */ /* 0x000e620000000c00 */
[----:B------:R-:W-:Y:S06]  /*1d9c0*/  BAR.SYNC.DEFER_BLOCKING 0x0 ;  /* 0x0000000000007b1d */ /* 0x000fec0000010000 */
[----:B------:R-:W-:Y:S02]  /*1d9d0*/  STSM.16.M88.4 [R2], R16 ;  /* 0x0000001002007844 */ /* 0x000fe40000000200 */
[----:B------:R-:W-:Y:S06]  /*1d9e0*/  BAR.SYNC.DEFER_BLOCKING 0x0 ;  /* 0x0000000000007b1d */ /* 0x000fec0000010000 */
[----:B-1----:R-:W-:Y:S04]  /*1d9f0*/  STL.64 [R1+0x20], R12 ;  /* 0x0000200c01007387 */ /* 0x002fe80000100a00 */
[----:B------:R1:W-:Y:S04]  /*1da00*/  STL.64 [R1+0x28], R14 ;  /* 0x0000280e01007387 */ /* 0x0003e80000100a00 */
[----:B-1----:R-:W3:Y:S04]  /*1da10*/  LDL.LU.64 R14, [R1+0xf20] ;  /* 0x000f2000010e7983 */ /* 0x002ee80000300a00 */
[----:B------:R-:W3:Y:S04]  /*1da20*/  LDL.LU.64 R12, [R1+0xf18] ;  /* 0x000f1800010c7983 */ /* 0x000ee80000300a00 */
        /* <DEDUP_REMOVED lines=10> */
[----:B-1----:R-:W-:Y:S04]  /*1dad0*/  STL.64 [R1+0xd0], R20 ;  /* 0x0000d01401007387 */ /* 0x002fe80000100a00 */
[----:B------:R1:W-:Y:S04]  /*1dae0*/  STL.64 [R1+0xd8], R22 ;  /* 0x0000d81601007387 */ /* 0x0003e80000100a00 */
[----:B-1----:R-:W3:Y:S04]  /*1daf0*/  LDL.LU.64 R22, [R1+0xf00] ;  /* 0x000f000001167983 */ /* 0x002ee80000300a00 */
[----:B------:R-:W3:Y:S04]  /*1db00*/  LDL.LU.64 R20, [R1+0xef8] ;  /* 0x000ef80001147983 */ /* 0x000ee80000300a00 */
[----:B------:R-:W3:Y:S04]  /*1db10*/  LDL R3, [R1+0xdf0] ;  /* 0x000df00001037983 */ /* 0x000ee80000100800 */
[----:B--2---:R-:W-:Y:S01]  /*1db20*/  STSM.16.M88.4 [R2], R4 ;  /* 0x0000000402007844 */ /* 0x004fe20000000200 */
[----:B------:R-:W-:Y:S06]  /*1db30*/  BAR.SYNC.DEFER_BLOCKING 0x0 ;  /* 0x0000000000007b1d */ /* 0x000fec0000010000 */
[----:B------:R-:W1:Y:S02]  /*1db40*/  LDS.128 R4, [R0] ;  /* 0x0000000000047984 */ /* 0x000e640000000c00 */
[----:B------:R-:W-:Y:S06]  /*1db50*/  BAR.SYNC.DEFER_BLOCKING 0x0 ;  /* 0x0000000000007b1d */ /* 0x000fec0000010000 */
[----:B----4-:R-:W-:Y:S04]  /*1db60*/  STSM.16.M88.4 [R2], R8 ;  /* 0x0000000802007844 */ /* 0x010fe80000000200 */
[----:B-1----:R-:W-:Y:S04]  /*1db70*/  STL.64 [R1+0xc0], R4 ;  /* 0x0000c00401007387 */ /* 0x002fe80000100a00 */
[----:B------:R-:W-:Y:S01]  /*1db80*/  STL.64 [R1+0xc8], R6 ;  /* 0x0000c80601007387 */ /* 0x000fe20000100a00 */
[----:B------:R-:W-:Y:S06]  /*1db90*/  BAR.SYNC.DEFER_BLOCKING 0x0 ;  /* 0x0000000000007b1d */ /* 0x000fec0000010000 */
[----:B------:R-:W1:Y:S02]  /*1dba0*/  LDS.128 R4, [R0] ;  /* 0x0000000000047984 */ /* 0x000e640000000c00 */
[----:B------:R-:W-:Y:S06]  /*1dbb0*/  BAR.SYNC.DEFER_BLOCKING 0x0 ;  /* 0x0000000000007b1d */ /* 0x000fec0000010000 */
[----:B---3--:R-:W-:Y:S02]  /*1dbc0*/  STSM.16.M88.4 [R2], R12 ;  /* 0x0000000c02007844 */ /* 0x008fe40000000200 */
[----:B------:R-:W-:Y:S06]  /*1dbd0*/  BAR.SYNC.DEFER_BLOCKING 0x0 ;  /* 0x0000000000007b1d */ /* 0x000fec0000010000 */
[----:B-1----:R-:W-:Y:S04]  /*1dbe0*/  STL.64 [R1+0xe0], R4 ;  /* 0x0000e00401007387 */ /* 0x002fe80000100a00 */
[----:B------:R-:W-:Y:S04]  /*1dbf0*/  STL.64 [R1+0xe8], R6 ;  /* 0x0000e80601007387 */ /* 0x000fe80000100a00 */
[----:B------:R-:W2:Y:S04]  /*1dc00*/  LDL R11, [R1+0xe18] ;  /* 0x000e1800010b7983 */ /* 0x000ea80000100800 */
[----:B------:R-:W3:Y:S04]  /*1dc10*/  LDL R10, [R1+0xe1c] ;  /* 0x000e1c00010a7983 */ /* 0x000ee80000100800 */
[----:B------:R-:W1:Y:S01]  /*1dc20*/  LDS.128 R4, [R0] ;  /* 0x0000000000047984 */ /* 0x000e620000000c00 */
[----:B------:R-:W-:Y:S06]  /*1dc30*/  BAR.SYNC.DEFER_BLOCKING 0x0 ;  /* 0x0000000000007b1d */ /* 0x000fec0000010000 */
[----:B------:R-:W-:Y:S02]  /*1dc40*/  STSM.16.M88.4 [R2], R16 ;  /* 0x0000001002007844 */ /* 0x000fe40000000200 */
[----:B------:R-:W-:Y:S06]  /*1dc50*/  BAR.SYNC.DEFER_BLOCKING 0x0 ;  /* 0x0000000000007b1d */ /* 0x000fec0000010000 */
[----:B------:R-:W4:Y:S02]  /*1dc60*/  LDS.128 R12, [R0] ;  /* 0x00000000000c7984 */ /* 0x000f240000000c00 */
[----:B------:R-:W-:Y:S01]  /*1dc70*/  BAR.SYNC.DEFER_BLOCKING 0x0 ;  /* 0x0000000000007b1d */ /* 0x000fe20000010000 */
[----:B------:R-:W-:-:S05]  /*1dc80*/  ISETP.GE.AND P2, PT, R27, UR7, PT ;  /* 0x000000071b007c0c */ /* 0x000fca000bf46270 */
[----:B-1----:R-:W-:Y:S04]  /*1dc90*/  STL.64 [R1+0xf0], R4 ;  /* 0x0000f00401007387 */ /* 0x002fe80000100a00 */
[----:B------:R1:W-:Y:S04]  /*1dca0*/  STSM.16.M88.4 [R2], R20 ;  /* 0x0000001402007844 */ /* 0x0003e80000000200 */
[----:B------:R-:W-:Y:S01]  /*1dcb0*/  STL.64 [R1+0xf8], R6 ;  /* 0x0000f80601007387 */ /* 0x000fe20000100a00 */
[----:B------:R-:W-:Y:S01]  /*1dcc0*/  BAR.SYNC.DEFER_BLOCKING 0x0 ;  /* 0x0000000000007b1d */ /* 0x000fe20000010000 */
[----:B------:R-:W-:-:S05]  /*1dcd0*/  ISETP.GE.AND P3, PT, R3, UR6, PT ;  /* 0x0000000603007c0c */ /* 0x000fca000bf66270 */
[----:B----4-:R-:W-:Y:S01]  /*1dce0*/  STL.64 [R1+0xa0], R12 ;  /* 0x0000a00c01007387 */ /* 0x010fe20000100a00 */
[----:B-1----:R-:W-:-:S03]  /*1dcf0*/  IMAD R23, R27, UR10, RZ ;  /* 0x0000000a1b177c24 */ /* 0x002fc6000f8e02ff */
[----:B------:R-:W-:Y:S01]  /*1dd00*/  STL.64 [R1+0xa8], R14 ;  /* 0x0000a80e01007387 */ /* 0x000fe20000100a00 */
[----:B------:R-:W-:-:S03]  /*1dd10*/  ISETP.LT.AND P3, PT, R27, UR7, !P3 ;  /* 0x000000071b007c0c */ /* 0x000fc6000df61270 */
[----:B------:R-:W4:Y:S04]  /*1dd20*/  LDL.LU R22, [R1+0x90] ;  /* 0x0000900001167983 */ /* 0x000f280000300800 */
[----:B------:R-:W4:Y:S04]  /*1dd30*/  LDL.LU R19, [R1+0x80] ;  /* 0x0000800001137983 */ /* 0x000f280000300800 */
[----:B------:R-:W1:Y:S04]  /*1dd40*/  LDS.128 R12, [R0] ;  /* 0x00000000000c7984 */ /* 0x000e680000000c00 */
[----:B------:R-:W4:Y:S04]  /*1dd50*/  LDL.LU R27, [R1+0xef4] ;  /* 0x000ef400011b7983 */ /* 0x000f280000300800 */
[----:B------:R-:W4:Y:S04]  /*1dd60*/  LDL R18, [R1+0xe20] ;  /* 0x000e200001127983 */ /* 0x000f280000100800 */
[----:B------:R-:W4:Y:S01]  /*1dd70*/  LDL R17, [R1+0xe24] ;  /* 0x000e240001117983 */ /* 0x000f220000100800 */
[----:B------:R-:W-:Y:S06]  /*1dd80*/  BAR.SYNC.DEFER_BLOCKING 0x0 ;  /* 0x0000000000007b1d */ /* 0x000fec0000010000 */
[----:B-1----:R1:W-:Y:S04]  /*1dd90*/  STL.64 [R1+0x10], R12 ;  /* 0x0000100c01007387 */ /* 0x0023e80000100a00 */
[----:B------:R1:W-:Y:S04]  /*1dda0*/  STL.64 [R1+0x18], R14 ;  /* 0x0000180e01007387 */ /* 0x0003e80000100a00 */
[----:B------:R-:W4:Y:S04]  /*1ddb0*/  LDL R16, [R1+0xe28] ;  /* 0x000e280001107983 */ /* 0x000f280000100800 */
[----:B------:R-:W4:Y:S01]  /*1ddc0*/  LDL.LU R29, [R1+0x70] ;  /* 0x00007000011d7983 */ /* 0x000f220000300800 */
[----:B0-----:R-:W-:-:S04]  /*1ddd0*/  IMAD R6, R3, R28, RZ ;  /* 0x0000001c03067224 */ /* 0x001fc800078e02ff */
[----:B------:R-:W-:Y:S01]  /*1dde0*/  IMAD R5, R28, 0x40, R6 ;  /* 0x000000401c057824 */ /* 0x000fe200078e0206 */
[----:B------:R-:W-:-:S03]  /*1ddf0*/  LEA R8, P5, R6, UR4, 0x1 ;  /* 0x0000000406087c11 */ /* 0x000fc6000f8a08ff */
[----:B------:R-:W-:Y:S01]  /*1de00*/  IMAD R3, R28, 0x40, R5 ;  /* 0x000000401c037824 */ /* 0x000fe200078e0205 */
[----:B------:R-:W-:Y:S02]  /*1de10*/  LEA R4, P4, R5, UR4, 0x1 ;  /* 0x0000000405047c11 */ /* 0x000fe4000f8808ff */
[----:B------:R-:W-:Y:S02]  /*1de20*/  LEA.HI.X.SX32 R9, R6, UR5, 0x1, P5 ;  /* 0x0000000506097c11 */ /* 0x000fe4000a8f0eff */
[----:B------:R-:W-:Y:S02]  /*1de30*/  LEA R6, P6, R3, UR4, 0x1 ;  /* 0x0000000403067c11 */ /* 0x000fe4000f8c08ff */
[----:B------:R-:W-:Y:S02]  /*1de40*/  LEA.HI.X.SX32 R5, R5, UR5, 0x1, P4 ;  /* 0x0000000505057c11 */ /* 0x000fe4000a0f0eff */
[----:B------:R-:W-:Y:S01]  /*1de50*/  LEA.HI.X.SX32 R7, R3, UR5, 0x1, P6 ;  /* 0x0000000503077c11 */ /* 0x000fe2000b0f0eff */
[----:B------:R-:W-:-:S02]  /*1de60*/  IMAD R3, R28, 0x40, R3 ;  /* 0x000000401c037824 */ /* 0x000fc400078e0203 */
[----:B-1----:R-:W-:-:S04]  /*1de70*/  IMAD.WIDE R12, R23, 0x2, R4 ;  /* 0x00000002170c7825 */ /* 0x002fc800078e0204 */
[----:B------:R-:W-:Y:S01]  /*1de80*/  IMAD.WIDE R14, R23, 0x2, R6 ;  /* 0x00000002170e7825 */ /* 0x000fe200078e0206 */
[----:B------:R0:W-:Y:S04]  /*1de90*/  STL [R1+0xe88], R0 ;  /* 0x000e880001007387 */ /* 0x0001e80000100800 */
[----:B0-----:R-:W4:Y:S04]  /*1dea0*/  LDL R0, [R1+0xdf0] ;  /* 0x000df00001007983 */ /* 0x001f280000100800 */
[----:B------:R0:W-:Y:S04]  /*1deb0*/  STL [R1+0xeec], R7 ;  /* 0x000eec0701007387 */ /* 0x0001e80000100800 */
[----:B0-----:R-:W4:Y:S01]  /*1dec0*/  LDL.LU R7, [R1+0x60] ;  /* 0x0000600001077983 */ /* 0x001f220000300800 */
[----:B--2---:R-:W-:-:S02]  /*1ded0*/  ISETP.LT.AND P5, PT, R11, UR6, !P2 ;  /* 0x000000060b007c0c */ /* 0x004fc4000d7a1270 */
[----:B---3--:R-:W-:Y:S01]  /*1dee0*/  ISETP.LT.AND P4, PT, R10, UR6, !P2 ;  /* 0x000000060a007c0c */ /* 0x008fe2000d781270 */
[----:B------:R-:W-:Y:S01]  /*1def0*/  IMAD.WIDE R10, R23, 0x2, R8 ;  /* 0x00000002170a7825 */ /* 0x000fe200078e0208 */
[----:B----4-:R0:W-:Y:S01]  /*1df00*/  STSM.16.M88.4 [R2], R24 ;  /* 0x0000001802007844 */ /* 0x0101e20000000200 */
[----:B------:R-:W-:Y:S01]  /*1df10*/  BAR.SYNC.DEFER_BLOCKING 0x0 ;  /* 0x0000000000007b1d */ /* 0x000fe20000010000 */
[----:B0-----:R-:W-:-:S05]  /*1df20*/  PRMT R2, R22, 0x7632, R2 ;  /* 0x0000763216027816 */ /* 0x001fca0000000002 */
[----:B------:R-:W2:Y:S01]  /*1df30*/  LDL R26, [R1+0xe30] ;  /* 0x000e3000011a7983 */ /* 0x000ea20000100800 */
[----:B------:R-:W-:-:S03]  /*1df40*/  PRMT R24, R19, 0x7632, R24 ;  /* 0x0000763213187816 */ /* 0x000fc60000000018 */
[----:B------:R-:W-:Y:S04]  /*1df50*/  @P3 STG.E.U16 desc[UR8][R10.64], R22 ;  /* 0x000000160a003986 */ /* 0x000fe8000c101508 */
[----:B------:R0:W-:Y:S01]  /*1df60*/  @P5 STG.E.U16 desc[UR8][R12.64], R2 ;  /* 0x000000020c005986 */ /* 0x0001e2000c101508 */
[----:B------:R-:W-:-:S03]  /*1df70*/  LEA R20, P5, R3, UR4, 0x1 ;  /* 0x0000000403147c11 */ /* 0x000fc6000f8a08ff */
[----:B------:R1:W-:Y:S01]  /*1df80*/  @P4 STG.E.U16 desc[UR8][R14.64], R19 ;  /* 0x000000130e004986 */ /* 0x0003e2000c101508 */
[----:B------:R-:W-:Y:S01]  /*1df90*/  ISETP.LT.AND P4, PT, R18, UR6, !P2 ;  /* 0x0000000612007c0c */ /* 0x000fe2000d781270 */
[----:B0-----:R-:W-:Y:S01]  /*1dfa0*/  IMAD R2, R28, 0x40, R3 ;  /* 0x000000401c027824 */ /* 0x001fe200078e0203 */
[----:B------:R-:W-:-:S04]  /*1dfb0*/  ISETP.LT.AND P3, PT, R17, UR6, !P2 ;  /* 0x0000000611007c0c */ /* 0x000fc8000d761270 */
[C---:B------:R-:W-:Y:S02]  /*1dfc0*/  LEA R18, P6, R2.reuse, UR4, 0x1 ;  /* 0x0000000402127c11 */ /* 0x040fe4000f8c08ff */
[----:B------:R-:W-:Y:S02]  /*1dfd0*/  LEA.HI.X.SX32 R21, R3, UR5, 0x1, P5 ;  /* 0x0000000503157c11 */ /* 0x000fe4000a8f0eff */
[----:B-1----:R-:W-:Y:S02]  /*1dfe0*/  LEA.HI.X.SX32 R19, R2, UR5, 0x1, P6 ;  /* 0x0000000502137c11 */ /* 0x002fe4000b0f0eff */
[----:B------:R-:W-:Y:S01]  /*1dff0*/  ISETP.LT.AND P6, PT, R16, UR6, !P2 ;  /* 0x0000000610007c0c */ /* 0x000fe2000d7c1270 */
[----:B------:R-:W-:-:S04]  /*1e000*/  IMAD.WIDE R16, R23, 0x2, R20 ;  /* 0x0000000217107825 */ /* 0x000fc800078e0214 */
[----:B------:R-:W-:Y:S01]  /*1e010*/  IMAD.WIDE R12, R23, 0x2, R18 ;  /* 0x00000002170c7825 */ /* 0x000fe200078e0212 */
[----:B------:R0:W-:Y:S01]  /*1e020*/  @P4 STG.E.U16 desc[UR8][R16.64], R24 ;  /* 0x0000001810004986 */ /* 0x0001e2000c101508 */
[----:B------:R-:W-:-:S03]  /*1e030*/  PRMT R25, R29, 0x7632, R25 ;  /* 0x000076321d197816 */ /* 0x000fc60000000019 */
[----:B------:R1:W-:Y:S04]  /*1e040*/  @P3 STG.E.U16 desc[UR8][R12.64], R29 ;  /* 0x0000001d0c003986 */ /* 0x0003e8000c101508 */
[----:B0-----:R-:W3:Y:S04]  /*1e050*/  LDL R24, [R1+0xe1c] ;  /* 0x000e1c0001187983 */ /* 0x001ee80000100800 */
[----:B-1----:R-:W4:Y:S04]  /*1e060*/  LDL.LU R29, [R1+0xef0] ;  /* 0x000ef000011d7983 */ /* 0x002f280000300800 */
[----:B------:R-:W4:Y:S04]  /*1e070*/  LDL R12, [R1+0xe2c] ;  /* 0x000e2c00010c7983 */ /* 0x000f280000100800 */
[----:B------:R-:W4:Y:S01]  /*1e080*/  LDL R13, [R1+0xe18] ;  /* 0x000e1800010d7983 */ /* 0x000f220000100800 */
[----:B------:R-:W-:-:S04]  /*1e090*/  IMAD R11, R28, 0x40, R2 ;  /* 0x000000401c0b7824 */ /* 0x000fc800078e0202 */
[----:B------:R-:W-:Y:S01]  /*1e0a0*/  IMAD R3, R28, 0x40, R11 ;  /* 0x000000401c037824 */ /* 0x000fe200078e020b */
[----:B------:R-:W-:-:S03]  /*1e0b0*/  LEA R10, P5, R11, UR4, 0x1 ;  /* 0x000000040b0a7c11 */ /* 0x000fc6000f8a08ff */
[----:B------:R-:W-:Y:S01]  /*1e0c0*/  IMAD R22, R28, 0x40, R3 ;  /* 0x000000401c167824 */ /* 0x000fe200078e0203 */
[----:B------:R-:W-:Y:S02]  /*1e0d0*/  LEA.HI.X.SX32 R11, R11, UR5, 0x1, P5 ;  /* 0x000000050b0b7c11 */ /* 0x000fe4000a8f0eff */
[----:B------:R-:W-:Y:S02]  /*1e0e0*/  LEA R2, P4, R3, UR4, 0x1 ;  /* 0x0000000403027c11 */ /* 0x000fe4000f8808ff */
[C---:B------:R-:W-:Y:S01]  /*1e0f0*/  LEA R16, P5, R22.reuse, UR4, 0x1 ;  /* 0x0000000416107c11 */ /* 0x040fe2000f8a08ff */
[----:B------:R-:W-:Y:S01]  /*1e100*/  IMAD.WIDE R14, R23, 0x2, R10 ;  /* 0x00000002170e7825 */ /* 0x000fe200078e020a */
[----:B------:R-:W-:Y:S01]  /*1e110*/  LEA.HI.X.SX32 R3, R3, UR5, 0x1, P4 ;  /* 0x0000000503037c11 */ /* 0x000fe2000a0f0eff */
[----:B------:R0:W-:Y:S01]  /*1e120*/  STL [R1+0xee4], R0 ;  /* 0x000ee40001007387 */ /* 0x0001e20000100800 */
[----:B------:R-:W-:Y:S01]  /*1e130*/  LEA.HI.X.SX32 R17, R22, UR5, 0x1, P5 ;  /* 0x0000000516117c11 */ /* 0x000fe2000a8f0eff */
[----:B------:R-:W-:Y:S01]  /*1e140*/  ULDC UR4, c[0x0][0x228] ;  /* 0x00008a0000047ab9 */ /* 0x000fe20000000800 */
[----:B------:R-:W-:Y:S01]  /*1e150*/  ISETP.LT.AND P5, PT, R0, UR6, !P1 ;  /* 0x0000000600007c0c */ /* 0x000fe2000cfa1270 */
[----:B------:R1:W-:Y:S01]  /*1e160*/  @P6 STG.E.U16 desc[UR8][R14.64], R25 ;  /* 0x000000190e006986 */ /* 0x0003e2000c101508 */
[----:B------:R-:W-:Y:S01]  /*1e170*/  PRMT R28, R7, 0x7632, R28 ;  /* 0x00007632071c7816 */ /* 0x000fe2000000001c */
[----:B------:R-:W-:-:S02]  /*1e180*/  ULDC UR5, c[0x0][0x228] ;  /* 0x00008a0000057ab9 */ /* 0x000fc40000000800 */
[----:B0-----:R-:W4:Y:S01]  /*1e190*/  LDL.LU R0, [R1+0x30] ;  /* 0x0000300001007983 */ /* 0x001f220000300800 */
[----:B-1----:R-:W-:Y:S01]  /*1e1a0*/  IMAD.WIDE R14, R23, 0x2, R16 ;  /* 0x00000002170e7825 */ /* 0x002fe200078e0210 */
[----:B--2---:R-:W-:-:S03]  /*1e1b0*/  ISETP.LT.AND P3, PT, R26, UR6, !P2 ;  /* 0x000000061a007c0c */ /* 0x004fc6000d761270 */
[C---:B------:R-:W-:Y:S01]  /*1e1c0*/  VIADD R26, R23.reuse, UR10 ;  /* 0x0000000a171a7c36 */ /* 0x040fe20008000000 */
[----:B---3--:R-:W-:Y:S01]  /*1e1d0*/  ISETP.LT.AND P4, PT, R24, UR6, !P1 ;  /* 0x0000000618007c0c */ /* 0x008fe2000cf81270 */
[----:B------:R-:W-:Y:S01]  /*1e1e0*/  IMAD.WIDE R24, R23, 0x2, R2 ;  /* 0x0000000217187825 */ /* 0x000fe200078e0202 */
[----:B----4-:R-:W-:Y:S02]  /*1e1f0*/  ISETP.LT.AND P2, PT, R12, UR6, !P2 ;  /* 0x000000060c007c0c */ /* 0x010fe4000d741270 */
[----:B------:R-:W-:Y:S01]  /*1e200*/  ISETP.LT.AND P6, PT, R13, UR6, !P1 ;  /* 0x000000060d007c0c */ /* 0x000fe2000cfc1270 */
[----:B------:R-:W-:Y:S01]  /*1e210*/  IMAD.WIDE R12, R26, 0x2, R8 ;  /* 0x000000021a0c7825 */ /* 0x000fe200078e0208 */
[----:B------:R-:W-:-:S03]  /*1e220*/  PRMT R27, R29, 0x7632, R27 ;  /* 0x000076321d1b7816 */ /* 0x000fc6000000001b */
[----:B------:R0:W-:Y:S01]  /*1e230*/  @P3 STG.E.U16 desc[UR8][R24.64], R7 ;  /* 0x0000000718003986 */ /* 0x0001e2000c101508 */
[----:B------:R-:W-:-:S05]  /*1e240*/  IMAD.WIDE R22, R26, 0x2, R4 ;  /* 0x000000021a167825 */ /* 0x000fca00078e0204 */
[----:B------:R1:W-:Y:S04]  /*1e250*/  @P2 STG.E.U16 desc[UR8][R14.64], R28 ;  /* 0x0000001c0e002986 */ /* 0x0003e8000c101508 */
[----:B------:R2:W-:Y:S04]  /*1e260*/  @P5 STG.E.U16 desc[UR8][R12.64], R29 ;  /* 0x0000001d0c005986 */ /* 0x0005e8000c101508 */
[----:B0-----:R-:W3:Y:S04]  /*1e270*/  LDL.LU R7, [R1+0xeec] ;  /* 0x000eec0001077983 */ /* 0x001ee80000300800 */
[----:B-1----:R-:W4:Y:S04]  /*1e280*/  LDL R14, [R1+0xe14] ;  /* 0x000e1400010e7983 */ /* 0x002f280000100800 */
[----:B------:R-:W4:Y:S04]  /*1e290*/  LDL R15, [R1+0xe2c] ;  /* 0x000e2c00010f7983 */ /* 0x000f280000100800 */
[----:B--2---:R-:W2:Y:S04]  /*1e2a0*/  LDL.LU R29, [R1+0xee8] ;  /* 0x000ee800011d7983 */ /* 0x004ea80000300800 */
[----:B------:R-:W2:Y:S04]  /*1e2b0*/  LDL R12, [R1+0xe30] ;  /* 0x000e3000010c7983 */ /* 0x000ea80000100800 */
[----:B------:R-:W2:Y:S04]  /*1e2c0*/  LDL.LU R13, [R1+0x40] ;  /* 0x00004000010d7983 */ /* 0x000ea80000300800 */
[----:B------:R0:W-:Y:S04]  /*1e2d0*/  @P6 STG.E.U16 desc[UR8][R22.64], R27 ;  /* 0x0000001b16006986 */ /* 0x0001e8000c101508 */
[----:B0-----:R-:W2:Y:S04]  /*1e2e0*/  LDL R27, [R1+0xe20] ;  /* 0x000e2000011b7983 */ /* 0x001ea80000100800 */
[----:B------:R-:W2:Y:S04]  /*1e2f0*/  LDL R22, [R1+0xe24] ;  /* 0x000e240001167983 */ /* 0x000ea80000100800 */
[----:B------:R-:W2:Y:S04]  /*1e300*/  LDL R23, [R1+0xe28] ;  /* 0x000e280001177983 */ /* 0x000ea80000100800 */
[----:B------:R-:W-:Y:S01]  /*1e310*/  STL [R1+0xee0], R18 ;  /* 0x000ee01201007387 */ /* 0x000fe20000100800 */
[----:B------:R-:W-:Y:S01]  /*1e320*/  PRMT R28, R0, 0x7632, R28 ;  /* 0x00007632001c7816 */ /* 0x000fe2000000001c */
[----:B---3--:R-:W-:Y:S01]  /*1e330*/  IMAD.WIDE R24, R26, 0x2, R6 ;  /* 0x000000021a187825 */ /* 0x008fe200078e0206 */
[----:B----4-:R-:W-:-:S02]  /*1e340*/  ISETP.LT.AND P6, PT, R15, UR6, !P1 ;  /* 0x000000060f007c0c */ /* 0x010fc4000cfc1270 */
[----:B--2---:R-:W-:Y:S02]  /*1e350*/  ISETP.LT.AND P3, PT, R12, UR6, !P1 ;  /* 0x000000060c007c0c */ /* 0x004fe4000cf61270 */
[----:B------:R0:W-:Y:S01]  /*1e360*/  @P4 STG.E.U16 desc[UR8][R24.64], R13 ;  /* 0x0000000d18004986 */ /* 0x0001e2000c101508 */
[----:B------:R-:W-:Y:S02]  /*1e370*/  PRMT R29, R13, 0x7632, R29 ;  /* 0x000076320d1d7816 */ /* 0x000fe4000000001d */
[----:B------:R-:W-:Y:S02]  /*1e380*/  ISETP.LT.AND P2, PT, R27, UR6, !P1 ;  /* 0x000000061b007c0c */ /* 0x000fe4000cf41270 */
[----:B------:R-:W-:Y:S01]  /*1e390*/  ISETP.LT.AND P5, PT, R22, UR6, !P1 ;  /* 0x0000000616007c0c */ /* 0x000fe2000cfa1270 */
[----:B------:R-:W-:Y:S02]  /*1e3a0*/  VIADD R27, R14, 0x3 ;  /* 0x000000030e1b7836 */ /* 0x000fe40000000000 */
[----:B0-----:R-:W-:Y:S01]  /*1e3b0*/  IMAD.WIDE R12, R26, 0x2, R20 ;  /* 0x000000021a0c7825 */ /* 0x001fe200078e0214 */
[----:B------:R-:W-:-:S03]  /*1e3c0*/  ISETP.LT.AND P4, PT, R23, UR6, !P1 ;  /* 0x0000000617007c0c */ /* 0x000fc6000cf81270 */
[----:B------:R-:W-:Y:S02]  /*1e3d0*/  IMAD.WIDE R14, R26, 0x2, R18 ;  /* 0x000000021a0e7825 */ /* 0x000fe400078e0212 */
[----:B------:R-:W2:Y:S01]  /*1e3e0*/  LDL R18, [R1+0x84] ;  /* 0x0000840001127983 */ /* 0x000ea20000100800 */
[----:B------:R-:W-:-:S03]  /*1e3f0*/  ISETP.GE.AND P1, PT, R27, UR7, PT ;  /* 0x000000071b007c0c */ /* 0x000fc6000bf26270 */
[----:B------:R0:W-:Y:S04]  /*1e400*/  STL [R1+0xedc], R19 ;  /* 0x000edc1301007387 */ /* 0x0001e80000100800 */
[----:B------:R1:W-:Y:S04]  /*1e410*/  @P2 STG.E.U16 desc[UR8][R12.64], R29 ;  /* 0x0000001d0c002986 */ /* 0x0003e8000c101508 */
[----:B0-----:R-:W3:Y:S04]  /*1e420*/  LDL.LU R19, [R1+0x94] ;  /* 0x0000940001137983 */ /* 0x001ee80000300800 */
[----:B------:R-:W4:Y:S04]  /*1e430*/  LDL R27, [R1+0xe24] ;  /* 0x000e2400011b7983 */ /* 0x000f280000100800 */
[----:B-1----:R-:W2:Y:S04]  /*1e440*/  LDL R13, [R1+0xe18] ;  /* 0x000e1800010d7983 */ /* 0x002ea80000100800 */
[----:B------:R0:W-:Y:S04]  /*1e450*/  STL [R1+0xed4], R29 ;  /* 0x000ed41d01007387 */ /* 0x0001e80000100800 */
[----:B------:R1:W-:Y:S04]  /*1e460*/  @P5 STG.E.U16 desc[UR8][R14.64], R0 ;  /* 0x000000000e005986 */ /* 0x0003e8000c101508 */
[----:B0-----:R-:W3:Y:S04]  /*1e470*/  LDL R29, [R1+0xe20] ;  /* 0x000e2000011d7983 */ /* 0x001ee80000100800 */
[----:B-1----:R-:W4:Y:S04]  /*1e480*/  LDL.LU R0, [R1+0xee4] ;  /* 0x000ee40001007983 */ /* 0x002f280000300800 */
[----:B------:R-:W2:Y:S01]  /*1e490*/  LDL.LU R15, [R1+0x20] ;  /* 0x00002000010f7983 */ /* 0x000ea20000300800 */
[----:B------:R-:W-:-:S04]  /*1e4a0*/  IMAD.WIDE R22, R26, 0x2, R10 ;  /* 0x000000021a167825 */ /* 0x000fc800078e020a */
[----:B------:R-:W-:Y:S01]  /*1e4b0*/  IMAD.WIDE R24, R26, 0x2, R2 ;  /* 0x000000021a187825 */ /* 0x000fe200078e0202 */
[----:B------:R0:W-:Y:S04]  /*1e4c0*/  @P4 STG.E.U16 desc[UR8][R22.64], R28 ;  /* 0x0000001c16004986 */ /* 0x0001e8000c101508 */
[----:B0-----:R-:W4:Y:S04]  /*1e4d0*/  LDL R23, [R1+0xe1c] ;  /* 0x000e1c0001177983 */ /* 0x001f280000100800 */
[----:B--2---:R0:W-:Y:S01]  /*1e4e0*/  @P3 STG.E.U16 desc[UR8][R24.64], R15 ;  /* 0x0000000f18003986 */ /* 0x0041e2000c101508 */
[----:B---3--:R-:W-:-:S03]  /*1e4f0*/  ISETP.LT.AND P3, PT, R29, UR6, !P0 ;  /* 0x000000061d007c0c */ /* 0x008fc6000c761270 */
[----:B------:R-:W2:Y:S01]  /*1e500*/  LDL.LU R29, [R1+0x54] ;  /* 0x00005400011d7983 */ /* 0x000ea20000300800 */
[----:B----4-:R-:W-:Y:S02]  /*1e510*/  ISETP.LT.AND P5, PT, R0, UR6, !P0 ;  /* 0x0000000600007c0c */ /* 0x010fe4000c7a1270 */
[----:B------:R-:W-:Y:S02]  /*1e520*/  PRMT R12, R15, 0x7632, R12 ;  /* 0x000076320f0c7816 */ /* 0x000fe4000000000c */
[----:B------:R-:W-:Y:S01]  /*1e530*/  ISETP.LT.AND P4, PT, R13, UR6, !P0 ;  /* 0x000000060d007c0c */ /* 0x000fe2000c781270 */
[C---:B------:R-:W-:Y:S02]  /*1e540*/  VIADD R13, R26.reuse, UR10 ;  /* 0x0000000a1a0d7c36 */ /* 0x040fe40008000000 */
[----:B0-----:R-:W-:-:S05]  /*1e550*/  IMAD.WIDE R14, R26, 0x2, R16 ;  /* 0x000000021a0e7825 */ /* 0x001fca00078e0210 */
[----:B------:R0:W-:Y:S01]  /*1e560*/  @P6 STG.E.U16 desc[UR8][R14.64], R12 ;  /* 0x0000000c0e006986 */ /* 0x0001e2000c101508 */
[----:B------:R-:W-:Y:S01]  /*1e570*/  PRMT R28, R19, 0x7632, R28 ;  /* 0x00007632131c7816 */ /* 0x000fe2000000001c */
[----:B0-----:R-:W-:Y:S01]  /*1e580*/  IMAD.WIDE R14, R13, 0x2, R8 ;  /* 0x000000020d0e7825 */ /* 0x001fe200078e0208 */
[----:B------:R-:W-:-:S04]  /*1e590*/  PRMT R12, R18, 0x7632, R12 ;  /* 0x00007632120c7816 */ /* 0x000fc8000000000c */
[----:B------:R-:W-:Y:S04]  /*1e5a0*/  @P5 STG.E.U16 desc[UR8][R14.64], R19 ;  /* 0x000000130e005986 */ /* 0x000fe8000c101508 */
[----:B--2---:R0:W-:Y:S04]  /*1e5b0*/  STL [R1+0xed8], R29 ;  /* 0x000ed81d01007387 */ /* 0x0041e80000100800 */
[----:B0-----:R-:W2:Y:S04]  /*1e5c0*/  LDL.LU R29, [R1+0x64] ;  /* 0x00006400011d7983 */ /* 0x001ea80000300800 */
[----:B------:R-:W3:Y:S04]  /*1e5d0*/  LDL.LU R18, [R1+0xee0] ;  /* 0x000ee00001127983 */ /* 0x000ee80000300800 */
[----:B------:R-:W3:Y:S04]  /*1e5e0*/  LDL.LU R19, [R1+0xedc] ;  /* 0x000edc0001137983 */ /* 0x000ee80000300800 */
[----:B------:R-:W4:Y:S01]  /*1e5f0*/  LDL.LU R14, [R1+0x84] ;  /* 0x00008400010e7983 */ /* 0x000f220000300800 */
[----:B------:R-:W-:Y:S01]  /*1e600*/  ISETP.LT.AND P2, PT, R23, UR6, !P0 ;  /* 0x0000000617007c0c */ /* 0x000fe2000c741270 */
[----:B------:R-:W-:Y:S01]  /*1e610*/  IMAD.WIDE R22, R13, 0x2, R4 ;  /* 0x000000020d167825 */ /* 0x000fe200078e0204 */
[----:B------:R-:W-:Y:S01]  /*1e620*/  ISETP.LT.AND P6, PT, R27, UR6, !P0 ;  /* 0x000000061b007c0c */ /* 0x000fe2000c7c1270 */
[----:B------:R-:W2:Y:S02]  /*1e630*/  LDL R15, [R1+0xe30] ;  /* 0x000e3000010f7983 */ /* 0x000ea40000100800 */
[----:B------:R-:W-:-:S02]  /*1e640*/  IMAD.WIDE R24, R13, 0x2, R6 ;  /* 0x000000020d187825 */ /* 0x000fc400078e0206 */
[----:B------:R0:W-:Y:S02]  /*1e650*/  @P4 STG.E.U16 desc[UR8][R22.64], R28 ;  /* 0x0000001c16004986 */ /* 0x0001e4000c101508 */
[----:B------:R-:W-:Y:S02]  /*1e660*/  IMAD.WIDE R26, R13, 0x2, R20 ;  /* 0x000000020d1a7825 */ /* 0x000fe400078e0214 */
[----:B0-----:R-:W3:Y:S04]  /*1e670*/  LDL R23, [R1+0xe28] ;  /* 0x000e280001177983 */ /* 0x001ee80000100800 */
[----:B----4-:R0:W-:Y:S04]  /*1e680*/  @P2 STG.E.U16 desc[UR8][R24.64], R14 ;  /* 0x0000000e18002986 */ /* 0x0101e8000c101508 */
[----:B------:R1:W-:Y:S04]  /*1e690*/  @P3 STG.E.U16 desc[UR8][R26.64], R12 ;  /* 0x0000000c1a003986 */ /* 0x0003e8000c101508 */
[----:B0-----:R-:W4:Y:S04]  /*1e6a0*/  LDL R25, [R1+0xe18] ;  /* 0x000e180001197983 */ /* 0x001f280000100800 */
[----:B-1----:R-:W4:Y:S01]  /*1e6b0*/  LDL.LU R12, [R1+0x74] ;  /* 0x00007400010c7983 */ /* 0x002f220000300800 */
[----:B--2---:R-:W-:-:S02]  /*1e6c0*/  ISETP.LT.AND P3, PT, R15, UR6, !P0 ;  /* 0x000000060f007c0c */ /* 0x004fc4000c761270 */
[----:B---3--:R-:W-:Y:S01]  /*1e6d0*/  ISETP.LT.AND P4, PT, R23, UR6, !P0 ;  /* 0x0000000617007c0c */ /* 0x008fe2000c781270 */
[----:B------:R-:W2:Y:S01]  /*1e6e0*/  LDL R27, [R1+0xe2c] ;  /* 0x000e2c00011b7983 */ /* 0x000ea20000100800 */
[----:B------:R-:W-:Y:S01]  /*1e6f0*/  IMAD.WIDE R14, R13, 0x2, R18 ;  /* 0x000000020d0e7825 */ /* 0x000fe200078e0212 */
[----:B------:R-:W-:-:S03]  /*1e700*/  ISETP.LT.AND P2, PT, R0, UR6, !P1 ;  /* 0x0000000600007c0c */ /* 0x000fc6000cf41270 */
[----:B------:R-:W-:Y:S01]  /*1e710*/  IMAD.WIDE R22, R13, 0x2, R10 ;  /* 0x000000020d167825 */ /* 0x000fe200078e020a */
[----:B------:R0:W-:Y:S04]  /*1e720*/  STL [R1+0xecc], R0 ;  /* 0x000ecc0001007387 */ /* 0x0001e80000100800 */
[----:B0-----:R-:W3:Y:S04]  /*1e730*/  LDL.LU R0, [R1+0x44] ;  /* 0x0000440001007983 */ /* 0x001ee80000300800 */
[----:B------:R-:W-:Y:S01]  /*1e740*/  STL [R1+0xed0], R3 ;  /* 0x000ed00301007387 */ /* 0x000fe20000100800 */
[----:B----4-:R-:W-:-:S03]  /*1e750*/  PRMT R24, R12, 0x7632, R24 ;  /* 0x000076320c187816 */ /* 0x010fc60000000018 */
[----:B------:R0:W-:Y:S01]  /*1e760*/  @P6 STG.E.U16 desc[UR8][R14.64], R12 ;  /* 0x0000000c0e006986 */ /* 0x0001e2000c101508 */
[----:B------:R-:W-:-:S03]  /*1e770*/  ISETP.LT.AND P5, PT, R25, UR6, !P1 ;  /* 0x0000000619007c0c */ /* 0x000fc6000cfa1270 */
[----:B------:R1:W-:Y:S01]  /*1e780*/  @P4 STG.E.U16 desc[UR8][R22.64], R24 ;  /* 0x0000001816004986 */ /* 0x0003e2000c101508 */
[C---:B0-----:R-:W-:Y:S02]  /*1e790*/  VIADD R12, R13.reuse, UR10 ;  /* 0x0000000a0d0c7c36 */ /* 0x041fe40008000000 */
[C---:B------:R-:W-:Y:S02]  /*1e7a0*/  IMAD.WIDE R14, R13.reuse, 0x2, R2 ;  /* 0x000000020d0e7825 */ /* 0x040fe400078e0202 */
[----:B------:R-:W4:Y:S02]  /*1e7b0*/  LDL R3, [R1+0x34] ;  /* 0x0000340001037983 */ /* 0x000f240000100800 */
[----:B-1----:R-:W-:Y:S02]  /*1e7c0*/  IMAD.WIDE R24, R12, 0x2, R8 ;  /* 0x000000020c187825 */ /* 0x002fe400078e0208 */
[----:B------:R0:W-:Y:S02]  /*1e7d0*/  STL [R1+0xec8], R8 ;  /* 0x000ec80801007387 */ /* 0x0001e40000100800 */
[----:B------:R-:W-:Y:S01]  /*1e7e0*/  IMAD.WIDE R22, R13, 0x2, R16 ;  /* 0x000000020d167825 */ /* 0x000fe200078e0210 */
[----:B------:R-:W-:Y:S01]  /*1e7f0*/  PRMT R13, R29, 0x7632, R13 ;  /* 0x000076321d0d7816 */ /* 0x000fe2000000000d */
[----:B------:R-:W-:Y:S04]  /*1e800*/  @P3 STG.E.U16 desc[UR8][R14.64], R29 ;  /* 0x0000001d0e003986 */ /* 0x000fe8000c101508 */
[----:B0-----:R-:W3:Y:S04]  /*1e810*/  LDL R8, [R1+0xe24] ;  /* 0x000e240001087983 */ /* 0x001ee80000100800 */
[----:B------:R0:W-:Y:S04]  /*1e820*/  STL [R1+0xec4], R9 ;  /* 0x000ec40901007387 */ /* 0x0001e80000100800 */
[----:B0-----:R-:W4:Y:S04]  /*1e830*/  LDL R9, [R1+0xe1c] ;  /* 0x000e1c0001097983 */ /* 0x001f280000100800 */
[----:B------:R-:W3:Y:S01]  /*1e840*/  LDL.LU R29, [R1+0xed8] ;  /* 0x000ed800011d7983 */ /* 0x000ee20000300800 */
[----:B--2---:R-:W-:-:S13]  /*1e850*/  ISETP.LT.AND P0, PT, R27, UR6, !P0 ;  /* 0x000000061b007c0c */ /* 0x004fda000c701270 */
[----:B------:R0:W-:Y:S04]  /*1e860*/  @P0 STG.E.U16 desc[UR8][R22.64], R13 ;  /* 0x0000000d16000986 */ /* 0x0001e8000c101508 */
[----:B0-----:R-:W2:Y:S04]  /*1e870*/  LDL R13, [R1+0xe14] ;  /* 0x000e1400010d7983 */ /* 0x001ea80000100800 */
[----:B------:R-:W2:Y:S04]  /*1e880*/  LDL R22, [R1+0xe28] ;  /* 0x000e280001167983 */ /* 0x000ea80000100800 */
[----:B------:R-:W2:Y:S01]  /*1e890*/  LDL R23, [R1+0xe30] ;  /* 0x000e300001177983 */ /* 0x000ea20000100800 */
[----:B---3--:R-:W-:-:S03]  /*1e8a0*/  PRMT R26, R29, 0x7632, R26 ;  /* 0x000076321d1a7816 */ /* 0x008fc6000000001a */
[----:B------:R0:W-:Y:S04]  /*1e8b0*/  @P2 STG.E.U16 desc[UR8][R24.64], R29 ;  /* 0x0000001d18002986 */ /* 0x0001e8000c101508 */
[----:B0-----:R-:W3:Y:S04]  /*1e8c0*/  LDL.LU R29, [R1+0xed4] ;  /* 0x000ed400011d7983 */ /* 0x001ee80000300800 */
[----:B------:R-:W3:Y:S01]  /*1e8d0*/  LDL R25, [R1+0xe20] ;  /* 0x000e200001197983 */ /* 0x000ee20000100800 */
[----:B------:R-:W-:Y:S01]  /*1e8e0*/  IMAD.WIDE R14, R12, 0x2, R4 ;  /* 0x000000020c0e7825 */ /* 0x000fe200078e0204 */
[----:B----4-:R-:W-:-:S02]  /*1e8f0*/  ISETP.LT.AND P2, PT, R9, UR6, !P1 ;  /* 0x0000000609007c0c */ /* 0x010fc4000cf41270 */
[----:B------:R-:W4:Y:S04]  /*1e900*/  LDL.LU R9, [R1+0x24] ;  /* 0x0000240001097983 */ /* 0x000f280000300800 */
[----:B------:R0:W-:Y:S01]  /*1e910*/  @P5 STG.E.U16 desc[UR8][R14.64], R26 ;  /* 0x0000001a0e005986 */ /* 0x0001e2000c101508 */
[----:B------:R-:W-:-:S03]  /*1e920*/  ISETP.LT.AND P5, PT, R8, UR6, !P1 ;  /* 0x0000000608007c0c */ /* 0x000fc6000cfa1270 */
[----:B------:R-:W4:Y:S01]  /*1e930*/  LDL R8, [R1+0xe18] ;  /* 0x000e180001087983 */ /* 0x000f220000100800 */
[----:B--2---:R-:W-:-:S03]  /*1e940*/  ISETP.LT.AND P4, PT, R22, UR6, !P1 ;  /* 0x0000000616007c0c */ /* 0x004fc6000cf81270 */
[----:B------:R1:W-:Y:S01]  /*1e950*/  STL [R1+0xec0], R6 ;  /* 0x000ec00601007387 */ /* 0x0003e20000100800 */
[----:B------:R-:W-:Y:S01]  /*1e960*/  ISETP.LT.AND P3, PT, R23, UR6, !P1 ;  /* 0x0000000617007c0c */ /* 0x000fe2000cf61270 */
[----:B0-----:R-:W-:Y:S01]  /*1e970*/  IMAD.WIDE R14, R12, 0x2, R6 ;  /* 0x000000020c0e7825 */ /* 0x001fe200078e0206 */
[----:B------:R-:W-:Y:S01]  /*1e980*/  PRMT R28, R3, 0x7632, R28 ;  /* 0x00007632031c7816 */ /* 0x000fe2000000001c */
[----:B-1----:R-:W2:Y:S04]  /*1e990*/  LDL R6, [R1+0xe20] ;  /* 0x000e200001067983 */ /* 0x002ea80000100800 */
[----:B------:R0:W-:Y:S04]  /*1e9a0*/  STL [R1+0xebc], R7 ;  /* 0x000ebc0701007387 */ /* 0x0001e80000100800 */
[----:B------:R-:W-:Y:S04]  /*1e9b0*/  @P2 STG.E.U16 desc[UR8][R14.64], R0 ;  /* 0x000000000e002986 */ /* 0x000fe8000c101508 */
[----:B0-----:R-:W2:Y:S04]  /*1e9c0*/  LDL R7, [R1+0xe24] ;  /* 0x000e240001077983 */ /* 0x001ea80000100800 */
[----:B------:R0:W-:Y:S01]  /*1e9d0*/  STL [R1+0xeb8], R11 ;  /* 0x000eb80b01007387 */ /* 0x0001e20000100800 */
[----:B---3--:R-:W-:-:S02]  /*1e9e0*/  PRMT R29, R0, 0x7632, R29 ;  /* 0x00007632001d7816 */ /* 0x008fc4000000001d */
[----:B------:R-:W-:Y:S02]  /*1e9f0*/  ISETP.LT.AND P6, PT, R25, UR6, !P1 ;  /* 0x0000000619007c0c */ /* 0x000fe4000cfc1270 */
[----:B------:R-:W-:Y:S01]  /*1ea00*/  ISETP.LT.AND P1, PT, R27, UR6, !P1 ;  /* 0x000000061b007c0c */ /* 0x000fe2000cf21270 */
[C---:B------:R-:W-:Y:S02]  /*1ea10*/  IMAD.WIDE R26, R12.reuse, 0x2, R10 ;  /* 0x000000020c1a7825 */ /* 0x040fe400078e020a */
[----:B0-----:R-:W3:Y:S04]  /*1ea20*/  LDL.LU R11, [R1+0x88] ;  /* 0x00008800010b7983 */ /* 0x001ee80000300800 */
[----:B------:R-:W2:Y:S04]  /*1ea30*/  LDL.LU R3, [R1+0xed0] ;  /* 0x000ed00001037983 */ /* 0x000ea80000300800 */
[----:B------:R-:W3:Y:S04]  /*1ea40*/  LDL.LU R0, [R1+0xecc] ;  /* 0x000ecc0001007983 */ /* 0x000ee80000300800 */
[----:B------:R-:W3:Y:S01]  /*1ea50*/  LDL.LU R15, [R1+0x34] ;  /* 0x00003400010f7983 */ /* 0x000ee20000300800 */
[----:B------:R-:W-:-:S04]  /*1ea60*/  IMAD.WIDE R22, R12, 0x2, R20 ;  /* 0x000000020c167825 */ /* 0x000fc800078e0214 */
[C---:B------:R-:W-:Y:S01]  /*1ea70*/  IMAD.WIDE R24, R12.reuse, 0x2, R18 ;  /* 0x000000020c187825 */ /* 0x040fe200078e0212 */
[----:B------:R2:W-:Y:S03]  /*1ea80*/  @P6 STG.E.U16 desc[UR8][R22.64], R29 ;  /* 0x0000001d16006986 */ /* 0x0005e6000c101508 */
[----:B------:R-:W-:Y:S01]  /*1ea90*/  VIADD R13, R13, 0x4 ;  /* 0x000000040d0d7836 */ /* 0x000fe20000000000 */
[----:B------:R-:W-:Y:S04]  /*1eaa0*/  STL [R1+0xeac], R29 ;  /* 0x000eac1d01007387 */ /* 0x000fe80000100800 */
[----:B------:R-:W-:Y:S02]  /*1eab0*/  ISETP.GE.AND P0, PT, R13, UR7, PT ;  /* 0x000000070d007c0c */ /* 0x000fe4000bf06270 */
[----:B----4-:R-:W-:Y:S01]  /*1eac0*/  PRMT R13, R9, 0x7632, R13 ;  /* 0x00007632090d7816 */ /* 0x010fe2000000000d */
[----:B--2---:R-:W-:Y:S01]  /*1ead0*/  IMAD.WIDE R22, R12, 0x2, R2 ;  /* 0x000000020c167825 */ /* 0x004fe200078e0202 */
[----:B---3--:R0:W-:Y:S04]  /*1eae0*/  @P5 STG.E.U16 desc[UR8][R24.64], R15 ;  /* 0x0000000f18005986 */ /* 0x0081e8000c101508 */
[----:B------:R-:W-:Y:S01]  /*1eaf0*/  @P4 STG.E.U16 desc[UR8][R26.64], R28 ;  /* 0x0000001c1a004986 */ /* 0x000fe2000c101508 */
[----:B------:R-:W-:-:S03]  /*1eb00*/  ISETP.LT.AND P4, PT, R8, UR6, !P0 ;  /* 0x0000000608007c0c */ /* 0x000fc6000c781270 */
[----:B0-----:R-:W2:Y:S04]  /*1eb10*/  LDL.LU R25, [R1+0x98] ;  /* 0x0000980001197983 */ /* 0x001ea80000300800 */
[----:B------:R-:W3:Y:S04]  /*1eb20*/  LDL.LU R29, [R1+0x78] ;  /* 0x00007800011d7983 */ /* 0x000ee80000300800 */
[----:B------:R0:W-:Y:S04]  /*1eb30*/  STL [R1+0xeb4], R28 ;  /* 0x000eb41c01007387 */ /* 0x0001e80000100800 */
[----:B------:R1:W-:Y:S04]  /*1eb40*/  @P3 STG.E.U16 desc[UR8][R22.64], R9 ;  /* 0x0000000916003986 */ /* 0x0003e8000c101508 */
[----:B0-----:R-:W4:Y:S04]  /*1eb50*/  LDL.LU R28, [R1+0x68] ;  /* 0x00006800011c7983 */ /* 0x001f280000300800 */
[----:B------:R-:W3:Y:S04]  /*1eb60*/  LDL R27, [R1+0xe28] ;  /* 0x000e2800011b7983 */ /* 0x000ee80000100800 */
[----:B------:R-:W4:Y:S04]  /*1eb70*/  LDL.LU R8, [R1+0xec8] ;  /* 0x000ec80001087983 */ /* 0x000f280000300800 */
[----:B-1----:R-:W4:Y:S04]  /*1eb80*/  LDL.LU R9, [R1+0xec4] ;  /* 0x000ec40001097983 */ /* 0x002f280000300800 */
[----:B------:R-:W3:Y:S01]  /*1eb90*/  LDL R23, [R1+0xe1c] ;  /* 0x000e1c0001177983 */ /* 0x000ee20000100800 */
[----:B------:R-:W-:-:S02]  /*1eba0*/  ISETP.LT.AND P3, PT, R6, UR6, !P0 ;  /* 0x0000000606007c0c */ /* 0x000fc4000c761270 */
[----:B------:R-:W-:Y:S01]  /*1ebb0*/  ISETP.LT.AND P5, PT, R7, UR6, !P0 ;  /* 0x0000000607007c0c */ /* 0x000fe2000c7a1270 */
[----:B------:R-:W3:Y:S04]  /*1ebc0*/  LDL R22, [R1+0xe14] ;  /* 0x000e140001167983 */ /* 0x000ee80000100800 */
[----:B------:R-:W3:Y:S04]  /*1ebd0*/  LDL.LU R6, [R1+0xec0] ;  /* 0x000ec00001067983 */ /* 0x000ee80000300800 */
[----:B------:R-:W3:Y:S01]  /*1ebe0*/  LDL.LU R7, [R1+0xebc] ;  /* 0x000ebc0001077983 */ /* 0x000ee20000300800 */
[----:B------:R-:W-:Y:S01]  /*1ebf0*/  ISETP.LT.AND P2, PT, R0, UR6, !P0 ;  /* 0x0000000600007c0c */ /* 0x000fe2000c741270 */
[----:B------:R-:W-:-:S04]  /*1ec00*/  IMAD.WIDE R14, R12, 0x2, R16 ;  /* 0x000000020c0e7825 */ /* 0x000fc800078e0210 */
[----:B------:R-:W-:Y:S01]  /*1ec10*/  VIADD R12, R12, UR10 ;  /* 0x0000000a0c0c7c36 */ /* 0x000fe20008000000 */
[----:B------:R4:W-:Y:S01]  /*1ec20*/  @P1 STG.E.U16 desc[UR8][R14.64], R13 ;  /* 0x0000000d0e001986 */ /* 0x0009e2000c101508 */
[----:B--2---:R-:W-:Y:S02]  /*1ec30*/  PRMT R24, R25, 0x7632, R24 ;  /* 0x0000763219187816 */ /* 0x004fe40000000018 */
[----:B----4-:R-:W-:Y:S01]  /*1ec40*/  IMAD.WIDE R14, R12, 0x2, R8 ;  /* 0x000000020c0e7825 */ /* 0x010fe200078e0208 */
[----:B---3--:R-:W-:-:S04]  /*1ec50*/  ISETP.LT.AND P6, PT, R23, UR6, !P0 ;  /* 0x0000000617007c0c */ /* 0x008fc8000c7c1270 */
[----:B------:R0:W-:Y:S01]  /*1ec60*/  @P2 STG.E.U16 desc[UR8][R14.64], R25 ;  /* 0x000000190e002986 */ /* 0x0001e2000c101508 */
[----:B------:R-:W-:Y:S02]  /*1ec70*/  VIADD R13, R22, 0x5 ;  /* 0x00000005160d7836 */ /* 0x000fe40000000000 */
[----:B------:R-:W-:-:S03]  /*1ec80*/  IMAD.WIDE R22, R12, 0x2, R4 ;  /* 0x000000020c167825 */ /* 0x000fc600078e0204 */
[----:B------:R-:W-:Y:S01]  /*1ec90*/  ISETP.GE.AND P1, PT, R13, UR7, PT ;  /* 0x000000070d007c0c */ /* 0x000fe2000bf26270 */
[----:B0-----:R-:W-:Y:S01]  /*1eca0*/  IMAD.WIDE R14, R12, 0x2, R6 ;  /* 0x000000020c0e7825 */ /* 0x001fe200078e0206 */
[----:B------:R-:W-:Y:S01]  /*1ecb0*/  @P4 STG.E.U16 desc[UR8][R22.64], R24 ;  /* 0x0000001816004986 */ /* 0x000fe2000c101508 */
[----:B------:R-:W-:-:S03]  /*1ecc0*/  PRMT R13, R11, 0x7632, R13 ;  /* 0x000076320b0d7816 */ /* 0x000fc6000000000d */
[----:B------:R0:W-:Y:S04]  /*1ecd0*/  @P6 STG.E.U16 desc[UR8][R14.64], R11 ;  /* 0x0000000b0e006986 */ /* 0x0001e8000c101508 */
[----:B0-----:R-:W2:Y:S01]  /*1ece0*/  LDL.LU R11, [R1+0xeb8] ;  /* 0x000eb800010b7983 */ /* 0x001ea20000300800 */
[----:B------:R-:W-:Y:S01]  /*1ecf0*/  ISETP.LT.AND P2, PT, R27, UR6, !P0 ;  /* 0x000000061b007c0c */ /* 0x000fe2000c741270 */
[C---:B------:R-:W-:Y:S02]  /*1ed00*/  IMAD.WIDE R22, R12.reuse, 0x2, R20 ;  /* 0x000000020c167825 */ /* 0x040fe400078e0214 */
[----:B------:R-:W3:Y:S02]  /*1ed10*/  LDL R14, [R1+0xe30] ;  /* 0x000e3000010e7983 */ /* 0x000ee40000100800 */
[----:B------:R-:W-:-:S02]  /*1ed20*/  IMAD.WIDE R24, R12, 0x2, R18 ;  /* 0x000000020c187825 */ /* 0x000fc400078e0212 */
[----:B------:R-:W4:Y:S04]  /*1ed30*/  LDL R15, [R1+0xe2c] ;  /* 0x000e2c00010f7983 */ /* 0x000f280000100800 */
[----:B------:R0:W-:Y:S04]  /*1ed40*/  @P3 STG.E.U16 desc[UR8][R22.64], R13 ;  /* 0x0000000d16003986 */ /* 0x0001e8000c101508 */
[----:B------:R1:W-:Y:S01]  /*1ed50*/  @P5 STG.E.U16 desc[UR8][R24.64], R29 ;  /* 0x0000001d18005986 */ /* 0x0003e2000c101508 */
[----:B------:R-:W-:Y:S02]  /*1ed60*/  ISETP.LT.AND P5, PT, R0, UR6, !P1 ;  /* 0x0000000600007c0c */ /* 0x000fe4000cfa1270 */
[----:B0-----:R-:W-:-:S02]  /*1ed70*/  PRMT R13, R29, 0x7632, R13 ;  /* 0x000076321d0d7816 */ /* 0x001fc4000000000d */
[----:B-1----:R-:W4:Y:S04]  /*1ed80*/  LDL.LU R29, [R1+0x38] ;  /* 0x00003800011d7983 */ /* 0x002f280000300800 */
[----:B------:R0:W-:Y:S04]  /*1ed90*/  STL [R1+0xeb0], R0 ;  /* 0x000eb00001007387 */ /* 0x0001e80000100800 */
[----:B0-----:R-:W4:Y:S01]  /*1eda0*/  LDL.LU R0, [R1+0x48] ;  /* 0x0000480001007983 */ /* 0x001f220000300800 */
[----:B--2---:R-:W-:-:S05]  /*1edb0*/  IMAD.WIDE R24, R12, 0x2, R10 ;  /* 0x000000020c187825 */ /* 0x004fca00078e020a */
[----:B------:R0:W-:Y:S04]  /*1edc0*/  @P2 STG.E.U16 desc[UR8][R24.64], R13 ;  /* 0x0000000d18002986 */ /* 0x0001e8000c101508 */
[----:B0-----:R-:W2:Y:S01]  /*1edd0*/  LDL R13, [R1+0xe18] ;  /* 0x000e1800010d7983 */ /* 0x001ea20000100800 */
[----:B---3--:R-:W-:Y:S02]  /*1ede0*/  ISETP.LT.AND P4, PT, R14, UR6, !P0 ;  /* 0x000000060e007c0c */ /* 0x008fe4000c781270 */
[----:B----4-:R-:W-:Y:S01]  /*1edf0*/  ISETP.LT.AND P0, PT, R15, UR6, !P0 ;  /* 0x000000060f007c0c */ /* 0x010fe2000c701270 */
[----:B------:R-:W-:Y:S01]  /*1ee00*/  IMAD.WIDE R14, R12, 0x2, R2 ;  /* 0x000000020c0e7825 */ /* 0x000fe200078e0202 */
[----:B------:R-:W-:Y:S01]  /*1ee10*/  PRMT R26, R28, 0x7632, R26 ;  /* 0x000076321c1a7816 */ /* 0x000fe2000000001a */
[----:B------:R-:W3:Y:S02]  /*1ee20*/  LDL.LU R25, [R1+0x58] ;  /* 0x0000580001197983 */ /* 0x000ee40000300800 */
[----:B------:R-:W-:-:S06]  /*1ee30*/  IMAD.WIDE R22, R12, 0x2, R16 ;  /* 0x000000020c167825 */ /* 0x000fcc00078e0210 */
[----:B------:R0:W-:Y:S04]  /*1ee40*/  @P4 STG.E.U16 desc[UR8][R14.64], R28 ;  /* 0x0000001c0e004986 */ /* 0x0001e8000c101508 */
[----:B------:R1:W-:Y:S01]  /*1ee50*/  @P0 STG.E.U16 desc[UR8][R22.64], R26 ;  /* 0x0000001a16000986 */ /* 0x0003e2000c101508 */
[----:B--2---:R-:W-:Y:S01]  /*1ee60*/  ISETP.LT.AND P3, PT, R13, UR6, !P1 ;  /* 0x000000060d007c0c */ /* 0x004fe2000cf61270 */
[----:B------:R-:W-:Y:S02]  /*1ee70*/  VIADD R13, R12, UR10 ;  /* 0x0000000a0c0d7c36 */ /* 0x000fe40008000000 */
[----:B------:R-:W2:Y:S04]  /*1ee80*/  LDL R12, [R1+0xe14] ;  /* 0x000e1400010c7983 */ /* 0x000ea80000100800 */
[----:B0-----:R-:W4:Y:S04]  /*1ee90*/  LDL.LU R28, [R1+0xeb4] ;  /* 0x000eb400011c7983 */ /* 0x001f280000300800 */
[----:B------:R-:W2:Y:S04]  /*1eea0*/  LDL R15, [R1+0xe1c] ;  /* 0x000e1c00010f7983 */ /* 0x000ea80000100800 */
[----:B-1----:R-:W4:Y:S04]  /*1eeb0*/  LDL R23, [R1+0xe20] ;  /* 0x000e200001177983 */ /* 0x002f280000100800 */
[----:B------:R-:W4:Y:S01]  /*1eec0*/  LDL R26, [R1+0xe24] ;  /* 0x000e2400011a7983 */ /* 0x000f220000100800 */
[----:B---3--:R-:W-:-:S03]  /*1eed0*/  PRMT R24, R25, 0x7632, R24 ;  /* 0x0000763219187816 */ /* 0x008fc60000000018 */
[----:B------:R-:W-:Y:S01]  /*1eee0*/  STL [R1+0xea8], R6 ;  /* 0x000ea80601007387 */ /* 0x000fe20000100800 */
[----:B--2---:R-:W-:Y:S01]  /*1eef0*/  ISETP.LT.AND P6, PT, R15, UR6, !P1 ;  /* 0x000000060f007c0c */ /* 0x004fe2000cfc1270 */
[----:B------:R-:W-:Y:S01]  /*1ef00*/  IMAD.WIDE R14, R13, 0x2, R8 ;  /* 0x000000020d0e7825 */ /* 0x000fe200078e0208 */
[----:B----4-:R-:W-:-:S03]  /*1ef10*/  ISETP.LT.AND P4, PT, R23, UR6, !P1 ;  /* 0x0000000617007c0c */ /* 0x010fc6000cf81270 */
[----:B------:R-:W-:Y:S01]  /*1ef20*/  IMAD.WIDE R22, R13, 0x2, R4 ;  /* 0x000000020d167825 */ /* 0x000fe200078e0204 */
[----:B------:R0:W-:Y:S01]  /*1ef30*/  @P5 STG.E.U16 desc[UR8][R14.64], R25 ;  /* 0x000000190e005986 */ /* 0x0001e2000c101508 */
[----:B------:R-:W-:-:S03]  /*1ef40*/  PRMT R28, R0, 0x7632, R28 ;  /* 0x00007632001c7816 */ /* 0x000fc6000000001c */
[----:B------:R1:W-:Y:S01]  /*1ef50*/  @P3 STG.E.U16 desc[UR8][R22.64], R24 ;  /* 0x0000001816003986 */ /* 0x0003e2000c101508 */
[----:B------:R-:W-:Y:S01]  /*1ef60*/  ISETP.LT.AND P0, PT, R26, UR6, !P1 ;  /* 0x000000061a007c0c */ /* 0x000fe2000cf01270 */
[C---:B0-----:R-:W-:Y:S02]  /*1ef70*/  IMAD.WIDE R14, R13.reuse, 0x2, R6 ;  /* 0x000000020d0e7825 */ /* 0x041fe400078e0206 */
[----:B------:R-:W2:Y:S02]  /*1ef80*/  LDL.LU R6, [R1+0x28] ;  /* 0x0000280001067983 */ /* 0x000ea40000300800 */
[----:B-1----:R-:W-:Y:S02]  /*1ef90*/  IMAD.WIDE R22, R13, 0x2, R20 ;  /* 0x000000020d167825 */ /* 0x002fe400078e0214 */
[----:B------:R0:W-:Y:S04]  /*1efa0*/  STL [R1+0xea4], R7 ;  /* 0x000ea40701007387 */ /* 0x0001e80000100800 */
[----:B------:R1:W-:Y:S04]  /*1efb0*/  @P6 STG.E.U16 desc[UR8][R14.64], R0 ;  /* 0x000000000e006986 */ /* 0x0003e8000c101508 */
[----:B------:R3:W-:Y:S04]  /*1efc0*/  @P4 STG.E.U16 desc[UR8][R22.64], R28 ;  /* 0x0000001c16004986 */ /* 0x0007e8000c101508 */
[----:B0-----:R-:W4:Y:S04]  /*1efd0*/  LDL.LU R7, [R1+0x9c] ;  /* 0x00009c0001077983 */ /* 0x001f280000300800 */
[----:B-1----:R-:W4:Y:S04]  /*1efe0*/  LDL.LU R0, [R1+0xeb0] ;  /* 0x000eb00001007983 */ /* 0x002f280000300800 */
[----:B---3--:R-:W3:Y:S01]  /*1eff0*/  LDL R28, [R1+0xe30] ;  /* 0x000e3000011c7983 */ /* 0x008ee20000100800 */
[----:B------:R-:W-:-:S03]  /*1f000*/  VIADD R12, R12, 0x6 ;  /* 0x000000060c0c7836 */ /* 0x000fc60000000000 */
[----:B------:R-:W2:Y:S01]  /*1f010*/  LDL R22, [R1+0xe2c] ;  /* 0x000e2c0001167983 */ /* 0x000ea20000100800 */
[----:B------:R-:W-:Y:S01]  /*1f020*/  IMAD.WIDE R24, R13, 0x2, R18 ;  /* 0x000000020d187825 */ /* 0x000fe200078e0212 */
[----:B------:R-:W-:Y:S02]  /*1f030*/  ISETP.GE.AND P2, PT, R12, UR7, PT ;  /* 0x000000070c007c0c */ /* 0x000fe4000bf46270 */
[----:B------:R-:W4:Y:S01]  /*1f040*/  LDL R23, [R1+0xe18] ;  /* 0x000e180001177983 */ /* 0x000f220000100800 */
[----:B------:R-:W-:-:S03]  /*1f050*/  PRMT R12, R29, 0x7632, R12 ;  /* 0x000076321d0c7816 */ /* 0x000fc6000000000c */
[----:B------:R-:W4:Y:S04]  /*1f060*/  LDL R14, [R1+0xe14] ;  /* 0x000e1400010e7983 */ /* 0x000f280000100800 */
[----:B------:R-:W4:Y:S04]  /*1f070*/  LDL R15, [R1+0xe1c] ;  /* 0x000e1c00010f7983 */ /* 0x000f280000100800 */
[----:B------:R0:W-:Y:S04]  /*1f080*/  @P0 STG.E.U16 desc[UR8][R24.64], R29 ;  /* 0x0000001d18000986 */ /* 0x0001e8000c101508 */
[----:B0-----:R-:W4:Y:S01]  /*1f090*/  LDL.LU R29, [R1+0xeac] ;  /* 0x000eac00011d7983 */ /* 0x001f220000300800 */
[----:B------:R-:W-:Y:S01]  /*1f0a0*/  ISETP.LT.AND P5, PT, R27, UR6, !P1 ;  /* 0x000000061b007c0c */ /* 0x000fe2000cfa1270 */
[----:B------:R-:W-:-:S04]  /*1f0b0*/  IMAD.WIDE R26, R13, 0x2, R10 ;  /* 0x000000020d1a7825 */ /* 0x000fc800078e020a */
[----:B------:R-:W-:-:S08]  /*1f0c0*/  IMAD.WIDE R24, R13, 0x2, R16 ;  /* 0x000000020d187825 */ /* 0x000fd000078e0210 */
[----:B------:R-:W-:Y:S01]  /*1f0d0*/  @P5 STG.E.U16 desc[UR8][R26.64], R12 ;  /* 0x0000000c1a005986 */ /* 0x000fe2000c101508 */
[----:B---3--:R-:W-:Y:S02]  /*1f0e0*/  ISETP.LT.AND P3, PT, R28, UR6, !P1 ;  /* 0x000000061c007c0c */ /* 0x008fe4000cf61270 */
[----:B--2---:R-:W-:Y:S02]  /*1f0f0*/  ISETP.LT.AND P0, PT, R22, UR6, !P1 ;  /* 0x0000000616007c0c */ /* 0x004fe4000cf01270 */
[----:B----4-:R-:W-:Y:S01]  /*1f100*/  ISETP.LT.AND P5, PT, R23, UR6, !P2 ;  /* 0x0000000617007c0c */ /* 0x010fe2000d7a1270 */
[----:B------:R-:W-:-:S08]  /*1f110*/  IMAD.WIDE R22, R13, 0x2, R2 ;  /* 0x000000020d167825 */ /* 0x000fd000078e0202 */
[----:B------:R0:W-:Y:S01]  /*1f120*/  @P3 STG.E.U16 desc[UR8][R22.64], R6 ;  /* 0x0000000616003986 */ /* 0x0001e2000c101508 */
[----:B------:R-:W-:-:S03]  /*1f130*/  PRMT R29, R6, 0x7632, R29 ;  /* 0x00007632061d7816 */ /* 0x000fc6000000001d */
[----:B0-----:R-:W2:Y:S04]  /*1f140*/  LDL.LU R6, [R1+0xea8] ;  /* 0x000ea80001067983 */ /* 0x001ea80000300800 */
[----:B------:R-:W3:Y:S04]  /*1f150*/  LDL R22, [R1+0xe30] ;  /* 0x000e300001167983 */ /* 0x000ee80000100800 */
[----:B------:R-:W4:Y:S04]  /*1f160*/  LDL.LU R23, [R1+0x8c] ;  /* 0x00008c0001177983 */ /* 0x000f280000300800 */
[----:B------:R0:W-:Y:S04]  /*1f170*/  @P0 STG.E.U16 desc[UR8][R24.64], R29 ;  /* 0x0000001d18000986 */ /* 0x0001e8000c101508 */
[----:B0-----:R-:W2:Y:S01]  /*1f180*/  LDL R29, [R1+0xe14] ;  /* 0x000e1400011d7983 */ /* 0x001ea20000100800 */
[----:B------:R-:W-:Y:S01]  /*1f190*/  ISETP.LT.AND P4, PT, R0, UR6, !P2 ;  /* 0x0000000600007c0c */ /* 0x000fe2000d781270 */
[----:B------:R-:W-:Y:S01]  /*1f1a0*/  VIADD R12, R13, UR10 ;  /* 0x0000000a0d0c7c36 */ /* 0x000fe20008000000 */
[----:B------:R-:W-:Y:S01]  /*1f1b0*/  ISETP.LT.AND P6, PT, R15, UR6, !P2 ;  /* 0x000000060f007c0c */ /* 0x000fe2000d7c1270 */
[----:B------:R-:W-:Y:S01]  /*1f1c0*/  VIADD R28, R14, 0x7 ;  /* 0x000000070e1c7836 */ /* 0x000fe20000000000 */
[----:B------:R-:W-:Y:S01]  /*1f1d0*/  PRMT R13, R7, 0x7632, R13 ;  /* 0x00007632070d7816 */ /* 0x000fe2000000000d */
[C---:B------:R-:W-:Y:S01]  /*1f1e0*/  IMAD.WIDE R14, R12.reuse, 0x2, R8 ;  /* 0x000000020c0e7825 */ /* 0x040fe200078e0208 */
[----:B------:R-:W3:Y:S03]  /*1f1f0*/  LDL R24, [R1+0xe24] ;  /* 0x000e240001187983 */ /* 0x000ee60000100800 */
[----:B------:R-:W-:Y:S01]  /*1f200*/  IMAD.WIDE R26, R12, 0x2, R4 ;  /* 0x000000020c1a7825 */ /* 0x000fe200078e0204 */
[----:B------:R-:W3:Y:S04]  /*1f210*/  LDL R25, [R1+0xe28] ;  /* 0x000e280001197983 */ /* 0x000ee80000100800 */
[----:B------:R0:W-:Y:S04]  /*1f220*/  @P4 STG.E.U16 desc[UR8][R14.64], R7 ;  /* 0x000000070e004986 */ /* 0x0001e8000c101508 */
[----:B------:R1:W-:Y:S04]  /*1f230*/  @P5 STG.E.U16 desc[UR8][R26.64], R13 ;  /* 0x0000000d1a005986 */ /* 0x0003e8000c101508 */
[----:B0-----:R-:W3:Y:S04]  /*1f240*/  LDL.LU R7, [R1+0xea4] ;  /* 0x000ea40001077983 */ /* 0x001ee80000300800 */
[----:B-1----:R-:W3:Y:S04]  /*1f250*/  LDL R26, [R1+0x7c] ;  /* 0x00007c00011a7983 */ /* 0x002ee80000100800 */
[----:B------:R-:W3:Y:S01]  /*1f260*/  LDL R27, [R1+0xe2c] ;  /* 0x000e2c00011b7983 */ /* 0x000ee20000100800 */
[----:B--2---:R-:W-:-:S03]  /*1f270*/  VIADD R13, R29, 0x8 ;  /* 0x000000081d0d7836 */ /* 0x004fc60000000000 */
[----:B------:R0:W-:Y:S04]  /*1f280*/  STL [R1+0xe9c], R29 ;  /* 0x000e9c1d01007387 */ /* 0x0001e80000100800 */
[----:B0-----:R-:W2:Y:S01]  /*1f290*/  LDL R29, [R1+0xe20] ;  /* 0x000e2000011d7983 */ /* 0x001ea20000100800 */
[----:B------:R-:W-:Y:S02]  /*1f2a0*/  ISETP.GE.AND P1, PT, R28, UR7, PT ;  /* 0x000000071c007c0c */ /* 0x000fe4000bf26270 */
[----:B----4-:R-:W-:Y:S01]  /*1f2b0*/  PRMT R28, R23, 0x7632, R28 ;  /* 0x00007632171c7816 */ /* 0x010fe2000000001c */
[----:B---3--:R-:W-:-:S05]  /*1f2c0*/  IMAD.WIDE R14, R12, 0x2, R6 ;  /* 0x000000020c0e7825 */ /* 0x008fca00078e0206 */
[----:B------:R0:W-:Y:S01]  /*1f2d0*/  @P6 STG.E.U16 desc[UR8][R14.64], R23 ;  /* 0x000000170e006986 */ /* 0x0001e2000c101508 */
[----:B------:R-:W-:Y:S01]  /*1f2e0*/  ISETP.LT.AND P6, PT, R22, UR6, !P2 ;  /* 0x0000000616007c0c */ /* 0x000fe2000d7c1270 */
[----:B0-----:R-:W-:-:S04]  /*1f2f0*/  IMAD.WIDE R14, R12, 0x2, R20 ;  /* 0x000000020c0e7825 */ /* 0x001fc800078e0214 */
[----:B------:R-:W-:Y:S01]  /*1f300*/  IMAD.WIDE R22, R12, 0x2, R18 ;  /* 0x000000020c167825 */ /* 0x000fe200078e0212 */
[----:B--2---:R-:W-:Y:S02]  /*1f310*/  ISETP.LT.AND P3, PT, R29, UR6, !P2 ;  /* 0x000000061d007c0c */ /* 0x004fe4000d761270 */
[----:B------:R-:W2:Y:S04]  /*1f320*/  LDL.LU R29, [R1+0x4c] ;  /* 0x00004c00011d7983 */ /* 0x000ea80000300800 */
[----:B------:R0:W-:Y:S07]  /*1f330*/  STL [R1+0xea0], R19 ;  /* 0x000ea01301007387 */ /* 0x0001ee0000100800 */
[----:B------:R1:W-:Y:S04]  /*1f340*/  @P3 STG.E.U16 desc[UR8][R14.64], R28 ;  /* 0x0000001c0e003986 */ /* 0x0003e8000c101508 */
[----:B0-----:R-:W3:Y:S04]  /*1f350*/  LDL.LU R19, [R1+0x5c] ;  /* 0x00005c0001137983 */ /* 0x001ee80000300800 */
[----:B-1----:R-:W4:Y:S01]  /*1f360*/  LDL.LU R14, [R1+0x7c] ;  /* 0x00007c00010e7983 */ /* 0x002f220000300800 */
[----:B------:R-:W-:-:S02]  /*1f370*/  ISETP.LT.AND P4, PT, R24, UR6, !P2 ;  /* 0x0000000618007c0c */ /* 0x000fc4000d781270 */
[----:B------:R-:W-:Y:S01]  /*1f380*/  ISETP.LT.AND P5, PT, R25, UR6, !P2 ;  /* 0x0000000619007c0c */ /* 0x000fe2000d7a1270 */
[----:B------:R-:W2:Y:S01]  /*1f390*/  LDL.LU R15, [R1+0x6c] ;  /* 0x00006c00010f7983 */ /* 0x000ea20000300800 */
[----:B------:R-:W-:Y:S01]  /*1f3a0*/  ISETP.GE.AND P0, PT, R13, UR7, PT ;  /* 0x000000070d007c0c */ /* 0x000fe2000bf06270 */
[----:B------:R-:W-:Y:S01]  /*1f3b0*/  IMAD.WIDE R24, R12, 0x2, R10 ;  /* 0x000000020c187825 */ /* 0x000fe200078e020a */
[----:B------:R-:W-:Y:S02]  /*1f3c0*/  PRMT R13, R26, 0x7632, R13 ;  /* 0x000076321a0d7816 */ /* 0x000fe4000000000d */
[----:B------:R-:W-:Y:S01]  /*1f3d0*/  ISETP.LT.AND P2, PT, R27, UR6, !P2 ;  /* 0x000000061b007c0c */ /* 0x000fe2000d741270 */
[----:B------:R-:W-:-:S04]  /*1f3e0*/  IMAD.WIDE R26, R12, 0x2, R2 ;  /* 0x000000020c1a7825 */ /* 0x000fc800078e0202 */
[----:B----4-:R0:W-:Y:S04]  /*1f3f0*/  @P4 STG.E.U16 desc[UR8][R22.64], R14 ;  /* 0x0000000e16004986 */ /* 0x0101e8000c101508 */
[----:B------:R1:W-:Y:S04]  /*1f400*/  @P5 STG.E.U16 desc[UR8][R24.64], R13 ;  /* 0x0000000d18005986 */ /* 0x0003e8000c101508 */
[----:B0-----:R-:W4:Y:S04]  /*1f410*/  LDL R22, [R1+0xe20] ;  /* 0x000e200001167983 */ /* 0x001f280000100800 */
[----:B-1----:R-:W3:Y:S04]  /*1f420*/  LDL R24, [R1+0xe18] ;  /* 0x000e180001187983 */ /* 0x002ee80000100800 */
[----:B------:R-:W4:Y:S01]  /*1f430*/  LDL R25, [R1+0xe1c] ;  /* 0x000e1c0001197983 */ /* 0x000f220000100800 */
[----:B--2---:R-:W-:-:S03]  /*1f440*/  PRMT R13, R15, 0x7632, R13 ;  /* 0x000076320f0d7816 */ /* 0x004fc6000000000d */
[----:B------:R0:W-:Y:S04]  /*1f450*/  @P6 STG.E.U16 desc[UR8][R26.64], R15 ;  /* 0x0000000f1a006986 */ /* 0x0001e8000c101508 */
[----:B------:R-:W2:Y:S01]  /*1f460*/  LDL R23, [R1+0xe24] ;  /* 0x000e240001177983 */ /* 0x000ea20000100800 */
[----:B0-----:R-:W-:-:S04]  /*1f470*/  IMAD.WIDE R14, R12, 0x2, R16 ;  /* 0x000000020c0e7825 */ /* 0x001fc800078e0210 */
[----:B------:R-:W-:Y:S01]  /*1f480*/  VIADD R26, R12, UR10 ;  /* 0x0000000a0c1a7c36 */ /* 0x000fe20008000000 */
[----:B------:R0:W-:Y:S04]  /*1f490*/  @P2 STG.E.U16 desc[UR8][R14.64], R13 ;  /* 0x0000000d0e002986 */ /* 0x0001e8000c101508 */
[----:B------:R1:W-:Y:S01]  /*1f4a0*/  STL [R1+0xe98], R9 ;  /* 0x000e980901007387 */ /* 0x0003e20000100800 */
[----:B0-----:R-:W-:-:S03]  /*1f4b0*/  IMAD.WIDE R12, R26, 0x2, R8 ;  /* 0x000000021a0c7825 */ /* 0x001fc600078e0208 */
[----:B-1----:R-:W2:Y:S04]  /*1f4c0*/  LDL R9, [R1+0x2c] ;  /* 0x00002c0001097983 */ /* 0x002ea80000100800 */
[----:B------:R0:W-:Y:S01]  /*1f4d0*/  STL [R1+0xe90], R20 ;  /* 0x000e901401007387 */ /* 0x0001e20000100800 */
[----:B---3--:R-:W-:Y:S02]  /*1f4e0*/  ISETP.LT.AND P5, PT, R24, UR6, !P1 ;  /* 0x0000000618007c0c */ /* 0x008fe4000cfa1270 */
[----:B----4-:R-:W-:Y:S01]  /*1f4f0*/  ISETP.LT.AND P4, PT, R25, UR6, !P1 ;  /* 0x0000000619007c0c */ /* 0x010fe2000cf81270 */
[----:B------:R-:W-:Y:S02]  /*1f500*/  IMAD.WIDE R24, R26, 0x2, R20 ;  /* 0x000000021a187825 */ /* 0x000fe400078e0214 */
[----:B0-----:R-:W3:Y:S01]  /*1f510*/  LDL R20, [R1+0xe24] ;  /* 0x000e240001147983 */ /* 0x001ee20000100800 */
[----:B------:R-:W-:-:S02]  /*1f520*/  ISETP.LT.AND P6, PT, R0, UR6, !P1 ;  /* 0x0000000600007c0c */ /* 0x000fc4000cfc1270 */
[----:B------:R-:W-:Y:S01]  /*1f530*/  ISETP.LT.AND P3, PT, R22, UR6, !P1 ;  /* 0x0000000616007c0c */ /* 0x000fe2000cf61270 */
[C---:B------:R-:W-:Y:S01]  /*1f540*/  IMAD.WIDE R14, R26.reuse, 0x2, R4 ;  /* 0x000000021a0e7825 */ /* 0x040fe200078e0204 */
[----:B--2---:R-:W-:Y:S02]  /*1f550*/  ISETP.LT.AND P2, PT, R23, UR6, !P1 ;  /* 0x0000000617007c0c */ /* 0x004fe4000cf41270 */
[----:B------:R-:W-:Y:S01]  /*1f560*/  PRMT R27, R19, 0x7632, R27 ;  /* 0x00007632131b7816 */ /* 0x000fe2000000001b */
[----:B------:R-:W-:Y:S01]  /*1f570*/  IMAD.WIDE R22, R26, 0x2, R6 ;  /* 0x000000021a167825 */ /* 0x000fe200078e0206 */
[----:B------:R-:W-:-:S05]  /*1f580*/  PRMT R28, R29, 0x7632, R28 ;  /* 0x000076321d1c7816 */ /* 0x000fca000000001c */
[----:B------:R-:W-:Y:S04]  /*1f590*/  @P6 STG.E.U16 desc[UR8][R12.64], R19 ;  /* 0x000000130c006986 */ /* 0x000fe8000c101508 */
[----:B------:R-:W-:Y:S04]  /*1f5a0*/  @P5 STG.E.U16 desc[UR8][R14.64], R27 ;  /* 0x0000001b0e005986 */ /* 0x000fe8000c101508 */
[----:B------:R-:W-:Y:S04]  /*1f5b0*/  @P4 STG.E.U16 desc[UR8][R22.64], R29 ;  /* 0x0000001d16004986 */ /* 0x000fe8000c101508 */
[----:B------:R-:W-:Y:S04]  /*1f5c0*/  @P3 STG.E.U16 desc[UR8][R24.64], R28 ;  /* 0x0000001c18003986 */ /* 0x000fe8000c101508 */
[----:B---3--:R0:W-:Y:S04]  /*1f5d0*/  STL [R1+0xe94], R20 ;  /* 0x000e941401007387 */ /* 0x0081e80000100800 */
[----:B0-----:R-:W2:Y:S04]  /*1f5e0*/  LDL R20, [R1+0xe20] ;  /* 0x000e200001147983 */ /* 0x001ea80000100800 */
[----:B------:R0:W-:Y:S04]  /*1f5f0*/  STL [R1+0xe8c], R21 ;  /* 0x000e8c1501007387 */ /* 0x0001e80000100800 */
[----:B0-----:R-:W3:Y:S04]  /*1f600*/  LDL.LU R21, [R1+0xb0] ;  /* 0x0000b00001157983 */ /* 0x001ee80000300800 */
[----:B------:R-:W4:Y:S04]  /*1f610*/  LDL.LU R19, [R1+0xea0] ;  /* 0x000ea00001137983 */ /* 0x000f280000300800 */
[----:B------:R-:W2:Y:S04]  /*1f620*/  LDL R14, [R1+0xe18] ;  /* 0x000e1800010e7983 */ /* 0x000ea80000100800 */
[----:B------:R-:W3:Y:S04]  /*1f630*/  LDL R15, [R1+0xe1c] ;  /* 0x000e1c00010f7983 */ /* 0x000ee80000100800 */
[----:B------:R-:W3:Y:S04]  /*1f640*/  LDL.LU R29, [R1+0xe9c] ;  /* 0x000e9c00011d7983 */ /* 0x000ee80000300800 */
[----:B------:R-:W2:Y:S04]  /*1f650*/  LDL.LU R22, [R1+0x3c] ;  /* 0x00003c0001167983 */ /* 0x000ea80000300800 */
[----:B------:R-:W3:Y:S04]  /*1f660*/  LDL R24, [R1+0xe28] ;  /* 0x000e280001187983 */ /* 0x000ee80000100800 */
[----:B------:R-:W2:Y:S04]  /*1f670*/  LDL R28, [R1+0xe30] ;  /* 0x000e3000011c7983 */ /* 0x000ea80000100800 */
[----:B------:R-:W2:Y:S01]  /*1f680*/  LDL R23, [R1+0xe2c] ;  /* 0x000e2c0001177983 */ /* 0x000ea20000100800 */
[----:B------:R-:W-:-:S03]  /*1f690*/  PRMT R25, R9, 0x7632, R25 ;  /* 0x0000763209197816 */ /* 0x000fc60000000019 */
[----:B------:R-:W2:Y:S01]  /*1f6a0*/  LDL.LU R9, [R1+0xe98] ;  /* 0x000e980001097983 */ /* 0x000ea20000300800 */
[----:B----4-:R-:W-:Y:S01]  /*1f6b0*/  IMAD.WIDE R12, R26, 0x2, R18 ;  /* 0x000000021a0c7825 */ /* 0x010fe200078e0212 */
[----:B---3--:R-:W-:-:S04]  /*1f6c0*/  ISETP.LT.AND P3, PT, R24, UR6, !P1 ;  /* 0x0000000618007c0c */ /* 0x008fc8000cf61270 */
[----:B--2---:R0:W-:Y:S01]  /*1f6d0*/  @P2 STG.E.U16 desc[UR8][R12.64], R22 ;  /* 0x000000160c002986 */ /* 0x0041e2000c101508 */
[----:B------:R-:W-:Y:S01]  /*1f6e0*/  PRMT R27, R22, 0x7632, R27 ;  /* 0x00007632161b7816 */ /* 0x000fe2000000001b */
[----:B0-----:R-:W-:-:S07]  /*1f6f0*/  IMAD.WIDE R12, R26, 0x2, R10 ;  /* 0x000000021a0c7825 */ /* 0x001fce00078e020a */
[----:B------:R0:W-:Y:S04]  /*1f700*/  @P3 STG.E.U16 desc[UR8][R12.64], R27 ;  /* 0x0000001b0c003986 */ /* 0x0001e8000c101508 */
[----:B0-----:R-:W2:Y:S01]  /*1f710*/  LDL.LU R13, [R1+0x2c] ;  /* 0x00002c00010d7983 */ /* 0x001ea20000300800 */
[----:B------:R-:W-:Y:S02]  /*1f720*/  ISETP.LT.AND P2, PT, R28, UR6, !P1 ;  /* 0x000000061c007c0c */ /* 0x000fe4000cf41270 */
[----:B------:R-:W-:Y:S02]  /*1f730*/  ISETP.LT.AND P1, PT, R23, UR6, !P1 ;  /* 0x0000000617007c0c */ /* 0x000fe4000cf21270 */
[----:B------:R-:W-:Y:S02]  /*1f740*/  ISETP.LT.AND P5, PT, R14, UR6, !P0 ;  /* 0x000000060e007c0c */ /* 0x000fe4000c7a1270 */
[----:B------:R-:W-:Y:S01]  /*1f750*/  ISETP.LT.AND P6, PT, R15, UR6, !P0 ;  /* 0x000000060f007c0c */ /* 0x000fe2000c7c1270 */
[----:B------:R-:W-:-:S04]  /*1f760*/  IMAD.WIDE R14, R26, 0x2, R2 ;  /* 0x000000021a0e7825 */ /* 0x000fc800078e0202 */
[----:B------:R-:W-:Y:S02]  /*1f770*/  IMAD.WIDE R22, R26, 0x2, R16 ;  /* 0x000000021a167825 */ /* 0x000fe400078e0210 */
[----:B--2---:R-:W-:Y:S04]  /*1f780*/  @P2 STG.E.U16 desc[UR8][R14.64], R13 ;  /* 0x0000000d0e002986 */ /* 0x004fe8000c101508 */
[----:B------:R0:W-:Y:S01]  /*1f790*/  @P1 STG.E.U16 desc[UR8][R22.64], R25 ;  /* 0x0000001916001986 */ /* 0x0001e2000c101508 */
[----:B------:R-:W-:-:S03]  /*1f7a0*/  ISETP.LT.AND P1, PT, R20, UR6, !P0 ;  /* 0x0000000614007c0c */ /* 0x000fc6000c721270 */
[----:B0-----:R-:W2:Y:S04]  /*1f7b0*/  LDL.LU R25, [R1+0xc0] ;  /* 0x0000c00001197983 */ /* 0x001ea80000300800 */
[----:B------:R-:W3:Y:S01]  /*1f7c0*/  LDL.LU R20, [R1+0xe94] ;  /* 0x000e940001147983 */ /* 0x000ee20000300800 */
[----:B------:R-:W-:Y:S01]  /*1f7d0*/  ISETP.LT.AND P4, PT, R0, UR6, !P0 ;  /* 0x0000000600007c0c */ /* 0x000fe2000c781270 */
[----:B------:R-:W-:Y:S02]  /*1f7e0*/  VIADD R26, R26, UR10 ;  /* 0x0000000a1a1a7c36 */ /* 0x000fe40008000000 */
[----:B------:R-:W-:Y:S02]  /*1f7f0*/  VIADD R24, R29, 0x9 ;  /* 0x000000091d187836 */ /* 0x000fe40000000000 */
[----:B------:R-:W-:-:S03]  /*1f800*/  IMAD.WIDE R12, R26, 0x2, R8 ;  /* 0x000000021a0c7825 */ /* 0x000fc600078e0208 */
[----:B------:R-:W-:Y:S02]  /*1f810*/  ISETP.GE.AND P3, PT, R24, UR7, PT ;  /* 0x0000000718007c0c */ /* 0x000fe4000bf66270 */
[----:B------:R-:W-:-:S03]  /*1f820*/  PRMT R24, R21, 0x7632, R24 ;  /* 0x0000763215187816 */ /* 0x000fc60000000018 */
[----:B------:R0:W-:Y:S01]  /*1f830*/  @P4 STG.E.U16 desc[UR8][R12.64], R21 ;  /* 0x000000150c004986 */ /* 0x0001e2000c101508 */
[----:B---3--:R-:W-:-:S03]  /*1f840*/  ISETP.LT.AND P2, PT, R20, UR6, !P0 ;  /* 0x0000000614007c0c */ /* 0x008fc6000c741270 */
[----:B------:R-:W3:Y:S04]  /*1f850*/  LDL.LU R20, [R1+0xe90] ;  /* 0x000e900001147983 */ /* 0x000ee80000300800 */
[----:B0-----:R-:W3:Y:S04]  /*1f860*/  LDL.LU R21, [R1+0xe8c] ;  /* 0x000e8c0001157983 */ /* 0x001ee80000300800 */
[----:B------:R-:W4:Y:S04]  /*1f870*/  LDL.LU R12, [R1+0xd0] ;  /* 0x0000d000010c7983 */ /* 0x000f280000300800 */
[----:B------:R-:W2:Y:S01]  /*1f880*/  LDL R13, [R1+0xe28] ;  /* 0x000e2800010d7983 */ /* 0x000ea20000100800 */
[----:B------:R-:W-:-:S04]  /*1f890*/  IMAD.WIDE R14, R26, 0x2, R4 ;  /* 0x000000021a0e7825 */ /* 0x000fc800078e0204 */
[----:B------:R-:W-:Y:S01]  /*1f8a0*/  IMAD.WIDE R22, R26, 0x2, R6 ;  /* 0x000000021a167825 */ /* 0x000fe200078e0206 */
[----:B------:R0:W-:Y:S04]  /*1f8b0*/  @P5 STG.E.U16 desc[UR8][R14.64], R24 ;  /* 0x000000180e005986 */ /* 0x0001e8000c101508 */
[----:B0-----:R-:W3:Y:S04]  /*1f8c0*/  LDL R24, [R1+0xe2c] ;  /* 0x000e2c0001187983 */ /* 0x001ee80000100800 */
[----:B----4-:R0:W-:Y:S01]  /*1f8d0*/  @P6 STG.E.U16 desc[UR8][R22.64], R12 ;  /* 0x0000000c16006986 */ /* 0x0101e2000c101508 */
[----:B--2---:R-:W-:-:S02]  /*1f8e0*/  ISETP.LT.AND P5, PT, R13, UR6, !P0 ;  /* 0x000000060d007c0c */ /* 0x004fc4000c7a1270 */
[----:B------:R-:W-:Y:S02]  /*1f8f0*/  ISETP.LT.AND P6, PT, R28, UR6, !P0 ;  /* 0x000000061c007c0c */ /* 0x000fe4000c7c1270 */
[----:B------:R-:W2:Y:S01]  /*1f900*/  LDL.LU R28, [R1+0xf0] ;  /* 0x0000f000011c7983 */ /* 0x000ea20000300800 */
[----:B0-----:R-:W-:Y:S01]  /*1f910*/  PRMT R22, R12, 0x7632, R22 ;  /* 0x000076320c167816 */ /* 0x001fe20000000016 */
[----:B---3--:R-:W-:-:S05]  /*1f920*/  IMAD.WIDE R12, R26, 0x2, R20 ;  /* 0x000000021a0c7825 */ /* 0x008fca00078e0214 */
[----:B------:R0:W-:Y:S04]  /*1f930*/  @P1 STG.E.U16 desc[UR8][R12.64], R22 ;  /* 0x000000160c001986 */ /* 0x0001e8000c101508 */
[----:B0-----:R-:W3:Y:S01]  /*1f940*/  LDL R22, [R1+0xe0] ;  /* 0x0000e00001167983 */ /* 0x001ee20000100800 */
[----:B------:R-:W-:Y:S01]  /*1f950*/  VIADD R23, R29, 0xa ;  /* 0x0000000a1d177836 */ /* 0x000fe20000000000 */
[----:B------:R-:W-:Y:S01]  /*1f960*/  ISETP.LT.AND P1, PT, R0, UR6, !P3 ;  /* 0x0000000600007c0c */ /* 0x000fe2000df21270 */
[C---:B------:R-:W-:Y:S01]  /*1f970*/  IMAD.WIDE R14, R26.reuse, 0x2, R18 ;  /* 0x000000021a0e7825 */ /* 0x040fe200078e0212 */
[----:B------:R-:W4:Y:S02]  /*1f980*/  LDL.LU R0, [R1+0xe88] ;  /* 0x000e880001007983 */ /* 0x000f240000300800 */
[----:B------:R-:W-:Y:S01]  /*1f990*/  ISETP.GE.AND P4, PT, R23, UR7, PT ;  /* 0x0000000717007c0c */ /* 0x000fe2000bf86270 */
[----:B------:R-:W-:Y:S01]  /*1f9a0*/  IMAD.WIDE R12, R26, 0x2, R10 ;  /* 0x000000021a0c7825 */ /* 0x000fe200078e020a */
[----:B------:R-:W-:Y:S01]  /*1f9b0*/  PRMT R23, R25, 0x7632, R23 ;  /* 0x0000763219177816 */ /* 0x000fe20000000017 */
[----:B------:R-:W-:Y:S01]  /*1f9c0*/  STL [R1+0xe78], R10 ;  /* 0x000e780a01007387 */ /* 0x000fe20000100800 */
[----:B------:R-:W-:-:S03]  /*1f9d0*/  ISETP.LT.AND P0, PT, R24, UR6, !P0 ;  /* 0x0000000618007c0c */ /* 0x000fc6000c701270 */
[----:B------:R0:W-:Y:S04]  /*1f9e0*/  STL [R1+0xe74], R11 ;  /* 0x000e740b01007387 */ /* 0x0001e80000100800 */
[----:B------:R1:W-:Y:S04]  /*1f9f0*/  @P2 STG.E.U16 desc[UR8][R14.64], R25 ;  /* 0x000000190e002986 */ /* 0x0003e8000c101508 */
[----:B------:R-:W-:Y:S04]  /*1fa00*/  @P5 STG.E.U16 desc[UR8][R12.64], R23 ;  /* 0x000000170c005986 */ /* 0x000fe8000c101508 */
[----:B0-----:R-:W2:Y:S01]  /*1fa10*/  LDL.LU R11, [R1+0xa0] ;  /* 0x0000a000010b7983 */ /* 0x001ea20000300800 */
[----:B-1----:R-:W-:-:S03]  /*1fa20*/  IMAD.WIDE R14, R26, 0x2, R2 ;  /* 0x000000021a0e7825 */ /* 0x002fc600078e0202 */
[----:B------:R0:W-:Y:S01]  /*1fa30*/  STL.64 [R1+0xe80], R2 ;  /* 0x000e800201007387 */ /* 0x0001e20000100a00 */
[----:B------:R-:W-:-:S03]  /*1fa40*/  IMAD.WIDE R24, R26, 0x2, R16 ;  /* 0x000000021a187825 */ /* 0x000fc600078e0210 */
[----:B0-----:R-:W2:Y:S04]  /*1fa50*/  LDL R2, [R1+0xe20] ;  /* 0x000e200001027983 */ /* 0x001ea80000100800 */
[----:B------:R-:W2:Y:S01]  /*1fa60*/  LDL R3, [R1+0xe24] ;  /* 0x000e240001037983 */ /* 0x000ea20000100800 */
[----:B---3--:R-:W-:Y:S01]  /*1fa70*/  PRMT R27, R22, 0x7632, R27 ;  /* 0x00007632161b7816 */ /* 0x008fe2000000001b */
[----:B------:R-:W-:Y:S02]  /*1fa80*/  VIADD R22, R26, UR10 ;  /* 0x0000000a1a167c36 */ /* 0x000fe40008000000 */
[----:B------:R-:W3:Y:S04]  /*1fa90*/  LDL R26, [R1+0xe1c] ;  /* 0x000e1c00011a7983 */ /* 0x000ee80000100800 */
[----:B------:R-:W4:Y:S04]  /*1faa0*/  LDL.LU R13, [R1+0xe0] ;  /* 0x0000e000010d7983 */ /* 0x000f280000300800 */
[----:B----4-:R-:W-:Y:S04]  /*1fab0*/  @P6 STG.E.U16 desc[UR8][R14.64], R13 ;  /* 0x0000000d0e006986 */ /* 0x010fe8000c101508 */
[----:B------:R-:W0:Y:S04]  /*1fac0*/  LDS.128 R12, [R0] ;  /* 0x00000000000c7984 */ /* 0x000e280000000c00 */
[----:B0-----:R0:W-:Y:S04]  /*1fad0*/  STL [R1+0xe58], R13 ;  /* 0x000e580d01007387 */ /* 0x0011e80000100800 */
[----:B0-----:R-:W4:Y:S01]  /*1fae0*/  LDL R13, [R1+0xe18] ;  /* 0x000e1800010d7983 */ /* 0x001f220000100800 */
[----:B---3--:R-:W-:-:S03]  /*1faf0*/  ISETP.LT.AND P6, PT, R26, UR6, !P3 ;  /* 0x000000061a007c0c */ /* 0x008fc6000dfc1270 */
[----:B------:R0:W-:Y:S01]  /*1fb00*/  @P0 STG.E.U16 desc[UR8][R24.64], R27 ;  /* 0x0000001b18000986 */ /* 0x0001e2000c101508 */
[----:B--2---:R-:W-:Y:S01]  /*1fb10*/  ISETP.LT.AND P5, PT, R2, UR6, !P3 ;  /* 0x0000000602007c0c */ /* 0x004fe2000dfa1270 */
[----:B------:R-:W-:Y:S02]  /*1fb20*/  VIADD R0, R29, 0xb ;  /* 0x0000000b1d007836 */ /* 0x000fe40000000000 */
[----:B------:R1:W-:Y:S01]  /*1fb30*/  STL [R1+0xe44], R14 ;  /* 0x000e440e01007387 */ /* 0x0003e20000100800 */
[----:B------:R-:W-:Y:S01]  /*1fb40*/  PRMT R10, R28, 0x7632, R10 ;  /* 0x000076321c0a7816 */ /* 0x000fe2000000000a */
[C---:B0-----:R-:W-:Y:S02]  /*1fb50*/  IMAD.WIDE R24, R22.reuse, 0x2, R8 ;  /* 0x0000000216187825 */ /* 0x041fe400078e0208 */
[----:B-1----:R-:W2:Y:S04]  /*1fb60*/  LDL R14, [R1+0xe30] ;  /* 0x000e3000010e7983 */ /* 0x002ea80000100800 */
[----:B------:R0:W-:Y:S01]  /*1fb70*/  @P1 STG.E.U16 desc[UR8][R24.64], R28 ;  /* 0x0000001c18001986 */ /* 0x0001e2000c101508 */
[----:B------:R-:W-:Y:S01]  /*1fb80*/  ISETP.LT.AND P1, PT, R3, UR4, !P3 ;  /* 0x0000000403007c0c */ /* 0x000fe2000df21270 */
[----:B------:R-:W-:Y:S01]  /*1fb90*/  IMAD.WIDE R2, R22, 0x2, R4 ;  /* 0x0000000216027825 */ /* 0x000fe200078e0204 */
[----:B------:R-:W-:Y:S01]  /*1fba0*/  ISETP.GE.AND P0, PT, R0, UR7, PT ;  /* 0x0000000700007c0c */ /* 0x000fe2000bf06270 */
[----:B------:R1:W-:Y:S01]  /*1fbb0*/  STL [R1+0xe38], R15 ;  /* 0x000e380f01007387 */ /* 0x0003e20000100800 */
[----:B------:R-:W-:Y:S01]  /*1fbc0*/  PRMT R23, R11, 0x7632, R23 ;  /* 0x000076320b177816 */ /* 0x000fe20000000017 */
[----:B------:R-:W-:Y:S01]  /*1fbd0*/  IMAD.WIDE R26, R22, 0x2, R20 ;  /* 0x00000002161a7825 */ /* 0x000fe200078e0214 */
[----:B------:R-:W-:-:S03]  /*1fbe0*/  ULDC UR4, c[0x0][0x228] ;  /* 0x00008a0000047ab9 */ /* 0x000fc60000000800 */
[C---:B0-----:R-:W-:Y:S01]  /*1fbf0*/  IMAD.WIDE R24, R22.reuse, 0x2, R6 ;  /* 0x0000000216187825 */ /* 0x041fe200078e0206 */
[----:B-1----:R-:W3:Y:S04]  /*1fc00*/  LDL.LU R15, [R1+0xe2c] ;  /* 0x000e2c00010f7983 */ /* 0x002ee80000300800 */
[----:B------:R0:W-:Y:S04]  /*1fc10*/  STL [R1+0xe70], R20 ;  /* 0x000e701401007387 */ /* 0x0001e80000100800 */
[----:B0-----:R-:W2:Y:S04]  /*1fc20*/  LDL.LU R20, [R1+0xb4] ;  /* 0x0000b40001147983 */ /* 0x001ea80000300800 */
[----:B------:R-:W-:Y:S04]  /*1fc30*/  STL [R1+0xe6c], R21 ;  /* 0x000e6c1501007387 */ /* 0x000fe80000100800 */
[----:B------:R-:W3:Y:S01]  /*1fc40*/  LDL R0, [R1+0xdf0] ;  /* 0x000df00001007983 */ /* 0x000ee20000100800 */
[----:B----4-:R-:W-:Y:S01]  /*1fc50*/  ISETP.LT.AND P2, PT, R13, UR6, !P3 ;  /* 0x000000060d007c0c */ /* 0x010fe2000df41270 */
[----:B------:R-:W-:Y:S01]  /*1fc60*/  IMAD.WIDE R28, R22, 0x2, R18 ;  /* 0x00000002161c7825 */ /* 0x000fe200078e0212 */
[----:B------:R-:W-:-:S11]  /*1fc70*/  ULDC UR6, c[0x0][0x228] ;  /* 0x00008a0000067ab9 */ /* 0x000fd60000000800 */
[----:B------:R0:W-:Y:S04]  /*1fc80*/  @P2 STG.E.U16 desc[UR8][R2.64], R10 ;  /* 0x0000000a02002986 */ /* 0x0001e8000c101508 */
[----:B------:R1:W-:Y:S04]  /*1fc90*/  @P6 STG.E.U16 desc[UR8][R24.64], R11 ;  /* 0x0000000b18006986 */ /* 0x0003e8000c101508 */
[----:B0-----:R-:W4:Y:S04]  /*1fca0*/  LDL.LU.64 R2, [R1+0xe80] ;  /* 0x000e800001027983 */ /* 0x001f280000300a00 */
[----:B------:R-:W4:Y:S04]  /*1fcb0*/  LDL.LU R10, [R1+0xe78] ;  /* 0x000e7800010a7983 */ /* 0x000f280000300800 */
[----:B-1----:R-:W4:Y:S04]  /*1fcc0*/  LDL.LU R11, [R1+0xe74] ;  /* 0x000e7400010b7983 */ /* 0x002f280000300800 */
[----:B------:R-:W4:Y:S04]  /*1fcd0*/  LDL R24, [R1+0xe28] ;  /* 0x000e280001187983 */ /* 0x000f280000100800 */
[----:B------:R-:W4:Y:S04]  /*1fce0*/  LDL.LU R25, [R1+0x10] ;  /* 0x0000100001197983 */ /* 0x000f280000300800 */
[----:B------:R0:W-:Y:S01]  /*1fcf0*/  @P5 STG.E.U16 desc[UR8][R26.64], R23 ;  /* 0x000000171a005986 */ /* 0x0001e2000c101508 */
[----:B------:R-:W-:Y:S01]  /*1fd00*/  ISETP.LT.AND P5, PT, R13, UR11, !P4 ;  /* 0x0000000b0d007c0c */ /* 0x000fe2000e7a1270 */
[----:B------:R-:W-:-:S02]  /*1fd10*/  ULDC UR11, c[0x0][0x228] ;  /* 0x00008a00000b7ab9 */ /* 0x000fc40000000800 */
[----:B0-----:R-:W4:Y:S01]  /*1fd20*/  LDL R27, [R1+0xe1c] ;  /* 0x000e1c00011b7983 */ /* 0x001f220000100800 */
[----:B---3--:R-:W-:Y:S01]  /*1fd30*/  ISETP.LT.AND P6, PT, R0, UR6, !P4 ;  /* 0x0000000600007c0c */ /* 0x008fe2000e7c1270 */
[----:B------:R-:W-:Y:S01]  /*1fd40*/  VIADD R0, R22, UR10 ;  /* 0x0000000a16007c36 */ /* 0x000fe20008000000 */
[----:B--2---:R-:W-:Y:S01]  /*1fd50*/  PRMT R21, R20, 0x7632, R21 ;  /* 0x0000763214157816 */ /* 0x004fe20000000015 */
[----:B------:R0:W-:Y:S01]  /*1fd60*/  STL [R1+0xe64], R13 ;  /* 0x000e640d01007387 */ /* 0x0001e20000100800 */
[----:B------:R-:W-:-:S03]  /*1fd70*/  ULDC UR6, c[0x0][0x228] ;  /* 0x00008a0000067ab9 */ /* 0x000fc60000000800 */
[----:B0-----:R-:W2:Y:S04]  /*1fd80*/  LDL.LU R13, [R1+0xe4] ;  /* 0x0000e400010d7983 */ /* 0x001ea80000300800 */
[----:B------:R-:W-:Y:S01]  /*1fd90*/  STL [R1+0xe68], R9 ;  /* 0x000e680901007387 */ /* 0x000fe20000100800 */
[----:B----4-:R-:W-:Y:S01]  /*1fda0*/  ISETP.LT.AND P2, PT, R24, UR4, !P3 ;  /* 0x0000000418007c0c */ /* 0x010fe2000df41270 */
[----:B------:R-:W-:Y:S02]  /*1fdb0*/  ULDC UR4, c[0x0][0x228] ;  /* 0x00008a0000047ab9 */ /* 0x000fe40000000800 */
[----:B------:R0:W-:Y:S01]  /*1fdc0*/  @P1 STG.E.U16 desc[UR8][R28.64], R25 ;  /* 0x000000191c001986 */ /* 0x0001e2000c101508 */
[----:B------:R-:W-:Y:S01]  /*1fdd0*/  ISETP.LT.AND P1, PT, R14, UR4, !P3 ;  /* 0x000000040e007c0c */ /* 0x000fe2000df21270 */
[----:B------:R-:W-:Y:S01]  /*1fde0*/  ULDC UR4, c[0x0][0x228] ;  /* 0x00008a0000047ab9 */ /* 0x000fe20000000800 */
[----:B------:R-:W-:-:S02]  /*1fdf0*/  PRMT R23, R25, 0x7632, R23 ;  /* 0x0000763219177816 */ /* 0x000fc40000000017 */
[----:B------:R-:W-:Y:S01]  /*1fe00*/  ISETP.LT.AND P3, PT, R15, UR5, !P3 ;  /* 0x000000050f007c0c */ /* 0x000fe2000df61270 */
[----:B------:R-:W-:Y:S01]  /*1fe10*/  ULDC UR5, c[0x0][0x228] ;  /* 0x00008a0000057ab9 */ /* 0x000fe20000000800 */
[----:B0-----:R-:W-:-:S04]  /*1fe20*/  IMAD.WIDE R24, R22, 0x2, R10 ;  /* 0x0000000216187825 */ /* 0x001fc800078e020a */
[----:B------:R-:W-:Y:S01]  /*1fe30*/  IMAD.WIDE R28, R22, 0x2, R2 ;  /* 0x00000002161c7825 */ /* 0x000fe200078e0202 */
[----:B------:R0:W-:Y:S04]  /*1fe40*/  @P2 STG.E.U16 desc[UR8][R24.64], R23 ;  /* 0x0000001718002986 */ /* 0x0001e8000c101508 */
[----:B------:R-:W-:Y:S01]  /*1fe50*/  @P1 STG.E.U16 desc[UR8][R28.64], R12 ;  /* 0x0000000c1c001986 */ /* 0x000fe2000c101508 */
[----:B0-----:R-:W-:Y:S01]  /*1fe60*/  IMAD.WIDE R24, R0, 0x2, R8 ;  /* 0x0000000200187825 */ /* 0x001fe200078e0208 */
[----:B------:R-:W-:-:S03]  /*1fe70*/  PRMT R9, R12, 0x7632, R9 ;  /* 0x000076320c097816 */ /* 0x000fc60000000009 */
[----:B------:R-:W-:-:S05]  /*1fe80*/  IMAD.WIDE R22, R22, 0x2, R16 ;  /* 0x0000000216167825 */ /* 0x000fca00078e0210 */
[----:B------:R0:W-:Y:S04]  /*1fe90*/  @P3 STG.E.U16 desc[UR8][R22.64], R9 ;  /* 0x0000000916003986 */ /* 0x0001e8000c101508 */
[----:B0-----:R-:W3:Y:S01]  /*1fea0*/  LDL.LU R22, [R1+0xd4] ;  /* 0x0000d40001167983 */ /* 0x001ee20000300800 */
[----:B------:R-:W-:-:S03]  /*1feb0*/  ISETP.LT.AND P2, PT, R27, UR12, !P4 ;  /* 0x0000000c1b007c0c */ /* 0x000fc6000e741270 */
[----:B------:R-:W4:Y:S01]  /*1fec0*/  LDL R23, [R1+0xe28] ;  /* 0x000e280001177983 */ /* 0x000f220000100800 */
[C---:B------:R-:W-:Y:S01]  /*1fed0*/  IMAD.WIDE R26, R0.reuse, 0x2, R4 ;  /* 0x00000002001a7825 */ /* 0x040fe200078e0204 */
[----:B------:R-:W-:Y:S02]  /*1fee0*/  ULDC UR12, c[0x0][0x228] ;  /* 0x00008a00000c7ab9 */ /* 0x000fe40000000800 */
[----:B------:R-:W2:Y:S04]  /*1fef0*/  LDL R9, [R1+0xdf0] ;  /* 0x000df00001097983 */ /* 0x000ea80000100800 */
[----:B------:R0:W-:Y:S01]  /*1ff00*/  @P6 STG.E.U16 desc[UR8][R24.64], R20 ;  /* 0x0000001418006986 */ /* 0x0001e2000c101508 */
[----:B------:R-:W-:-:S03]  /*1ff10*/  IMAD.WIDE R28, R0, 0x2, R6 ;  /* 0x00000002001c7825 */ /* 0x000fc600078e0206 */
[----:B------:R1:W-:Y:S04]  /*1ff20*/  @P5 STG.E.U16 desc[UR8][R26.64], R21 ;  /* 0x000000151a005986 */ /* 0x0003e8000c101508 */
[----:B0-----:R-:W2:Y:S04]  /*1ff30*/  LDL.LU R20, [R1+0xe70] ;  /* 0x000e700001147983 */ /* 0x001ea80000300800 */
[----:B------:R-:W4:Y:S04]  /*1ff40*/  LDL R24, [R1+0xe20] ;  /* 0x000e200001187983 */ /* 0x000f280000100800 */
[----:B------:R-:W2:Y:S04]  /*1ff50*/  LDL R25, [R1+0xe24] ;  /* 0x000e240001197983 */ /* 0x000ea80000100800 */
[----:B-1----:R-:W2:Y:S04]  /*1ff60*/  LDL.LU R21, [R1+0xe6c] ;  /* 0x000e6c0001157983 */ /* 0x002ea80000300800 */
[----:B------:R-:W2:Y:S04]  /*1ff70*/  LDL.LU R27, [R1+0xc4] ;  /* 0x0000c400011b7983 */ /* 0x000ea80000300800 */
[----:B---3--:R0:W-:Y:S04]  /*1ff80*/  @P2 STG.E.U16 desc[UR8][R28.64], R22 ;  /* 0x000000161c002986 */ /* 0x0081e8000c101508 */
[----:B0-----:R-:W3:Y:S01]  /*1ff90*/  LDL R29, [R1+0xe14] ;  /* 0x000e1400011d7983 */ /* 0x001ee20000100800 */
[----:B------:R-:W-:-:S02]  /*1ffa0*/  PRMT R12, R22, 0x7632, R12 ;  /* 0x00007632160c7816 */ /* 0x000fc4000000000c */
[----:B----4-:R-:W-:Y:S01]  /*1ffb0*/  ISETP.LT.AND P6, PT, R24, UR4, !P4 ;  /* 0x0000000418007c0c */ /* 0x010fe2000e7c1270 */
[----:B------:R-:W-:Y:S01]  /*1ffc0*/  ULDC UR4, c[0x0][0x228] ;  /* 0x00008a0000047ab9 */ /* 0x000fe20000000800 */
[----:B--2---:R-:W-:Y:S01]  /*1ffd0*/  ISETP.LT.AND P5, PT, R25, UR5, !P4 ;  /* 0x0000000519007c0c */ /* 0x004fe2000e7a1270 */
[----:B------:R-:W-:Y:S01]  /*1ffe0*/  ULDC UR5, c[0x0][0x228] ;  /* 0x00008a0000057ab9 */ /* 0x000fe20000000800 */
[----:B------:R-:W-:Y:S01]  /*1fff0*/  ISETP.LT.AND P1, PT, R23, UR4, !P4 ;  /* 0x0000000417007c0c */ /* 0x000fe2000e721270 */
[----:B------:R-:W-:Y:S01]  /*20000*/  IMAD.WIDE R24, R0, 0x2, R18 ;  /* 0x0000000200187825 */ /* 0x000fe200078e0212 */
[----:B------:R-:W-:Y:S01]  /*20010*/  ISETP.LT.AND P2, PT, R14, UR5, !P4 ;  /* 0x000000050e007c0c */ /* 0x000fe2000e741270 */
[----:B------:R0:W-:Y:S01]  /*20020*/  STL [R1+0xe5c], R14 ;  /* 0x000e5c0e01007387 */ /* 0x0001e20000100800 */
[----:B------:R-:W-:Y:S01]  /*20030*/  ULDC UR4, c[0x0][0x228] ;  /* 0x00008a0000047ab9 */ /* 0x000fe20000000800 */
[----:B------:R-:W-:Y:S01]  /*20040*/  IMAD.WIDE R22, R0, 0x2, R20 ;  /* 0x0000000200167825 */ /* 0x000fe200078e0214 */
[----:B------:R-:W-:Y:S01]  /*20050*/  PRMT R28, R27, 0x7632, R28 ;  /* 0x000076321b1c7816 */ /* 0x000fe2000000001c */
[----:B------:R-:W-:-:S03]  /*20060*/  ULDC UR5, c[0x0][0x228] ;  /* 0x00008a0000057ab9 */ /* 0x000fc60000000800 */
[----:B------:R-:W-:Y:S04]  /*20070*/  @P6 STG.E.U16 desc[UR8][R22.64], R12 ;  /* 0x0000000c16006986 */ /* 0x000fe8000c101508 */
[----:B------:R1:W-:Y:S01]  /*20080*/  @P5 STG.E.U16 desc[UR8][R24.64], R27 ;  /* 0x0000001b18005986 */ /* 0x0003e2000c101508 */
[----:B------:R-:W-:Y:S01]  /*20090*/  ISETP.LT.AND P5, PT, R9, UR4, !P0 ;  /* 0x0000000409007c0c */ /* 0x000fe2000c7a1270 */
[----:B------:R-:W-:Y:S02]  /*200a0*/  ULDC UR4, c[0x0][0x228] ;  /* 0x00008a0000047ab9 */ /* 0x000fe40000000800 */
[----:B0-----:R-:W2:Y:S04]  /*200b0*/  LDL.LU R14, [R1+0xa4] ;  /* 0x0000a400010e7983 */ /* 0x001ea80000300800 */
[----:B------:R-:W-:Y:S01]  /*200c0*/  STL [R1+0xe60], R15 ;  /* 0x000e600f01007387 */ /* 0x000fe20000100800 */
[----:B-1----:R-:W-:-:S03]  /*200d0*/  IMAD.WIDE R24, R0, 0x2, R2 ;  /* 0x0000000200187825 */ /* 0x002fc600078e0202 */
[----:B------:R-:W4:Y:S01]  /*200e0*/  LDL.LU R9, [R1+0xe68] ;  /* 0x000e680001097983 */ /* 0x000f220000300800 */
[----:B------:R-:W-:Y:S01]  /*200f0*/  PRMT R12, R13, 0x7632, R12 ;  /* 0x000076320d0c7816 */ /* 0x000fe2000000000c */
[----:B---3--:R-:W-:-:S05]  /*20100*/  VIADD R26, R29, 0xc ;  /* 0x0000000c1d1a7836 */ /* 0x008fca0000000000 */
[----:B------:R-:W-:Y:S01]  /*20110*/  ISETP.GE.AND P3, PT, R26, UR7, PT ;  /* 0x000000071a007c0c */ /* 0x000fe2000bf66270 */
[----:B------:R-:W-:-:S05]  /*20120*/  IMAD.WIDE R26, R0, 0x2, R10 ;  /* 0x00000002001a7825 */ /* 0x000fca00078e020a */
[----:B------:R0:W-:Y:S04]  /*20130*/  @P1 STG.E.U16 desc[UR8][R26.64], R28 ;  /* 0x0000001c1a001986 */ /* 0x0001e8000c101508 */
[----:B------:R1:W-:Y:S04]  /*20140*/  @P2 STG.E.U16 desc[UR8][R24.64], R13 ;  /* 0x0000000d18002986 */ /* 0x0003e8000c101508 */
[----:B0-----:R-:W3:Y:S04]  /*20150*/  LDL R28, [R1+0xe20] ;  /* 0x000e2000011c7983 */ /* 0x001ee80000100800 */
[----:B------:R-:W2:Y:S04]  /*20160*/  LDL R26, [R1+0xe24] ;  /* 0x000e2400011a7983 */ /* 0x000ea80000100800 */
[----:B------:R-:W3:Y:S04]  /*20170*/  LDL.LU R27, [R1+0xf4] ;  /* 0x0000f400011b7983 */ /* 0x000ee80000300800 */
[----:B-1----:R-:W2:Y:S01]  /*20180*/  LDL.LU R13, [R1+0xe64] ;  /* 0x000e6400010d7983 */ /* 0x002ea20000300800 */
[----:B------:R-:W-:Y:S01]  /*20190*/  ISETP.LT.AND P4, PT, R15, UR6, !P4 ;  /* 0x000000060f007c0c */ /* 0x000fe2000e781270 */
[C---:B------:R-:W-:Y:S01]  /*201a0*/  IMAD.WIDE R22, R0.reuse, 0x2, R16 ;  /* 0x0000000200167825 */ /* 0x040fe200078e0210 */
[----:B------:R-:W-:Y:S01]  /*201b0*/  ULDC UR6, c[0x0][0x228] ;  /* 0x00008a0000067ab9 */ /* 0x000fe20000000800 */
[----:B------:R-:W3:Y:S02]  /*201c0*/  LDL R25, [R1+0xe1c] ;  /* 0x000e1c0001197983 */ /* 0x000ee40000100800 */
[----:B------:R-:W-:-:S08]  /*201d0*/  VIADD R0, R0, UR10 ;  /* 0x0000000a00007c36 */ /* 0x000fd00008000000 */
[----:B------:R4:W-:Y:S02]  /*201e0*/  @P4 STG.E.U16 desc[UR8][R22.64], R12 ;  /* 0x0000000c16004986 */ /* 0x0009e4000c101508 */
[----:B----4-:R-:W-:Y:S02]  /*201f0*/  IMAD.WIDE R22, R0, 0x2, R8 ;  /* 0x0000000200167825 */ /* 0x010fe400078e0208 */
[----:B------:R-:W-:Y:S04]  /*20200*/  STL [R1+0xe54], R20 ;  /* 0x000e541401007387 */ /* 0x000fe80000100800 */
[----:B------:R-:W-:Y:S01]  /*20210*/  STL [R1+0xe50], R21 ;  /* 0x000e501501007387 */ /* 0x000fe20000100800 */
[----:B--2---:R-:W-:-:S03]  /*20220*/  ISETP.LT.AND P1, PT, R13, UR4, !P0 ;  /* 0x000000040d007c0c */ /* 0x004fc6000c721270 */
[----:B---3--:R0:W-:Y:S01]  /*20230*/  @P5 STG.E.U16 desc[UR8][R22.64], R27 ;  /* 0x0000001b16005986 */ /* 0x0081e2000c101508 */
[----:B------:R-:W-:Y:S01]  /*20240*/  PRMT R15, R27, 0x7632, R15 ;  /* 0x000076321b0f7816 */ /* 0x000fe2000000000f */
[----:B------:R-:W-:Y:S01]  /*20250*/  ULDC UR4, c[0x0][0x228] ;  /* 0x00008a0000047ab9 */ /* 0x000fe20000000800 */
[----:B------:R-:W-:Y:S01]  /*20260*/  ISETP.LT.AND P5, PT, R26, UR11, !P0 ;  /* 0x0000000b1a007c0c */ /* 0x000fe2000c7a1270 */
[----:B------:R-:W-:Y:S01]  /*20270*/  ULDC UR11, c[0x0][0x228] ;  /* 0x00008a00000b7ab9 */ /* 0x000fe20000000800 */
[----:B0-----:R-:W-:-:S04]  /*20280*/  IMAD.WIDE R22, R0, 0x2, R4 ;  /* 0x0000000200167825 */ /* 0x001fc800078e0204 */
[----:B------:R-:W-:Y:S01]  /*20290*/  IMAD.WIDE R26, R0, 0x2, R20 ;  /* 0x00000002001a7825 */ /* 0x000fe200078e0214 */
[----:B------:R0:W-:Y:S04]  /*202a0*/  @P1 STG.E.U16 desc[UR8][R22.64], R15 ;  /* 0x0000000f16001986 */ /* 0x0001e8000c101508 */
[----:B------:R-:W2:Y:S04]  /*202b0*/  LDL.LU R21, [R1+0xb8] ;  /* 0x0000b80001157983 */ /* 0x000ea80000300800 */
[----:B0-----:R-:W3:Y:S04]  /*202c0*/  LDL.LU R15, [R1+0xe60] ;  /* 0x000e6000010f7983 */ /* 0x001ee80000300800 */
[----:B------:R-:W4:Y:S04]  /*202d0*/  LDL R22, [R1+0xe28] ;  /* 0x000e280001167983 */ /* 0x000f280000100800 */
[----:B------:R-:W2:Y:S01]  /*202e0*/  LDL.LU R23, [R1+0x14] ;  /* 0x0000140001177983 */ /* 0x000ea20000300800 */
[----:B------:R-:W-:-:S02]  /*202f0*/  ISETP.LT.AND P6, PT, R25, UR5, !P0 ;  /* 0x0000000519007c0c */ /* 0x000fc4000c7c1270 */
[----:B------:R-:W-:Y:S01]  /*20300*/  ISETP.LT.AND P4, PT, R28, UR6, !P0 ;  /* 0x000000061c007c0c */ /* 0x000fe2000c781270 */
[----:B------:R-:W-:Y:S01]  /*20310*/  IMAD.WIDE R24, R0, 0x2, R6 ;  /* 0x0000000200187825 */ /* 0x000fe200078e0206 */
[----:B------:R-:W-:Y:S01]  /*20320*/  PRMT R12, R14, 0x7632, R12 ;  /* 0x000076320e0c7816 */ /* 0x000fe2000000000c */
[----:B------:R-:W-:Y:S01]  /*20330*/  ULDC UR5, c[0x0][0x228] ;  /* 0x00008a0000057ab9 */ /* 0x000fe20000000800 */
[----:B------:R-:W-:Y:S01]  /*20340*/  ULDC UR6, c[0x0][0x228] ;  /* 0x00008a0000067ab9 */ /* 0x000fe20000000800 */
[----:B------:R-:W-:-:S06]  /*20350*/  VIADD R28, R29, 0xd ;  /* 0x0000000d1d1c7836 */ /* 0x000fcc0000000000 */
[----:B------:R0:W-:Y:S01]  /*20360*/  @P6 STG.E.U16 desc[UR8][R24.64], R14 ;  /* 0x0000000e18006986 */ /* 0x0001e2000c101508 */
[----:B------:R-:W-:Y:S01]  /*20370*/  ISETP.GE.AND P2, PT, R28, UR7, PT ;  /* 0x000000071c007c0c */ /* 0x000fe2000bf46270 */
[----:B------:R-:W-:Y:S02]  /*20380*/  IMAD.WIDE R28, R0, 0x2, R18 ;  /* 0x00000002001c7825 */ /* 0x000fe400078e0212 */
[----:B------:R1:W-:Y:S04]  /*20390*/  @P4 STG.E.U16 desc[UR8][R26.64], R12 ;  /* 0x0000000c1a004986 */ /* 0x0003e8000c101508 */
[----:B0-----:R-:W3:Y:S04]  /*203a0*/  LDL.LU R14, [R1+0xe5c] ;  /* 0x000e5c00010e7983 */ /* 0x001ee80000300800 */
[----:B-1----:R-:W3:Y:S04]  /*203b0*/  LDL R27, [R1+0xdf0] ;  /* 0x000df000011b7983 */ /* 0x002ee80000100800 */
[----:B------:R-:W3:Y:S04]  /*203c0*/  LDL R25, [R1+0xe1c] ;  /* 0x000e1c0001197983 */ /* 0x000ee80000100800 */
[----:B--2---:R0:W-:Y:S01]  /*203d0*/  @P5 STG.E.U16 desc[UR8][R28.64], R23 ;  /* 0x000000171c005986 */ /* 0x0041e2000c101508 */
[----:B------:R-:W-:-:S02]  /*203e0*/  ISETP.LT.AND P5, PT, R13, UR11, !P3 ;  /* 0x0000000b0d007c0c */ /* 0x000fc4000dfa1270 */
[----:B------:R-:W-:Y:S01]  /*203f0*/  PRMT R24, R23, 0x7632, R24 ;  /* 0x0000763217187816 */ /* 0x000fe20000000018 */
[----:B------:R-:W2:Y:S01]  /*20400*/  LDL.LU R13, [R1+0xe58] ;  /* 0x000e5800010d7983 */ /* 0x000ea20000300800 */
[----:B----4-:R-:W-:Y:S01]  /*20410*/  ISETP.LT.AND P4, PT, R22, UR4, !P0 ;  /* 0x0000000416007c0c */ /* 0x010fe2000c781270 */
[----:B------:R-:W-:Y:S01]  /*20420*/  ULDC UR4, c[0x0][0x228] ;  /* 0x00008a0000047ab9 */ /* 0x000fe20000000800 */
[C---:B------:R-:W-:Y:S01]  /*20430*/  VIADD R12, R0.reuse, UR10 ;  /* 0x0000000a000c7c36 */ /* 0x040fe20008000000 */
[----:B------:R-:W-:Y:S01]  /*20440*/  ULDC UR11, c[0x0][0x228] ;  /* 0x00008a00000b7ab9 */ /* 0x000fe20000000800 */
[----:B0-----:R-:W-:Y:S01]  /*20450*/  IMAD.WIDE R22, R0, 0x2, R10 ;  /* 0x0000000200167825 */ /* 0x001fe200078e020a */
[----:B------:R-:W-:Y:S08]  /*20460*/  STL [R1+0xe4c], R8 ;  /* 0x000e4c0801007387 */ /* 0x000ff00000100800 */
[----:B------:R0:W-:Y:S01]  /*20470*/  @P4 STG.E.U16 desc[UR8][R22.64], R24 ;  /* 0x0000001816004986 */ /* 0x0001e2000c101508 */
[----:B---3--:R-:W-:-:S02]  /*20480*/  ISETP.LT.AND P1, PT, R14, UR4, !P0 ;  /* 0x000000040e007c0c */ /* 0x008fc4000c721270 */
[----:B------:R-:W-:Y:S01]  /*20490*/  ISETP.LT.AND P6, PT, R27, UR6, !P3 ;  /* 0x000000061b007c0c */ /* 0x000fe2000dfc1270 */
[C---:B0-----:R-:W-:Y:S01]  /*204a0*/  IMAD.WIDE R22, R0.reuse, 0x2, R2 ;  /* 0x0000000200167825 */ /* 0x041fe200078e0202 */
[----:B------:R-:W-:Y:S01]  /*204b0*/  ISETP.LT.AND P0, PT, R15, UR5, !P0 ;  /* 0x000000050f007c0c */ /* 0x000fe2000c701270 */
[----:B------:R-:W-:Y:S01]  /*204c0*/  ULDC UR4, c[0x0][0x228] ;  /* 0x00008a0000047ab9 */ /* 0x000fe20000000800 */
[----:B------:R-:W-:Y:S01]  /*204d0*/  ISETP.LT.AND P4, PT, R25, UR12, !P3 ;  /* 0x0000000c19007c0c */ /* 0x000fe2000df81270 */
[----:B------:R-:W-:-:S04]  /*204e0*/  IMAD.WIDE R24, R0, 0x2, R16 ;  /* 0x0000000200187825 */ /* 0x000fc800078e0210 */
[----:B------:R-:W-:Y:S01]  /*204f0*/  IMAD.WIDE R26, R12, 0x2, R8 ;  /* 0x000000020c1a7825 */ /* 0x000fe200078e0208 */
[----:B------:R-:W-:Y:S01]  /*20500*/  ULDC UR5, c[0x0][0x228] ;  /* 0x00008a0000057ab9 */ /* 0x000fe20000000800 */
[----:B------:R-:W3:Y:S01]  /*20510*/  LDL R8, [R1+0xdf0] ;  /* 0x000df00001087983 */ /* 0x000ee20000100800 */
[----:B------:R-:W-:-:S03]  /*20520*/  ULDC UR6, c[0x0][0x228] ;  /* 0x00008a0000067ab9 */ /* 0x000fc60000000800 */
[----:B------:R0:W-:Y:S01]  /*20530*/  STL [R1+0xe48], R9 ;  /* 0x000e480901007387 */ /* 0x0001e20000100800 */
[----:B------:R-:W-:Y:S01]  /*20540*/  PRMT R0, R21, 0x7632, R0 ;  /* 0x0000763215007816 */ /* 0x000fe20000000000 */
[----:B------:R-:W-:Y:S02]  /*20550*/  IMAD.WIDE R28, R12, 0x2, R4 ;  /* 0x000000020c1c7825 */ /* 0x000fe400078e0204 */
[----:B0-----:R-:W4:Y:S01]  /*20560*/  LDL.LU R9, [R1+0xe8] ;  /* 0x0000e80001097983 */ /* 0x001f220000300800 */
[----:B--2---:R-:W-:-:S03]  /*20570*/  PRMT R20, R13, 0x7632, R20 ;  /* 0x000076320d147816 */ /* 0x004fc60000000014 */
[----:B------:R0:W-:Y:S04]  /*20580*/  @P1 STG.E.U16 desc[UR8][R22.64], R13 ;  /* 0x0000000d16001986 */ /* 0x0001e8000c101508 */
[----:B------:R1:W-:Y:S04]  /*20590*/  @P0 STG.E.U16 desc[UR8][R24.64], R20 ;  /* 0x0000001418000986 */ /* 0x0003e8000c101508 */
[----:B------:R2:W-:Y:S04]  /*205a0*/  @P6 STG.E.U16 desc[UR8][R26.64], R21 ;  /* 0x000000151a006986 */ /* 0x0005e8000c101508 */
[----:B0-----:R-:W3:Y:S04]  /*205b0*/  LDL.LU R13, [R1+0xd8] ;  /* 0x0000d800010d7983 */ /* 0x001ee80000300800 */
[----:B-1----:R-:W4:Y:S04]  /*205c0*/  LDL.LU R20, [R1+0xe54] ;  /* 0x000e540001147983 */ /* 0x002f280000300800 */
[----:B------:R-:W4:Y:S04]  /*205d0*/  LDL R24, [R1+0xe24] ;  /* 0x000e240001187983 */ /* 0x000f280000100800 */
[----:B------:R-:W4:Y:S04]  /*205e0*/  LDL R25, [R1+0xe28] ;  /* 0x000e280001197983 */ /* 0x000f280000100800 */
[----:B--2---:R-:W2:Y:S04]  /*205f0*/  LDL.LU R21, [R1+0xe50] ;  /* 0x000e500001157983 */ /* 0x004ea80000300800 */
[----:B------:R-:W2:Y:S04]  /*20600*/  LDL R26, [R1+0xe20] ;  /* 0x000e2000011a7983 */ /* 0x000ea80000100800 */
[----:B------:R-:W2:Y:S04]  /*20610*/  LDL.LU R27, [R1+0xc8] ;  /* 0x0000c800011b7983 */ /* 0x000ea80000300800 */
[----:B------:R0:W-:Y:S04]  /*20620*/  @P5 STG.E.U16 desc[UR8][R28.64], R0 ;  /* 0x000000001c005986 */ /* 0x0001e8000c101508 */
[----:B0-----:R-:W2:Y:S01]  /*20630*/  LDL.LU R29, [R1+0xe14] ;  /* 0x000e1400011d7983 */ /* 0x001ea20000300800 */
[----:B------:R-:W-:-:S03]  /*20640*/  IMAD.WIDE R22, R12, 0x2, R6 ;  /* 0x000000020c167825 */ /* 0x000fc600078e0206 */
[----:B------:R-:W2:Y:S04]  /*20650*/  LDL.LU R28, [R1+0xf8] ;  /* 0x0000f800011c7983 */ /* 0x000ea80000300800 */
[----:B---3--:R0:W-:Y:S01]  /*20660*/  @P4 STG.E.U16 desc[UR8][R22.64], R13 ;  /* 0x0000000d16004986 */ /* 0x0081e2000c101508 */
[----:B------:R-:W-:Y:S02]  /*20670*/  PRMT R0, R13, 0x7632, R0 ;  /* 0x000076320d007816 */ /* 0x000fe40000000000 */
[----:B----4-:R-:W-:Y:S01]  /*20680*/  ISETP.LT.AND P5, PT, R24, UR5, !P3 ;  /* 0x0000000518007c0c */ /* 0x010fe2000dfa1270 */
[----:B------:R-:W-:Y:S02]  /*20690*/  ULDC UR5, c[0x0][0x228] ;  /* 0x00008a0000057ab9 */ /* 0x000fe40000000800 */
[----:B------:R-:W-:Y:S01]  /*206a0*/  ISETP.LT.AND P4, PT, R14, UR5, !P3 ;  /* 0x000000050e007c0c */ /* 0x000fe2000df81270 */
[----:B------:R-:W-:Y:S01]  /*206b0*/  ULDC UR5, c[0x0][0x228] ;  /* 0x00008a0000057ab9 */ /* 0x000fe20000000800 */
[----:B--2---:R-:W-:Y:S01]  /*206c0*/  ISETP.LT.AND P6, PT, R26, UR4, !P3 ;  /* 0x000000041a007c0c */ /* 0x004fe2000dfc1270 */
[----:B------:R-:W-:Y:S01]  /*206d0*/  ULDC UR4, c[0x0][0x228] ;  /* 0x00008a0000047ab9 */ /* 0x000fe20000000800 */
[----:B0-----:R-:W-:Y:S01]  /*206e0*/  IMAD.WIDE R22, R12, 0x2, R20 ;  /* 0x000000020c167825 */ /* 0x001fe200078e0214 */
[----:B------:R-:W-:Y:S01]  /*206f0*/  ISETP.LT.AND P0, PT, R25, UR4, !P3 ;  /* 0x0000000419007c0c */ /* 0x000fe2000df01270 */
[----:B------:R-:W-:-:S02]  /*20700*/  ULDC UR4, c[0x0][0x228] ;  /* 0x00008a0000047ab9 */ /* 0x000fc40000000800 */
[----:B------:R-:W-:-:S07]  /*20710*/  IMAD.WIDE R24, R12, 0x2, R18 ;  /* 0x000000020c187825 */ /* 0x000fce00078e0212 */
[----:B------:R0:W-:Y:S01]  /*20720*/  @P6 STG.E.U16 desc[UR8][R22.64], R0 ;  /* 0x0000000016006986 */ /* 0x0001e2000c101508 */
[----:B------:R-:W-:-:S03]  /*20730*/  VIADD R13, R29, 0xe ;  /* 0x0000000e1d0d7836 */ /* 0x000fc60000000000 */
[----:B------:R1:W-:Y:S02]  /*20740*/  @P5 STG.E.U16 desc[UR8][R24.64], R27 ;  /* 0x0000001b18005986 */ /* 0x0003e4000c101508 */
[----:B------:R-:W-:Y:S02]  /*20750*/  ISETP.GE.AND P1, PT, R13, UR7, PT ;  /* 0x000000070d007c0c */ /* 0x000fe4000bf26270 */
[----:B------:R-:W-:Y:S02]  /*20760*/  PRMT R13, R27, 0x7632, R13 ;  /* 0x000076321b0d7816 */ /* 0x000fe4000000000d */
[----:B------:R-:W-:Y:S02]  /*20770*/  ISETP.LT.AND P5, PT, R8, UR4, !P2 ;  /* 0x0000000408007c0c */ /* 0x000fe4000d7a1270 */
[----:B0-----:R-:W-:Y:S01]  /*20780*/  PRMT R0, R9, 0x7632, R0 ;  /* 0x0000763209007816 */ /* 0x001fe20000000000 */
[----:B------:R-:W2:Y:S01]  /*20790*/  LDL.LU R8, [R1+0xe4c] ;  /* 0x000e4c0001087983 */ /* 0x000ea20000300800 */
[C---:B-1----:R-:W-:Y:S01]  /*207a0*/  IMAD.WIDE R26, R12.reuse, 0x2, R10 ;  /* 0x000000020c1a7825 */ /* 0x042fe200078e020a */
[----:B------:R-:W-:Y:S01]  /*207b0*/  ISETP.LT.AND P3, PT, R15, UR6, !P3 ;  /* 0x000000060f007c0c */ /* 0x000fe2000df61270 */
[----:B------:R-:W-:Y:S01]  /*207c0*/  ULDC UR4, c[0x0][0x228] ;  /* 0x00008a0000047ab9 */ /* 0x000fe20000000800 */
[----:B------:R-:W-:Y:S01]  /*207d0*/  ULDC UR6, c[0x0][0x228] ;  /* 0x00008a0000067ab9 */ /* 0x000fe20000000800 */
[C---:B------:R-:W-:Y:S01]  /*207e0*/  IMAD.WIDE R24, R12.reuse, 0x2, R2 ;  /* 0x000000020c187825 */ /* 0x040fe200078e0202 */
[----:B------:R0:W-:Y:S04]  /*207f0*/  @P0 STG.E.U16 desc[UR8][R26.64], R13 ;  /* 0x0000000d1a000986 */ /* 0x0001e8000c101508 */
[----:B------:R1:W-:Y:S04]  /*20800*/  @P4 STG.E.U16 desc[UR8][R24.64], R9 ;  /* 0x0000000918004986 */ /* 0x0003e8000c101508 */
[----:B0-----:R-:W3:Y:S04]  /*20810*/  LDL R26, [R1+0xe20] ;  /* 0x000e2000011a7983 */ /* 0x001ee80000100800 */
[----:B------:R-:W4:Y:S04]  /*20820*/  LDL R27, [R1+0xe24] ;  /* 0x000e2400011b7983 */ /* 0x000f280000100800 */
[----:B-1----:R-:W2:Y:S04]  /*20830*/  LDL.LU R9, [R1+0xe48] ;  /* 0x000e480001097983 */ /* 0x002ea80000300800 */
[----:B------:R-:W3:Y:S04]  /*20840*/  LDL R24, [R1+0xe18] ;  /* 0x000e180001187983 */ /* 0x000ee80000100800 */
[----:B------:R-:W4:Y:S01]  /*20850*/  LDL R25, [R1+0xe1c] ;  /* 0x000e1c0001197983 */ /* 0x000f220000100800 */
[----:B------:R-:W-:-:S04]  /*20860*/  IMAD.WIDE R22, R12, 0x2, R16 ;  /* 0x000000020c167825 */ /* 0x000fc800078e0210 */
[----:B------:R-:W-:Y:S01]  /*20870*/  VIADD R12, R12, UR10 ;  /* 0x0000000a0c0c7c36 */ /* 0x000fe20008000000 */
[----:B------:R0:W-:Y:S04]  /*20880*/  @P3 STG.E.U16 desc[UR8][R22.64], R0 ;  /* 0x0000000016003986 */ /* 0x0001e8000c101508 */
[----:B------:R1:W-:Y:S01]  /*20890*/  STL [R1+0xe40], R6 ;  /* 0x000e400601007387 */ /* 0x0003e20000100800 */
[----:B---3--:R-:W-:Y:S02]  /*208a0*/  ISETP.LT.AND P3, PT, R24, UR4, !P2 ;  /* 0x0000000418007c0c */ /* 0x008fe4000d761270 */
[----:B----4-:R-:W-:Y:S01]  /*208b0*/  ISETP.LT.AND P6, PT, R25, UR5, !P2 ;  /* 0x0000000519007c0c */ /* 0x010fe2000d7c1270 */
[----:B------:R-:W-:Y:S01]  /*208c0*/  IMAD.WIDE R24, R12, 0x2, R6 ;  /* 0x000000020c187825 */ /* 0x000fe200078e0206 */
[----:B0-----:R-:W-:Y:S01]  /*208d0*/  PRMT R0, R28, 0x7632, R0 ;  /* 0x000076321c007816 */ /* 0x001fe20000000000 */
[----:B-1----:R-:W3:Y:S01]  /*208e0*/  LDL R6, [R1+0xbc] ;  /* 0x0000bc0001067983 */ /* 0x002ee20000100800 */
[----:B------:R-:W-:Y:S01]  /*208f0*/  ISETP.LT.AND P4, PT, R26, UR6, !P2 ;  /* 0x000000061a007c0c */ /* 0x000fe2000d781270 */
[----:B--2---:R-:W-:Y:S01]  /*20900*/  IMAD.WIDE R22, R12, 0x2, R8 ;  /* 0x000000020c167825 */ /* 0x004fe200078e0208 */
[----:B------:R-:W-:Y:S01]  /*20910*/  ULDC UR4, c[0x0][0x228] ;  /* 0x00008a0000047ab9 */ /* 0x000fe20000000800 */
[----:B------:R0:W-:Y:S01]  /*20920*/  STL [R1+0xe3c], R7 ;  /* 0x000e3c0701007387 */ /* 0x0001e20000100800 */
[----:B------:R-:W-:Y:S01]  /*20930*/  ULDC UR5, c[0x0][0x228] ;  /* 0x00008a0000057ab9 */ /* 0x000fe20000000800 */
[----:B------:R-:W-:-:S02]  /*20940*/  ULDC UR6, c[0x0][0x228] ;  /* 0x00008a0000067ab9 */ /* 0x000fc40000000800 */
[----:B0-----:R-:W2:Y:S04]  /*20950*/  LDL.LU R7, [R1+0xa8] ;  /* 0x0000a80001077983 */ /* 0x001ea80000300800 */
[----:B------:R0:W-:Y:S02]  /*20960*/  @P5 STG.E.U16 desc[UR8][R22.64], R28 ;  /* 0x0000001c16005986 */ /* 0x0001e4000c101508 */
[----:B0-----:R-:W-:-:S05]  /*20970*/  IMAD.WIDE R22, R12, 0x2, R4 ;  /* 0x000000020c167825 */ /* 0x001fca00078e0204 */
[----:B------:R0:W-:Y:S04]  /*20980*/  @P3 STG.E.U16 desc[UR8][R22.64], R0 ;  /* 0x0000000016003986 */ /* 0x0001e8000c101508 */
[----:B0-----:R-:W4:Y:S04]  /*20990*/  LDL.LU R22, [R1+0x18] ;  /* 0x0000180001167983 */ /* 0x001f280000300800 */
[----:B------:R-:W3:Y:S04]  /*209a0*/  LDL.LU R23, [R1+0xdf0] ;  /* 0x000df00001177983 */ /* 0x000ee80000300800 */
[----:B--2---:R0:W-:Y:S04]  /*209b0*/  @P6 STG.E.U16 desc[UR8][R24.64], R7 ;  /* 0x0000000718006986 */ /* 0x0041e8000c101508 */
[----:B0-----:R-:W2:Y:S01]  /*209c0*/  LDL R25, [R1+0xe28] ;  /* 0x000e280001197983 */ /* 0x001ea20000100800 */
[----:B------:R-:W-:Y:S01]  /*209d0*/  ISETP.LT.AND P5, PT, R27, UR11, !P2 ;  /* 0x0000000b1b007c0c */ /* 0x000fe2000d7a1270 */
[----:B------:R-:W-:Y:S01]  /*209e0*/  VIADD R28, R29, 0xf ;  /* 0x0000000f1d1c7836 */ /* 0x000fe20000000000 */
[----:B------:R-:W-:Y:S01]  /*209f0*/  PRMT R13, R7, 0x7632, R13 ;  /* 0x00007632070d7816 */ /* 0x000fe2000000000d */
[----:B------:R-:W-:Y:S01]  /*20a00*/  IMAD.WIDE R26, R12, 0x2, R20 ;  /* 0x000000020c1a7825 */ /* 0x000fe200078e0214 */
[----:B------:R-:W3:Y:S02]  /*20a10*/  LDL R7, [R1+0xe1c] ;  /* 0x000e1c0001077983 */ /* 0x000ee40000100800 */
[----:B------:R-:W-:Y:S01]  /*20a20*/  ISETP.GE.AND P0, PT, R28, UR7, PT ;  /* 0x000000071c007c0c */ /* 0x000fe2000bf06270 */
[----:B------:R-:W-:Y:S01]  /*20a30*/  IMAD.WIDE R28, R12, 0x2, R18 ;  /* 0x000000020c1c7825 */ /* 0x000fe200078e0212 */
[----:B------:R-:W-:Y:S05]  /*20a40*/  @P4 STG.E.U16 desc[UR8][R26.64], R13 ;  /* 0x0000000d1a004986 */ /* 0x000fea000c101508 */
[----:B----4-:R0:W-:Y:S04]  /*20a50*/  @P5 STG.E.U16 desc[UR8][R28.64], R22 ;  /* 0x000000161c005986 */ /* 0x0101e8000c101508 */
[----:B0-----:R-:W4:Y:S01]  /*20a60*/  LDL.LU R28, [R1+0xe18] ;  /* 0x000e1800011c7983 */ /* 0x001f220000300800 */
[----:B--2---:R-:W-:Y:S01]  /*20a70*/  ISETP.LT.AND P6, PT, R25, UR4, !P2 ;  /* 0x0000000419007c0c */ /* 0x004fe2000d7c1270 */
[----:B------:R-:W-:-:S02]  /*20a80*/  ULDC UR4, c[0x0][0x228] ;  /* 0x00008a0000047ab9 */ /* 0x000fc40000000800 */
[----:B------:R-:W-:Y:S01]  /*20a90*/  ISETP.LT.AND P5, PT, R14, UR4, !P2 ;  /* 0x000000040e007c0c */ /* 0x000fe2000d7a1270 */
[----:B------:R-:W-:Y:S01]  /*20aa0*/  ULDC UR4, c[0x0][0x228] ;  /* 0x00008a0000047ab9 */ /* 0x000fe20000000800 */
[----:B------:R-:W2:Y:S01]  /*20ab0*/  LDL.LU R14, [R1+0xe44] ;  /* 0x000e4400010e7983 */ /* 0x000ea20000300800 */
[----:B------:R-:W-:Y:S01]  /*20ac0*/  ISETP.LT.AND P2, PT, R15, UR4, !P2 ;  /* 0x000000040f007c0c */ /* 0x000fe2000d741270 */
[----:B------:R-:W-:Y:S01]  /*20ad0*/  IMAD.WIDE R24, R12, 0x2, R10 ;  /* 0x000000020c187825 */ /* 0x000fe200078e020a */
[----:B------:R-:W-:Y:S01]  /*20ae0*/  PRMT R0, R22, 0x7632, R0 ;  /* 0x0000763216007816 */ /* 0x000fe20000000000 */
[----:B------:R-:W4:Y:S01]  /*20af0*/  LDL.LU R29, [R1+0xdc] ;  /* 0x0000dc00011d7983 */ /* 0x000f220000300800 */
[C---:B---3--:R-:W-:Y:S01]  /*20b00*/  ISETP.LT.AND P3, PT, R23.reuse, UR5, !P1 ;  /* 0x0000000517007c0c */ /* 0x048fe2000cf61270 */
[----:B------:R-:W-:Y:S01]  /*20b10*/  ULDC UR4, c[0x0][0x228] ;  /* 0x00008a0000047ab9 */ /* 0x000fe20000000800 */
[----:B------:R-:W-:Y:S01]  /*20b20*/  ISETP.LT.AND P4, PT, R23, UR6, !P0 ;  /* 0x0000000617007c0c */ /* 0x000fe2000c781270 */
[----:B------:R-:W-:Y:S01]  /*20b30*/  IMAD.WIDE R22, R12, 0x2, R2 ;  /* 0x000000020c167825 */ /* 0x000fe200078e0202 */
[----:B------:R0:W-:Y:S01]  /*20b40*/  @P6 STG.E.U16 desc[UR8][R24.64], R0 ;  /* 0x0000000018006986 */ /* 0x0001e2000c101508 */
[----:B------:R-:W-:Y:S01]  /*20b50*/  PRMT R26, R6, 0x7632, R26 ;  /* 0x00007632061a7816 */ /* 0x000fe2000000001a */
[----:B------:R-:W-:-:S02]  /*20b60*/  ULDC UR5, c[0x0][0x228] ;  /* 0x00008a0000057ab9 */ /* 0x000fc40000000800 */
[----:B------:R-:W3:Y:S04]  /*20b70*/  LDL.LU R27, [R1+0xcc] ;  /* 0x0000cc00011b7983 */ /* 0x000ee80000300800 */
[----:B------:R-:W3:Y:S01]  /*20b80*/  LDL.LU R6, [R1+0xe40] ;  /* 0x000e400001067983 */ /* 0x000ee20000300800 */
[C---:B0-----:R-:W-:Y:S02]  /*20b90*/  VIADD R0, R12.reuse, UR10 ;  /* 0x0000000a0c007c36 */ /* 0x041fe40008000000 */
[----:B------:R-:W-:Y:S01]  /*20ba0*/  IMAD.WIDE R12, R12, 0x2, R16 ;  /* 0x000000020c0c7825 */ /* 0x000fe200078e0210 */
[----:B--2---:R0:W-:Y:S02]  /*20bb0*/  @P5 STG.E.U16 desc[UR8][R22.64], R14 ;  /* 0x0000000e16005986 */ /* 0x0041e4000c101508 */
[----:B0-----:R-:W-:-:S05]  /*20bc0*/  PRMT R14, R14, 0x7632, R14 ;  /* 0x000076320e0e7816 */ /* 0x001fca000000000e */
[----:B------:R0:W-:Y:S04]  /*20bd0*/  @P2 STG.E.U16 desc[UR8][R12.64], R14 ;  /* 0x0000000e0c002986 */ /* 0x0001e8000c101508 */
[----:B0-----:R-:W2:Y:S01]  /*20be0*/  LDL.LU R12, [R1+0xbc] ;  /* 0x0000bc00010c7983 */ /* 0x001ea20000300800 */
[----:B----4-:R-:W-:Y:S01]  /*20bf0*/  ISETP.LT.AND P6, PT, R28, UR4, !P1 ;  /* 0x000000041c007c0c */ /* 0x010fe2000cfc1270 */
[C---:B------:R-:W-:Y:S01]  /*20c00*/  IMAD.WIDE R22, R0.reuse, 0x2, R8 ;  /* 0x0000000200167825 */ /* 0x040fe200078e0208 */
[----:B------:R-:W-:Y:S01]  /*20c10*/  ULDC UR4, c[0x0][0x228] ;  /* 0x00008a0000047ab9 */ /* 0x000fe20000000800 */
[----:B------:R-:W4:Y:S02]  /*20c20*/  LDL R13, [R1+0xe20] ;  /* 0x000e2000010d7983 */ /* 0x000f240000100800 */
[C---:B------:R-:W-:Y:S01]  /*20c30*/  IMAD.WIDE R24, R0.reuse, 0x2, R4 ;  /* 0x0000000200187825 */ /* 0x040fe200078e0204 */
[----:B------:R-:W-:Y:S01]  /*20c40*/  ISETP.LT.AND P2, PT, R7, UR4, !P1 ;  /* 0x0000000407007c0c */ /* 0x000fe2000cf41270 */
[----:B------:R-:W-:Y:S01]  /*20c50*/  ULDC UR4, c[0x0][0x228] ;  /* 0x00008a0000047ab9 */ /* 0x000fe20000000800 */
[----:B------:R-:W3:Y:S04]  /*20c60*/  LDL.LU R7, [R1+0xe3c] ;  /* 0x000e3c0001077983 */ /* 0x000ee80000300800 */
[----:B--2---:R-:W-:Y:S04]  /*20c70*/  @P3 STG.E.U16 desc[UR8][R22.64], R12 ;  /* 0x0000000c16003986 */ /* 0x004fe8000c101508 */
[----:B------:R0:W-:Y:S04]  /*20c80*/  @P6 STG.E.U16 desc[UR8][R24.64], R26 ;  /* 0x0000001a18006986 */ /* 0x0001e8000c101508 */
[----:B0-----:R-:W2:Y:S04]  /*20c90*/  LDL.LU R26, [R1+0xe24] ;  /* 0x000e2400011a7983 */ /* 0x001ea80000300800 */
[----:B------:R-:W2:Y:S01]  /*20ca0*/  LDL.LU R24, [R1+0xe28] ;  /* 0x000e280001187983 */ /* 0x000ea20000300800 */
[----:B----4-:R-:W-:Y:S01]  /*20cb0*/  ISETP.LT.AND P6, PT, R13, UR4, !P1 ;  /* 0x000000040d007c0c */ /* 0x010fe2000cfc1270 */
[----:B------:R-:W-:Y:S01]  /*20cc0*/  ULDC UR4, c[0x0][0x228] ;  /* 0x00008a0000047ab9 */ /* 0x000fe20000000800 */
[----:B---3--:R-:W-:Y:S01]  /*20cd0*/  IMAD.WIDE R22, R0, 0x2, R6 ;  /* 0x0000000200167825 */ /* 0x008fe200078e0206 */
[----:B------:R-:W3:Y:S01]  /*20ce0*/  LDL.LU R25, [R1+0xe30] ;  /* 0x000e300001197983 */ /* 0x000ee20000300800 */
[----:B------:R-:W-:-:S03]  /*20cf0*/  PRMT R14, R29, 0x7632, R14 ;  /* 0x000076321d0e7816 */ /* 0x000fc6000000000e */
[----:B------:R0:W-:Y:S01]  /*20d00*/  @P2 STG.E.U16 desc[UR8][R22.64], R29 ;  /* 0x0000001d16002986 */ /* 0x0001e2000c101508 */
[----:B------:R-:W-:Y:S01]  /*20d10*/  IMAD.WIDE R12, R0, 0x2, R20 ;  /* 0x00000002000c7825 */ /* 0x000fe200078e0214 */
[----:B------:R-:W-:Y:S01]  /*20d20*/  ISETP.LT.AND P3, PT, R28, UR5, !P0 ;  /* 0x000000051c007c0c */ /* 0x000fe2000c761270 */
[----:B------:R-:W-:Y:S01]  /*20d30*/  ULDC UR5, c[0x0][0x228] ;  /* 0x00008a0000057ab9 */ /* 0x000fe20000000800 */
[----:B------:R-:W4:Y:S04]  /*20d40*/  LDL.LU R28, [R1+0xfc] ;  /* 0x0000fc00011c7983 */ /* 0x000f280000300800 */
[----:B------:R1:W-:Y:S01]  /*20d50*/  @P6 STG.E.U16 desc[UR8][R12.64], R14 ;  /* 0x0000000e0c006986 */ /* 0x0003e2000c101508 */
[----:B0-----:R-:W-:Y:S01]  /*20d60*/  IMAD.WIDE R22, R0, 0x2, R18 ;  /* 0x0000000200167825 */ /* 0x001fe200078e0212 */
[----:B-1----:R-:W-:-:S03]  /*20d70*/  PRMT R14, R27, 0x7632, R14 ;  /* 0x000076321b0e7816 */ /* 0x002fc6000000000e */
[----:B------:R-:W-:Y:S01]  /*20d80*/  IMAD.WIDE R12, R0, 0x2, R10 ;  /* 0x00000002000c7825 */ /* 0x000fe200078e020a */
[----:B--2---:R-:W-:Y:S01]  /*20d90*/  ISETP.LT.AND P5, PT, R26, UR4, !P1 ;  /* 0x000000041a007c0c */ /* 0x004fe2000cfa1270 */
[----:B------:R-:W-:Y:S02]  /*20da0*/  ULDC UR4, c[0x0][0x228] ;  /* 0x00008a0000047ab9 */ /* 0x000fe40000000800 */
[----:B------:R-:W-:Y:S01]  /*20db0*/  ISETP.LT.AND P2, PT, R24, UR4, !P1 ;  /* 0x0000000418007c0c */ /* 0x000fe2000cf41270 */
[----:B------:R-:W-:-:S09]  /*20dc0*/  ULDC UR4, c[0x0][0x228] ;  /* 0x00008a0000047ab9 */ /* 0x000fd20000000800 */
[----:B------:R0:W-:Y:S04]  /*20dd0*/  @P5 STG.E.U16 desc[UR8][R22.64], R27 ;  /* 0x0000001b16005986 */ /* 0x0001e8000c101508 */
[----:B------:R1:W-:Y:S04]  /*20de0*/  @P2 STG.E.U16 desc[UR8][R12.64], R14 ;  /* 0x0000000e0c002986 */ /* 0x0003e8000c101508 */
[----:B0-----:R-:W2:Y:S04]  /*20df0*/  LDL.LU R23, [R1+0xe1c] ;  /* 0x000e1c0001177983 */ /* 0x001ea80000300800 */
[----:B------:R-:W4:Y:S04]  /*20e00*/  LDL.LU R29, [R1+0xac] ;  /* 0x0000ac00011d7983 */ /* 0x000f280000300800 */
[----:B------:R-:W4:Y:S04]  /*20e10*/  LDL.LU R27, [R1+0x1c] ;  /* 0x00001c00011b7983 */ /* 0x000f280000300800 */
[----:B-1----:R-:W4:Y:S04]  /*20e20*/  LDL.LU R12, [R1+0xe20] ;  /* 0x000e2000010c7983 */ /* 0x002f280000300800 */
[----:B------:R-:W4:Y:S01]  /*20e30*/  LDL.LU R14, [R1+0xec] ;  /* 0x0000ec00010e7983 */ /* 0x000f220000300800 */
[----:B---3--:R-:W-:Y:S01]  /*20e40*/  ISETP.LT.AND P6, PT, R25, UR4, !P1 ;  /* 0x0000000419007c0c */ /* 0x008fe2000cfc1270 */
[----:B------:R-:W-:-:S02]  /*20e50*/  ULDC UR4, c[0x0][0x228] ;  /* 0x00008a0000047ab9 */ /* 0x000fc40000000800 */
[----:B------:R-:W-:Y:S01]  /*20e60*/  ISETP.LT.AND P1, PT, R15, UR4, !P1 ;  /* 0x000000040f007c0c */ /* 0x000fe2000cf21270 */
[----:B------:R-:W-:Y:S01]  /*20e70*/  ULDC UR4, c[0x0][0x228] ;  /* 0x00008a0000047ab9 */ /* 0x000fe20000000800 */
[----:B--2---:R-:W-:Y:S01]  /*20e80*/  ISETP.LT.AND P5, PT, R23, UR5, !P0 ;  /* 0x0000000517007c0c */ /* 0x004fe2000c7a1270 */
[----:B------:R-:W-:Y:S01]  /*20e90*/  IMAD.WIDE R22, R0, 0x2, R2 ;  /* 0x0000000200167825 */ /* 0x000fe200078e0202 */
[----:B------:R-:W-:Y:S01]  /*20ea0*/  ULDC UR5, c[0x0][0x228] ;  /* 0x00008a0000057ab9 */ /* 0x000fe20000000800 */
[----:B----4-:R-:W-:Y:S02]  /*20eb0*/  ISETP.LT.AND P2, PT, R12, UR4, !P0 ;  /* 0x000000040c007c0c */ /* 0x010fe4000c741270 */
[----:B------:R-:W-:Y:S01]  /*20ec0*/  VIADD R12, R0, UR10 ;  /* 0x0000000a000c7c36 */ /* 0x000fe20008000000 */
[----:B------:R-:W-:Y:S02]  /*20ed0*/  ULDC UR4, c[0x0][0x228] ;  /* 0x00008a0000047ab9 */ /* 0x000fe40000000800 */
[----:B------:R0:W-:Y:S01]  /*20ee0*/  @P6 STG.E.U16 desc[UR8][R22.64], R14 ;  /* 0x0000000e16006986 */ /* 0x0001e2000c101508 */
[----:B------:R-:W-:Y:S01]  /*20ef0*/  PRMT R13, R14, 0x7632, R13 ;  /* 0x000076320e0d7816 */ /* 0x000fe2000000000d */
[----:B------:R-:W-:Y:S01]  /*20f00*/  IMAD.WIDE R8, R12, 0x2, R8 ;  /* 0x000000020c087825 */ /* 0x000fe200078e0208 */
[----:B------:R-:W-:Y:S01]  /*20f10*/  ISETP.LT.AND P6, PT, R26, UR4, !P0 ;  /* 0x000000041a007c0c */ /* 0x000fe2000c7c1270 */
[----:B------:R-:W-:-:S02]  /*20f20*/  ULDC UR4, c[0x0][0x228] ;  /* 0x00008a0000047ab9 */ /* 0x000fc40000000800 */
[----:B0-----:R-:W-:-:S05]  /*20f30*/  IMAD.WIDE R22, R0, 0x2, R16 ;  /* 0x0000000200167825 */ /* 0x001fca00078e0210 */
[----:B------:R-:W-:Y:S01]  /*20f40*/  @P1 STG.E.U16 desc[UR8][R22.64], R13 ;  /* 0x0000000d16001986 */ /* 0x000fe2000c101508 */
[----:B------:R-:W-:Y:S01]  /*20f50*/  ISETP.LT.AND P1, PT, R24, UR4, !P0 ;  /* 0x0000000418007c0c */ /* 0x000fe2000c721270 */
[----:B------:R-:W-:Y:S02]  /*20f60*/  ULDC UR4, c[0x0][0x228] ;  /* 0x00008a0000047ab9 */ /* 0x000fe40000000800 */
[----:B------:R0:W-:Y:S01]  /*20f70*/  @P4 STG.E.U16 desc[UR8][R8.64], R28 ;  /* 0x0000001c08004986 */ /* 0x0001e2000c101508 */
[----:B------:R-:W-:Y:S02]  /*20f80*/  ISETP.LT.AND P4, PT, R25, UR4, !P0 ;  /* 0x0000000419007c0c */ /* 0x000fe4000c781270 */
[----:B------:R-:W-:Y:S02]  /*20f90*/  ISETP.LT.AND P0, PT, R15, UR5, !P0 ;  /* 0x000000050f007c0c */ /* 0x000fe4000c701270 */
[----:B------:R-:W2:Y:S01]  /*20fa0*/  LDL.LU R15, [R1+0xe38] ;  /* 0x000e3800010f7983 */ /* 0x000ea20000300800 */
[----:B------:R-:W-:Y:S01]  /*20fb0*/  PRMT R0, R28, 0x7632, R0 ;  /* 0x000076321c007816 */ /* 0x000fe20000000000 */
[----:B------:R-:W-:-:S04]  /*20fc0*/  IMAD.WIDE R4, R12, 0x2, R4 ;  /* 0x000000020c047825 */ /* 0x000fc800078e0204 */
[----:B------:R-:W-:Y:S01]  /*20fd0*/  IMAD.WIDE R6, R12, 0x2, R6 ;  /* 0x000000020c067825 */ /* 0x000fe200078e0206 */
[----:B0-----:R-:W-:-:S03]  /*20fe0*/  PRMT R8, R29, 0x7632, R8 ;  /* 0x000076321d087816 */ /* 0x001fc60000000008 */
[C---:B------:R-:W-:Y:S01]  /*20ff0*/  IMAD.WIDE R20, R12.reuse, 0x2, R20 ;  /* 0x000000020c147825 */ /* 0x040fe200078e0214 */
[----:B------:R-:W-:Y:S01]  /*21000*/  PRMT R9, R27, 0x7632, R9 ;  /* 0x000076321b097816 */ /* 0x000fe20000000009 */
[----:B------:R0:W-:Y:S02]  /*21010*/  @P3 STG.E.U16 desc[UR8][R4.64], R0 ;  /* 0x0000000004003986 */ /* 0x0001e4000c101508 */
[C---:B------:R-:W-:Y:S02]  /*21020*/  IMAD.WIDE R18, R12.reuse, 0x2, R18 ;  /* 0x000000020c127825 */ /* 0x040fe400078e0212 */
[----:B------:R0:W-:Y:S02]  /*21030*/  @P5 STG.E.U16 desc[UR8][R6.64], R29 ;  /* 0x0000001d06005986 */ /* 0x0001e4000c101508 */
[C---:B------:R-:W-:Y:S02]  /*21040*/  IMAD.WIDE R10, R12.reuse, 0x2, R10 ;  /* 0x000000020c0a7825 */ /* 0x040fe400078e020a */
[----:B------:R0:W-:Y:S02]  /*21050*/  @P2 STG.E.U16 desc[UR8][R20.64], R8 ;  /* 0x0000000814002986 */ /* 0x0001e4000c101508 */
[----:B------:R-:W-:-:S02]  /*21060*/  IMAD.WIDE R2, R12, 0x2, R2 ;  /* 0x000000020c027825 */ /* 0x000fc400078e0202 */
[----:B------:R0:W-:Y:S04]  /*21070*/  @P6 STG.E.U16 desc[UR8][R18.64], R27 ;  /* 0x0000001b12006986 */ /* 0x0001e8000c101508 */
[----:B------:R0:W-:Y:S01]  /*21080*/  @P1 STG.E.U16 desc[UR8][R10.64], R9 ;  /* 0x000000090a001986 */ /* 0x0001e2000c101508 */
[----:B------:R-:W-:-:S03]  /*21090*/  IMAD.WIDE R12, R12, 0x2, R16 ;  /* 0x000000020c0c7825 */ /* 0x000fc600078e0210 */
[----:B--2---:R0:W-:Y:S01]  /*210a0*/  @P4 STG.E.U16 desc[UR8][R2.64], R15 ;  /* 0x0000000f02004986 */ /* 0x0041e2000c101508 */
[----:B------:R-:W-:Y:S05]  /*210b0*/  @!P0 EXIT ;  /* 0x000000000000894d */ /* 0x000fea0003800000 */
[----:B0-----:R-:W-:-:S05]  /*210c0*/  PRMT R6, R15, 0x7632, R6 ;  /* 0x000076320f067816 */ /* 0x001fca0000000006 */
[----:B------:R-:W-:Y:S01]  /*210d0*/  STG.E.U16 desc[UR8][R12.64], R6 ;  /* 0x000000060c007986 */ /* 0x000fe2000c101508 */
[----:B------:R-:W-:Y:S05]  /*210e0*/  EXIT ;  /* 0x000000000000794d */ /* 0x000fea0003800000 */
.L_x_2:
[----:B------:R-:W-:-:S00]  /*210f0*/  BRA `(.L_x_2) ;  /* 0xfffffffc00fc7947 */ /* 0x000fc0000383ffff */
[----:B------:R-:W-:-:S00]  /*21100*/  NOP ;  /* 0x0000000000007918 */ /* 0x000fc00000000000 */
[----:B------:R-:W-:-:S00]  /*21110*/  NOP ;  /* 0x0000000000007918 */ /* 0x000fc00000000000 */
[----:B------:R-:W-:-:S00]  /*21120*/  NOP ;  /* 0x0000000000007918 */ /* 0x000fc00000000000 */
[----:B------:R-:W-:-:S00]  /*21130*/  NOP ;  /* 0x0000000000007918 */ /* 0x000fc00000000000 */
[----:B------:R-:W-:-:S00]  /*21140*/  NOP ;  /* 0x0000000000007918 */ /* 0x000fc00000000000 */
[----:B------:R-:W-:-:S00]  /*21150*/  NOP ;  /* 0x0000000000007918 */ /* 0x000fc00000000000 */
[----:B------:R-:W-:-:S00]  /*21160*/  NOP ;  /* 0x0000000000007918 */ /* 0x000fc00000000000 */
[----:B------:R-:W-:-:S00]  /*21170*/  NOP ;  /* 0x0000000000007918 */ /* 0x000fc00000000000 */
.L_x_3:


//--------------------- .nv.shared.matmul_kernel  --------------------------
	.section	.nv.shared.matmul_kernel,"aw",@nobits
	.sectionflags	@""
	.align	16
	.zero		1024


//--------------------- .nv.shared.reserved.0     --------------------------
	.section	.nv.shared.reserved.0,"aw",@nobits
	.weak		__nv_reservedSMEM_offset_0_alias
	.size		__nv_reservedSMEM_offset_0_alias, 0, 0
	.other		__nv_reservedSMEM_offset_0_alias,@"STO_CUDA_RESERVED_SHARED STV_DEFAULT"
__nv_reservedSMEM_offset_0_alias:
	.zero		0


//--------------------- .nv.constant0.matmul_kernel --------------------------
	.section	.nv.constant0.matmul_kernel,"a",@progbits
	.sectionflags	@""
	.align	4
.nv.constant0.matmul_kernel:
	.zero		608


//--------------------- SYMBOLS --------------------------

	.type		.nv.reservedSmem.offset0,@object
	.size		.nv.reservedSmem.offset0,0x4
